// auto-generated by cutlass_sweep.conv — config: {"arch": "sm_100", "cluster_m": 2, "cluster_n": 1, "conv_kind": "wgrad", "dtype": "tf32", "ndim": 2, "tile_k": 64, "tile_m": 256, "tile_n": 64}
#include "cutlass/cutlass.h"
#include "cute/tensor.hpp"
#include "cutlass/kernel_hardware_info.hpp"
#include "cutlass/conv/convolution.h"
#include "cutlass/conv/dispatch_policy.hpp"
#include "cutlass/conv/collective/collective_builder.hpp"
#include "cutlass/conv/kernel/conv_universal.hpp"
#include "cutlass/conv/device/conv_universal_adapter.hpp"
#include "cutlass/epilogue/collective/collective_builder.hpp"

using namespace cute;
using Elem = cutlass::tfloat32_t;
using Acc  = float;
using LayoutAB = cutlass::layout::TensorNHWC;
using LayoutC  = cutlass::layout::TensorKCSR;
constexpr auto ConvOp = cutlass::conv::Operator::kWgrad;
using TileShape    = Shape<_256, Shape<_64>, Shape<_64>>;
using ClusterShape = Shape<_2, _1, _1>;

using CollectiveEpilogue = typename cutlass::epilogue::collective::CollectiveBuilder<
    cutlass::arch::Sm100, cutlass::arch::OpClassTensorOp,
    TileShape, ClusterShape,
    cutlass::epilogue::collective::EpilogueTileAuto,
    Acc, Acc,
    Elem, LayoutC, 128 / cutlass::sizeof_bits<Elem>::value,
    Elem, LayoutC, 128 / cutlass::sizeof_bits<Elem>::value,
    cutlass::epilogue::collective::EpilogueScheduleAuto
  >::CollectiveOp;

using CollectiveMainloop = typename cutlass::conv::collective::CollectiveBuilder<
    cutlass::arch::Sm100, cutlass::arch::OpClassTensorOp, ConvOp,
    Elem, LayoutAB, 128 / cutlass::sizeof_bits<Elem>::value,
    Elem, LayoutAB, 128 / cutlass::sizeof_bits<Elem>::value,
    Acc,
    TileShape, ClusterShape,
    cutlass::conv::collective::StageCountAutoCarveout<
        static_cast<int>(sizeof(typename CollectiveEpilogue::SharedStorage))>,
    cutlass::conv::collective::KernelScheduleAuto
  >::CollectiveOp;

using ProblemShape = cutlass::conv::ConvProblemShape<
    ConvOp, CollectiveMainloop::DispatchPolicy::NumSpatialDimensions>;
using ConvKernel = cutlass::conv::kernel::ConvUniversal<
    ProblemShape, CollectiveMainloop, CollectiveEpilogue>;
using Conv = cutlass::conv::device::ConvUniversalAdapter<ConvKernel>;

auto* _anchor = &cutlass::device_kernel<ConvKernel>;


// ===== COMPILED SASS (sm_100a) =====

	.target	sm_100a

	.elftype	@"ET_EXEC"


//--------------------- .note.nv.tkinfo           --------------------------
	.section	.note.nv.tkinfo,"",@"SHT_NOTE"
	.sectionflags	@"SHF_NOTE_NV_TKINFO"
	.tkinfo
        /*0018*/ 	.word	0x00000002
        /*0030*/ 	.string	""
        /*0030*/ 	.string	"ptxas"
        /*0030*/ 	.string	"Cuda compilation tools, release 13.0, V13.0.88"
        /*0030*/ 	.string	"Build cuda_13.0.r13.0/compiler.36424714_0"
        /*0030*/ 	.string	"-arch sm_100a -m 64 "



//--------------------- .note.nv.cuinfo           --------------------------
	.section	.note.nv.cuinfo,"",@"SHT_NOTE"
	.sectionflags	@"SHF_NOTE_NV_CUINFO"
        /*0018*/ 	.short	0x0002
        /*001a*/ 	.short	0x0064
        /*001c*/ 	.short	0x0082
	.zero		2


//--------------------- .nv.info                  --------------------------
	.section	.nv.info,"",@"SHT_CUDA_INFO"
	.align	4


	//----- nvinfo : EIATTR_REGCOUNT
	.align		4
        /*0000*/ 	.byte	0x04, 0x2f
        /*0002*/ 	.short	(.L_19 - .L_18)
	.align		4
.L_18:
        /*0004*/ 	.word	index@(_ZN7cutlass13device_kernelINS_4conv6kernel13ConvUniversalINS1_16ConvProblemShapeILNS1_8OperatorE2ELi2EEENS1_10collective14CollectiveConvINS1_47MainloopSm100TmaUmmaWarpSpecializedImplicitGemmILS5_2ELi4ELi2ELi1ELi2EN4cute5tupleIJNSA_1CILi2EEENSC_ILi1EEESE_EEEEENSB_IJNSC_ILi256EEENSB_IJNSC_ILi64EEEEEESJ_EEENS_10tfloat32_tESL_NSA_8TiledMMAINSA_8MMA_AtomIJNSA_23SM100_MMA_TF32_2x1SM_SSISL_SL_fLi256ELi64ELNSA_4UMMA5MajorE1ELSQ_1ELNSP_7ScaleInE0ELSR_0EEEEEENSA_6LayoutINSB_IJSE_SE_SE_EEENSB_IJNSC_ILi0EEESW_SW_EEEEENSB_IJNSA_10UnderscoreESZ_SZ_EEEEENS7_6detail27Sm100ImplicitGemmTileTraitsINSA_18SM100_TMA_2SM_LOADENSA_14ComposedLayoutINSA_7SwizzleILi2ELi5ELi2EEENSA_18smem_ptr_flag_bitsILi32EEENSU_INSB_IJNSC_ILi32EEENSC_ILi4EEEEEENSB_IJSE_S1A_EEEEEEEvEENS13_INSA_25SM100_TMA_2SM_LOAD_IM2COLES1F_vEEEENS_8epilogue10collective18CollectiveEpilogueINS1K_23Sm100TmaWarpSpecializedILi4ELi2ELi16ELb1ELb0EEEJNSB_IJNSC_ILi128EEESJ_SJ_EEENSB_IJNSU_IS1P_SE_EENSU_INSC_ILi16EEESE_EEEEESL_NSB_IJlNSB_IJSE_llEEESW_EEESL_S1W_NS1K_6fusion15FusionCallbacksIS1O_NS1X_17LinearCombinationISL_fSL_fLNS_15FloatRoundStyleE2EEES1Q_S1U_JEEENSA_5SM1004TMEM4LOAD26SM100_TMEM_LOAD_32dp32b16xENSA_13SM90_TMA_LOADENS15_INS16_ILi2ELi4ELi3EEES19_NSU_INSB_IJNSC_ILi8EEES1S_EEENSB_IJS1S_SE_EEEEEEENSA_39AutoVectorizingCopyWithAssumedAlignmentILi128EEENSA_14SM90_TMA_STOREES2D_S2F_S2F_EEEvvEEEEvNT_6ParamsE)
        /*0008*/ 	.word	0x0000004f


	//----- nvinfo : EIATTR_FRAME_SIZE
	.align		4
.L_19:
        /*000c*/ 	.byte	0x04, 0x11
        /*000e*/ 	.short	(.L_21 - .L_20)
	.align		4
.L_20:
        /*0010*/ 	.word	index@($__internal_2_$__cuda_sm10x_tcgen05_guardrail_trap_unallocated_columns_being_dealloced)
        /*0014*/ 	.word	0x00000008


	//----- nvinfo : EIATTR_FRAME_SIZE
	.align		4
.L_21:
        /*0018*/ 	.byte	0x04, 0x11
        /*001a*/ 	.short	(.L_23 - .L_22)
	.align		4
.L_22:
        /*001c*/ 	.word	index@($__internal_1_$__cuda_sm10x_tcgen05_guardrail_trap_phase_invalid_during_alloc)
        /*0020*/ 	.word	0x00000008


	//----- nvinfo : EIATTR_FRAME_SIZE
	.align		4
.L_23:
        /*0024*/ 	.byte	0x04, 0x11
        /*0026*/ 	.short	(.L_25 - .L_24)
	.align		4
.L_24:
        /*0028*/ 	.word	index@($__internal_0_$__cuda_sm10x_tcgen05_guardrail_trap_col_being_dealloced_not_returned_by_alloc)
        /*002c*/ 	.word	0x00000008


	//----- nvinfo : EIATTR_FRAME_SIZE
	.align		4
.L_25:
        /*0030*/ 	.byte	0x04, 0x11
        /*0032*/ 	.short	(.L_27 - .L_26)
	.align		4
.L_26:
        /*0034*/ 	.word	index@(_ZN7cutlass13device_kernelINS_4conv6kernel13ConvUniversalINS1_16ConvProblemShapeILNS1_8OperatorE2ELi2EEENS1_10collective14CollectiveConvINS1_47MainloopSm100TmaUmmaWarpSpecializedImplicitGemmILS5_2ELi4ELi2ELi1ELi2EN4cute5tupleIJNSA_1CILi2EEENSC_ILi1EEESE_EEEEENSB_IJNSC_ILi256EEENSB_IJNSC_ILi64EEEEEESJ_EEENS_10tfloat32_tESL_NSA_8TiledMMAINSA_8MMA_AtomIJNSA_23SM100_MMA_TF32_2x1SM_SSISL_SL_fLi256ELi64ELNSA_4UMMA5MajorE1ELSQ_1ELNSP_7ScaleInE0ELSR_0EEEEEENSA_6LayoutINSB_IJSE_SE_SE_EEENSB_IJNSC_ILi0EEESW_SW_EEEEENSB_IJNSA_10UnderscoreESZ_SZ_EEEEENS7_6detail27Sm100ImplicitGemmTileTraitsINSA_18SM100_TMA_2SM_LOADENSA_14ComposedLayoutINSA_7SwizzleILi2ELi5ELi2EEENSA_18smem_ptr_flag_bitsILi32EEENSU_INSB_IJNSC_ILi32EEENSC_ILi4EEEEEENSB_IJSE_S1A_EEEEEEEvEENS13_INSA_25SM100_TMA_2SM_LOAD_IM2COLES1F_vEEEENS_8epilogue10collective18CollectiveEpilogueINS1K_23Sm100TmaWarpSpecializedILi4ELi2ELi16ELb1ELb0EEEJNSB_IJNSC_ILi128EEESJ_SJ_EEENSB_IJNSU_IS1P_SE_EENSU_INSC_ILi16EEESE_EEEEESL_NSB_IJlNSB_IJSE_llEEESW_EEESL_S1W_NS1K_6fusion15FusionCallbacksIS1O_NS1X_17LinearCombinationISL_fSL_fLNS_15FloatRoundStyleE2EEES1Q_S1U_JEEENSA_5SM1004TMEM4LOAD26SM100_TMEM_LOAD_32dp32b16xENSA_13SM90_TMA_LOADENS15_INS16_ILi2ELi4ELi3EEES19_NSU_INSB_IJNSC_ILi8EEES1S_EEENSB_IJS1S_SE_EEEEEEENSA_39AutoVectorizingCopyWithAssumedAlignmentILi128EEENSA_14SM90_TMA_STOREES2D_S2F_S2F_EEEvvEEEEvNT_6ParamsE)
        /*0038*/ 	.word	0x00000008


	//----- nvinfo : EIATTR_MIN_STACK_SIZE
	.align		4
.L_27:
        /*003c*/ 	.byte	0x04, 0x12
        /*003e*/ 	.short	(.L_29 - .L_28)
	.align		4
.L_28:
        /*0040*/ 	.word	index@(_ZN7cutlass13device_kernelINS_4conv6kernel13ConvUniversalINS1_16ConvProblemShapeILNS1_8OperatorE2ELi2EEENS1_10collective14CollectiveConvINS1_47MainloopSm100TmaUmmaWarpSpecializedImplicitGemmILS5_2ELi4ELi2ELi1ELi2EN4cute5tupleIJNSA_1CILi2EEENSC_ILi1EEESE_EEEEENSB_IJNSC_ILi256EEENSB_IJNSC_ILi64EEEEEESJ_EEENS_10tfloat32_tESL_NSA_8TiledMMAINSA_8MMA_AtomIJNSA_23SM100_MMA_TF32_2x1SM_SSISL_SL_fLi256ELi64ELNSA_4UMMA5MajorE1ELSQ_1ELNSP_7ScaleInE0ELSR_0EEEEEENSA_6LayoutINSB_IJSE_SE_SE_EEENSB_IJNSC_ILi0EEESW_SW_EEEEENSB_IJNSA_10UnderscoreESZ_SZ_EEEEENS7_6detail27Sm100ImplicitGemmTileTraitsINSA_18SM100_TMA_2SM_LOADENSA_14ComposedLayoutINSA_7SwizzleILi2ELi5ELi2EEENSA_18smem_ptr_flag_bitsILi32EEENSU_INSB_IJNSC_ILi32EEENSC_ILi4EEEEEENSB_IJSE_S1A_EEEEEEEvEENS13_INSA_25SM100_TMA_2SM_LOAD_IM2COLES1F_vEEEENS_8epilogue10collective18CollectiveEpilogueINS1K_23Sm100TmaWarpSpecializedILi4ELi2ELi16ELb1ELb0EEEJNSB_IJNSC_ILi128EEESJ_SJ_EEENSB_IJNSU_IS1P_SE_EENSU_INSC_ILi16EEESE_EEEEESL_NSB_IJlNSB_IJSE_llEEESW_EEESL_S1W_NS1K_6fusion15FusionCallbacksIS1O_NS1X_17LinearCombinationISL_fSL_fLNS_15FloatRoundStyleE2EEES1Q_S1U_JEEENSA_5SM1004TMEM4LOAD26SM100_TMEM_LOAD_32dp32b16xENSA_13SM90_TMA_LOADENS15_INS16_ILi2ELi4ELi3EEES19_NSU_INSB_IJNSC_ILi8EEES1S_EEENSB_IJS1S_SE_EEEEEEENSA_39AutoVectorizingCopyWithAssumedAlignmentILi128EEENSA_14SM90_TMA_STOREES2D_S2F_S2F_EEEvvEEEEvNT_6ParamsE)
        /*0044*/ 	.word	0x00000008
.L_29:


//--------------------- .nv.compat                --------------------------
	.section	.nv.compat,"",@"SHT_CUDA_COMPAT_INFO"
	.align	4
        /*0000*/ 	.byte	0x02, 0x09, 0x01, 0x00, 0x02, 0x02, 0x02, 0x00, 0x02, 0x05, 0x05, 0x00, 0x03, 0x07, 0x01, 0x01
        /*0010*/ 	.byte	0x02, 0x03, 0x01, 0x00, 0x02, 0x06, 0x01, 0x00, 0x04, 0x0b, 0x08, 0x00, 0x09, 0x00, 0x00, 0x00
        /*0020*/ 	.byte	0x00, 0x00, 0x00, 0x00


//--------------------- .nv.info._ZN7cutlass13device_kernelINS_4conv6kernel13ConvUniversalINS1_16ConvProblemShapeILNS1_8OperatorE2ELi2EEENS1_10collective14CollectiveConvINS1_47MainloopSm100TmaUmmaWarpSpecializedImplicitGemmILS5_2ELi4ELi2ELi1ELi2EN4cute5tupleIJNSA_1CILi2EEENSC_ILi1EEESE_EEEEENSB_IJNSC_ILi256EEENSB_IJNSC_ILi64EEEEEESJ_EEENS_10tfloat32_tESL_NSA_8TiledMMAINSA_8MMA_AtomIJNSA_23SM100_MMA_TF32_2x1SM_SSISL_SL_fLi256ELi64ELNSA_4UMMA5MajorE1ELSQ_1ELNSP_7ScaleInE0ELSR_0EEEEEENSA_6LayoutINSB_IJSE_SE_SE_EEENSB_IJNSC_ILi0EEESW_SW_EEEEENSB_IJNSA_10UnderscoreESZ_SZ_EEEEENS7_6detail27Sm100ImplicitGemmTileTraitsINSA_18SM100_TMA_2SM_LOADENSA_14ComposedLayoutINSA_7SwizzleILi2ELi5ELi2EEENSA_18smem_ptr_flag_bitsILi32EEENSU_INSB_IJNSC_ILi32EEENSC_ILi4EEEEEENSB_IJSE_S1A_EEEEEEEvEENS13_INSA_25SM100_TMA_2SM_LOAD_IM2COLES1F_vEEEENS_8epilogue10collective18CollectiveEpilogueINS1K_23Sm100TmaWarpSpecializedILi4ELi2ELi16ELb1ELb0EEEJNSB_IJNSC_ILi128EEESJ_SJ_EEENSB_IJNSU_IS1P_SE_EENSU_INSC_ILi16EEESE_EEEEESL_NSB_IJlNSB_IJSE_llEEESW_EEESL_S1W_NS1K_6fusion15FusionCallbacksIS1O_NS1X_17LinearCombinationISL_fSL_fLNS_15FloatRoundStyleE2EEES1Q_S1U_JEEENSA_5SM1004TMEM4LOAD26SM100_TMEM_LOAD_32dp32b16xENSA_13SM90_TMA_LOADENS15_INS16_ILi2ELi4ELi3EEES19_NSU_INSB_IJNSC_ILi8EEES1S_EEENSB_IJS1S_SE_EEEEEEENSA_39AutoVectorizingCopyWithAssumedAlignmentILi128EEENSA_14SM90_TMA_STOREES2D_S2F_S2F_EEEvvEEEEvNT_6ParamsE --------------------------
	.section	.nv.info._ZN7cutlass13device_kernelINS_4conv6kernel13ConvUniversalINS1_16ConvProblemShapeILNS1_8OperatorE2ELi2EEENS1_10collective14CollectiveConvINS1_47MainloopSm100TmaUmmaWarpSpecializedImplicitGemmILS5_2ELi4ELi2ELi1ELi2EN4cute5tupleIJNSA_1CILi2EEENSC_ILi1EEESE_EEEEENSB_IJNSC_ILi256EEENSB_IJNSC_ILi64EEEEEESJ_EEENS_10tfloat32_tESL_NSA_8TiledMMAINSA_8MMA_AtomIJNSA_23SM100_MMA_TF32_2x1SM_SSISL_SL_fLi256ELi64ELNSA_4UMMA5MajorE1ELSQ_1ELNSP_7ScaleInE0ELSR_0EEEEEENSA_6LayoutINSB_IJSE_SE_SE_EEENSB_IJNSC_ILi0EEESW_SW_EEEEENSB_IJNSA_10UnderscoreESZ_SZ_EEEEENS7_6detail27Sm100ImplicitGemmTileTraitsINSA_18SM100_TMA_2SM_LOADENSA_14ComposedLayoutINSA_7SwizzleILi2ELi5ELi2EEENSA_18smem_ptr_flag_bitsILi32EEENSU_INSB_IJNSC_ILi32EEENSC_ILi4EEEEEENSB_IJSE_S1A_EEEEEEEvEENS13_INSA_25SM100_TMA_2SM_LOAD_IM2COLES1F_vEEEENS_8epilogue10collective18CollectiveEpilogueINS1K_23Sm100TmaWarpSpecializedILi4ELi2ELi16ELb1ELb0EEEJNSB_IJNSC_ILi128EEESJ_SJ_EEENSB_IJNSU_IS1P_SE_EENSU_INSC_ILi16EEESE_EEEEESL_NSB_IJlNSB_IJSE_llEEESW_EEESL_S1W_NS1K_6fusion15FusionCallbacksIS1O_NS1X_17LinearCombinationISL_fSL_fLNS_15FloatRoundStyleE2EEES1Q_S1U_JEEENSA_5SM1004TMEM4LOAD26SM100_TMEM_LOAD_32dp32b16xENSA_13SM90_TMA_LOADENS15_INS16_ILi2ELi4ELi3EEES19_NSU_INSB_IJNSC_ILi8EEES1S_EEENSB_IJS1S_SE_EEEEEEENSA_39AutoVectorizingCopyWithAssumedAlignmentILi128EEENSA_14SM90_TMA_STOREES2D_S2F_S2F_EEEvvEEEEvNT_6ParamsE,"",@"SHT_CUDA_INFO"
	.sectionflags	@""
	.align	4


	//----- nvinfo : EIATTR_CUDA_API_VERSION
	.align		4
        /*0000*/ 	.byte	0x04, 0x37
        /*0002*/ 	.short	(.L_31 - .L_30)
.L_30:
        /*0004*/ 	.word	0x00000082


	//----- nvinfo : EIATTR_KPARAM_INFO
	.align		4
.L_31:
        /*0008*/ 	.byte	0x04, 0x17
        /*000a*/ 	.short	(.L_33 - .L_32)
.L_32:
        /*000c*/ 	.word	0x00000000
        /*0010*/ 	.short	0x0000
        /*0012*/ 	.short	0x0000
        /*0014*/ 	.byte	0x00, 0xf0, 0x01, 0x20


	//----- nvinfo : EIATTR_AT_ENTRY_FRAGMENTS
	.align		4
.L_33:
        /*0018*/ 	.byte	0x04, 0x4f
        /*001a*/ 	.short	(.L_35 - .L_34)


	//   ....[0]....
.L_34:
        /*001c*/ 	.word	0x00000007


	//----- nvinfo : EIATTR_RESERVED_SMEM_USED
	.align		4
.L_35:
        /*0020*/ 	.byte	0x01, 0x41
	.zero		2


	//----- nvinfo : EIATTR_SPARSE_MMA_MASK
	.align		4
        /*0024*/ 	.byte	0x03, 0x50
        /*0026*/ 	.short	0x0000


	//----- nvinfo : EIATTR_TCGEN05_2CTA_USED
	.align		4
        /*0028*/ 	.byte	0x01, 0x52
	.zero		2


	//----- nvinfo : EIATTR_MAXREG_COUNT
	.align		4
        /*002c*/ 	.byte	0x03, 0x1b
        /*002e*/ 	.short	0x00ff


	//----- nvinfo : EIATTR_NUM_BARRIERS
	.align		4
        /*0030*/ 	.byte	0x02, 0x4c
        /*0032*/ 	.byte	0x07
	.zero		1


	//----- nvinfo : EIATTR_EXTERNS
	.align		4
        /*0034*/ 	.byte	0x04, 0x0f
        /*0036*/ 	.short	(.L_37 - .L_36)


	//   ....[0]....
	.align		4
.L_36:
        /*0038*/ 	.word	index@(__assertfail)


	//----- nvinfo : EIATTR_MERCURY_ISA_VERSION
	.align		4
.L_37:
        /*003c*/ 	.byte	0x03, 0x5f
        /*003e*/ 	.short	0x0101


	//----- nvinfo : EIATTR_INT_WARP_WIDE_INSTR_OFFSETS
	.align		4
        /*0040*/ 	.byte	0x04, 0x31
        /*0042*/ 	.short	(.L_39 - .L_38)


	//   ....[0]....
.L_38:
        /*0044*/ 	.word	0x00000c50


	//   ....[1]....
        /*0048*/ 	.word	0x00000d00


	//   ....[2]....
        /*004c*/ 	.word	0x00004820


	//   ....[3]....
        /*0050*/ 	.word	0x00004840


	//   ....[4]....
        /*0054*/ 	.word	0x00004870


	//   ....[5]....
        /*0058*/ 	.word	0x00005890


	//   ....[6]....
        /*005c*/ 	.word	0x000058f0


	//   ....[7]....
        /*0060*/ 	.word	0x000059d0


	//   ....[8]....
        /*0064*/ 	.word	0x00005a50


	//   ....[9]....
        /*0068*/ 	.word	0x00005b50


	//   ....[10]....
        /*006c*/ 	.word	0x00005be0


	//   ....[11]....
        /*0070*/ 	.word	0x00005cf0


	//   ....[12]....
        /*0074*/ 	.word	0x00005da0


	//----- nvinfo : EIATTR_COOP_GROUP_MASK_REGIDS
	.align		4
.L_39:
        /*0078*/ 	.byte	0x04, 0x29
        /*007a*/ 	.short	(.L_41 - .L_40)


	//   ....[0]....
.L_40:
        /*007c*/ 	.word	0xffffffff


	//   ....[1]....
        /*0080*/ 	.word	0xffffffff


	//   ....[2]....
        /*0084*/ 	.word	0xffffffff


	//   ....[3]....
        /*0088*/ 	.word	0xffffffff


	//   ....[4]....
        /*008c*/ 	.word	0xffffffff


	//   ....[5]....
        /*0090*/ 	.word	0xffffffff


	//   ....[6]....
        /*0094*/ 	.word	0xffffffff


	//   ....[7]....
        /*0098*/ 	.word	0xffffffff


	//   ....[8]....
        /*009c*/ 	.word	0xffffffff


	//   ....[9]....
        /*00a0*/ 	.word	0xffffffff


	//   ....[10]....
        /*00a4*/ 	.word	0xffffffff


	//   ....[11]....
        /*00a8*/ 	.word	0xffffffff


	//   ....[12]....
        /*00ac*/ 	.word	0xffffffff


	//----- nvinfo : EIATTR_COOP_GROUP_INSTR_OFFSETS
	.align		4
.L_41:
        /*00b0*/ 	.byte	0x04, 0x28
        /*00b2*/ 	.short	(.L_43 - .L_42)


	//   ....[0]....
.L_42:
        /*00b4*/ 	.word	0x000000d0


	//   ....[1]....
        /*00b8*/ 	.word	0x00000540


	//   ....[2]....
        /*00bc*/ 	.word	0x000006e0


	//   ....[3]....
        /*00c0*/ 	.word	0x00000880


	//   ....[4]....
        /*00c4*/ 	.word	0x00000980


	//   ....[5]....
        /*00c8*/ 	.word	0x00000ad0


	//   ....[6]....
        /*00cc*/ 	.word	0x00000d70


	//   ....[7]....
        /*00d0*/ 	.word	0x000028c0


	//   ....[8]....
        /*00d4*/ 	.word	0x00003500


	//   ....[9]....
        /*00d8*/ 	.word	0x000039d0


	//   ....[10]....
        /*00dc*/ 	.word	0x00003a00


	//   ....[11]....
        /*00e0*/ 	.word	0x00004730


	//   ....[12]....
        /*00e4*/ 	.word	0x00004940


	//----- nvinfo : EIATTR_VRC_CTA_INIT_COUNT
	.align		4
.L_43:
        /*00e8*/ 	.byte	0x02, 0x4a
        /*00ea*/ 	.byte	0x80
	.zero		1


	//----- nvinfo : EIATTR_SYSCALL_OFFSETS
	.align		4
        /*00ec*/ 	.byte	0x04, 0x46
        /*00ee*/ 	.short	(.L_45 - .L_44)


	//   ....[0]....
.L_44:
        /*00f0*/ 	.word	0x00006e40


	//   ....[1]....
        /*00f4*/ 	.word	0x00006f30


	//   ....[2]....
        /*00f8*/ 	.word	0x00007700


	//   ....[3]....
        /*00fc*/ 	.word	0x00008080


	//   ....[4]....
        /*0100*/ 	.word	0x000089c0


	//   ....[5]....
        /*0104*/ 	.word	0x000092f0


	//----- nvinfo : EIATTR_MBARRIER_INSTR_OFFSETS
	.align		4
.L_45:
        /*0108*/ 	.byte	0x04, 0x39
        /*010a*/ 	.short	(.L_47 - .L_46)


	//   ....[0]....
.L_46:
        /*010c*/ 	.word	0x00000650
        /*0110*/ 	.word	0x000000ff
        /*0114*/ 	.word	0x00000000
        /*0118*/ 	.short	0x0100
        /*011a*/ 	.byte	0x04
	.zero		1


	//   ....[1]....
        /*011c*/ 	.word	0x00000660
        /*0120*/ 	.word	0x000000ff
        /*0124*/ 	.word	0x00000020
        /*0128*/ 	.short	0x0100
        /*012a*/ 	.byte	0x04
	.zero		1


	//   ....[2]....
        /*012c*/ 	.word	0x00000670
        /*0130*/ 	.word	0x000000ff
        /*0134*/ 	.word	0x00000008
        /*0138*/ 	.short	0x0100
        /*013a*/ 	.byte	0x04
	.zero		1


	//   ....[3]....
        /*013c*/ 	.word	0x00000680
        /*0140*/ 	.word	0x000000ff
        /*0144*/ 	.word	0x00000028
        /*0148*/ 	.short	0x0100
        /*014a*/ 	.byte	0x04
	.zero		1


	//   ....[4]....
        /*014c*/ 	.word	0x00000690
        /*0150*/ 	.word	0x000000ff
        /*0154*/ 	.word	0x00000010
        /*0158*/ 	.short	0x0100
        /*015a*/ 	.byte	0x04
	.zero		1


	//   ....[5]....
        /*015c*/ 	.word	0x000006a0
        /*0160*/ 	.word	0x000000ff
        /*0164*/ 	.word	0x00000030
        /*0168*/ 	.short	0x0100
        /*016a*/ 	.byte	0x04
	.zero		1


	//   ....[6]....
        /*016c*/ 	.word	0x000006b0
        /*0170*/ 	.word	0x000000ff
        /*0174*/ 	.word	0x00000018
        /*0178*/ 	.short	0x0100
        /*017a*/ 	.byte	0x04
	.zero		1


	//   ....[7]....
        /*017c*/ 	.word	0x000006c0
        /*0180*/ 	.word	0x000000ff
        /*0184*/ 	.word	0x00000038
        /*0188*/ 	.short	0x0100
        /*018a*/ 	.byte	0x04
	.zero		1


	//   ....[8]....
        /*018c*/ 	.word	0x000007f0
        /*0190*/ 	.word	0x000000ff
        /*0194*/ 	.word	0x00000040
        /*0198*/ 	.short	0x0100
        /*019a*/ 	.byte	0x04
	.zero		1


	//   ....[9]....
        /*019c*/ 	.word	0x00000800
        /*01a0*/ 	.word	0x000000ff
        /*01a4*/ 	.word	0x00000060
        /*01a8*/ 	.short	0x0100
        /*01aa*/ 	.byte	0x04
	.zero		1


	//   ....[10]....
        /*01ac*/ 	.word	0x00000810
        /*01b0*/ 	.word	0x000000ff
        /*01b4*/ 	.word	0x00000048
        /*01b8*/ 	.short	0x0100
        /*01ba*/ 	.byte	0x04
	.zero		1


	//   ....[11]....
        /*01bc*/ 	.word	0x00000820
        /*01c0*/ 	.word	0x000000ff
        /*01c4*/ 	.word	0x00000068
        /*01c8*/ 	.short	0x0100
        /*01ca*/ 	.byte	0x04
	.zero		1


	//   ....[12]....
        /*01cc*/ 	.word	0x00000830
        /*01d0*/ 	.word	0x000000ff
        /*01d4*/ 	.word	0x00000050
        /*01d8*/ 	.short	0x0100
        /*01da*/ 	.byte	0x04
	.zero		1


	//   ....[13]....
        /*01dc*/ 	.word	0x00000840
        /*01e0*/ 	.word	0x000000ff
        /*01e4*/ 	.word	0x00000070
        /*01e8*/ 	.short	0x0100
        /*01ea*/ 	.byte	0x04
	.zero		1


	//   ....[14]....
        /*01ec*/ 	.word	0x00000850
        /*01f0*/ 	.word	0x000000ff
        /*01f4*/ 	.word	0x00000058
        /*01f8*/ 	.short	0x0100
        /*01fa*/ 	.byte	0x04
	.zero		1


	//   ....[15]....
        /*01fc*/ 	.word	0x00000860
        /*0200*/ 	.word	0x000000ff
        /*0204*/ 	.word	0x00000078
        /*0208*/ 	.short	0x0100
        /*020a*/ 	.byte	0x04
	.zero		1


	//   ....[16]....
        /*020c*/ 	.word	0x00000950
        /*0210*/ 	.word	0x000000ff
        /*0214*/ 	.word	0x00000080
        /*0218*/ 	.short	0x0100
        /*021a*/ 	.byte	0x04
	.zero		1


	//   ....[17]....
        /*021c*/ 	.word	0x00000960
        /*0220*/ 	.word	0x000000ff
        /*0224*/ 	.word	0x00000088
        /*0228*/ 	.short	0x0100
        /*022a*/ 	.byte	0x04
	.zero		1


	//   ....[18]....
        /*022c*/ 	.word	0x00000aa0
        /*0230*/ 	.word	0x000000ff
        /*0234*/ 	.word	0x00000090
        /*0238*/ 	.short	0x0100
        /*023a*/ 	.byte	0x06
	.zero		1


	//   ....[19]....
        /*023c*/ 	.word	0x00000ab0
        /*0240*/ 	.word	0x000000ff
        /*0244*/ 	.word	0x00000098
        /*0248*/ 	.short	0x0100
        /*024a*/ 	.byte	0x06
	.zero		1


	//   ....[20]....
        /*024c*/ 	.word	0x00000bf0
        /*0250*/ 	.word	0x000000ff
        /*0254*/ 	.word	0x000000a0
        /*0258*/ 	.short	0x0100
        /*025a*/ 	.byte	0x04
	.zero		1


	//   ....[21]....
        /*025c*/ 	.word	0x00000c00
        /*0260*/ 	.word	0x000000ff
        /*0264*/ 	.word	0x000000b0
        /*0268*/ 	.short	0x0100
        /*026a*/ 	.byte	0x04
	.zero		1


	//   ....[22]....
        /*026c*/ 	.word	0x00000c10
        /*0270*/ 	.word	0x000000ff
        /*0274*/ 	.word	0x000000a8
        /*0278*/ 	.short	0x0100
        /*027a*/ 	.byte	0x04
	.zero		1


	//   ....[23]....
        /*027c*/ 	.word	0x00000c20
        /*0280*/ 	.word	0x000000ff
        /*0284*/ 	.word	0x000000b8
        /*0288*/ 	.short	0x0100
        /*028a*/ 	.byte	0x04
	.zero		1


	//   ....[24]....
        /*028c*/ 	.word	0x00000d20
        /*0290*/ 	.word	0x000000ff
        /*0294*/ 	.word	0x000000c0
        /*0298*/ 	.short	0x0100
        /*029a*/ 	.byte	0x06
	.zero		1


	//   ....[25]....
        /*029c*/ 	.word	0x00001ab0
        /*02a0*/ 	.word	0x000000ff
        /*02a4*/ 	.word	0x00000020
        /*02a8*/ 	.short	0x010a
        /*02aa*/ 	.byte	0x07
	.zero		1


	//   ....[26]....
        /*02ac*/ 	.word	0x00001e50
        /*02b0*/ 	.word	0x000000ff
        /*02b4*/ 	.word	0x00000020
        /*02b8*/ 	.short	0x010a
        /*02ba*/ 	.byte	0x0b
	.zero		1


	//   ....[27]....
        /*02bc*/ 	.word	0x00002000
        /*02c0*/ 	.word	0x000000ff
        /*02c4*/ 	.word	0x00000020
        /*02c8*/ 	.short	0x010a
        /*02ca*/ 	.byte	0x08
	.zero		1


	//   ....[28]....
        /*02cc*/ 	.word	0x000022c0
        /*02d0*/ 	.word	0x000000ff
        /*02d4*/ 	.word	0x00000088
        /*02d8*/ 	.short	0x0101
        /*02da*/ 	.byte	0x19
	.zero		1


	//   ....[29]....
        /*02dc*/ 	.word	0x000022f0
        /*02e0*/ 	.word	0x000000ff
        /*02e4*/ 	.word	0x00000020
        /*02e8*/ 	.short	0x010a
        /*02ea*/ 	.byte	0x04
	.zero		1


	//   ....[30]....
        /*02ec*/ 	.word	0x00002460
        /*02f0*/ 	.word	0x000000ff
        /*02f4*/ 	.word	0x00000020
        /*02f8*/ 	.short	0x010a
        /*02fa*/ 	.byte	0x08
	.zero		1


	//   ....[31]....
        /*02fc*/ 	.word	0x00002610
        /*0300*/ 	.word	0x000000ff
        /*0304*/ 	.word	0x00000020
        /*0308*/ 	.short	0x010a
        /*030a*/ 	.byte	0x09
	.zero		1


	//   ....[32]....
        /*030c*/ 	.word	0x000028d0
        /*0310*/ 	.word	0x000000ff
        /*0314*/ 	.word	0x00000090
        /*0318*/ 	.short	0x010a
        /*031a*/ 	.byte	0x19
	.zero		1


	//   ....[33]....
        /*031c*/ 	.word	0x00002990
        /*0320*/ 	.word	0x000000ff
        /*0324*/ 	.word	0x00000000
        /*0328*/ 	.short	0x0101
        /*032a*/ 	.byte	0x04
	.zero		1


	//   ....[34]....
        /*032c*/ 	.word	0x00002f80
        /*0330*/ 	.word	0x000000ff
        /*0334*/ 	.word	0x00000000
        /*0338*/ 	.short	0x010a
        /*033a*/ 	.byte	0x04
	.zero		1


	//   ....[35]....
        /*033c*/ 	.word	0x00003020
        /*0340*/ 	.word	0x000000ff
        /*0344*/ 	.word	0x00000000
        /*0348*/ 	.short	0x010a
        /*034a*/ 	.byte	0x05
	.zero		1


	//   ....[36]....
        /*034c*/ 	.word	0x000030c0
        /*0350*/ 	.word	0x000000ff
        /*0354*/ 	.word	0x00000000
        /*0358*/ 	.short	0x010a
        /*035a*/ 	.byte	0x05
	.zero		1


	//   ....[37]....
        /*035c*/ 	.word	0x00003170
        /*0360*/ 	.word	0x00000000
        /*0364*/ 	.word	0x00000000
        /*0368*/ 	.short	0x010a
        /*036a*/ 	.byte	0xff
	.zero		1


	//   ....[38]....
        /*036c*/ 	.word	0x000032c0
        /*0370*/ 	.word	0x000000ff
        /*0374*/ 	.word	0x00000098
        /*0378*/ 	.short	0x010a
        /*037a*/ 	.byte	0x04
	.zero		1


	//   ....[39]....
        /*037c*/ 	.word	0x00003360
        /*0380*/ 	.word	0x000000ff
        /*0384*/ 	.word	0x00000090
        /*0388*/ 	.short	0x010a
        /*038a*/ 	.byte	0x04
	.zero		1


	//   ....[40]....
        /*038c*/ 	.word	0x00003400
        /*0390*/ 	.word	0x000000ff
        /*0394*/ 	.word	0x00000000
        /*0398*/ 	.short	0x0101
        /*039a*/ 	.byte	0x05
	.zero		1


	//   ....[41]....
        /*039c*/ 	.word	0x00003440
        /*03a0*/ 	.word	0x000000ff
        /*03a4*/ 	.word	0x00000098
        /*03a8*/ 	.short	0x0106
        /*03aa*/ 	.byte	0x04
	.zero		1


	//   ....[42]....
        /*03ac*/ 	.word	0x00003480
        /*03b0*/ 	.word	0x00000000
        /*03b4*/ 	.word	0x00000098
        /*03b8*/ 	.short	0x010a
        /*03ba*/ 	.byte	0xff
	.zero		1


	//   ....[43]....
        /*03bc*/ 	.word	0x000036d0
        /*03c0*/ 	.word	0x000000ff
        /*03c4*/ 	.word	0x00000008
        /*03c8*/ 	.short	0x010a
        /*03ca*/ 	.byte	0x05
	.zero		1


	//   ....[44]....
        /*03cc*/ 	.word	0x000036f0
        /*03d0*/ 	.word	0x000000ff
        /*03d4*/ 	.word	0x00000008
        /*03d8*/ 	.short	0x010a
        /*03da*/ 	.byte	0x05
	.zero		1


	//   ....[45]....
        /*03dc*/ 	.word	0x00003880
        /*03e0*/ 	.word	0x000000ff
        /*03e4*/ 	.word	0x00000008
        /*03e8*/ 	.short	0x010a
        /*03ea*/ 	.byte	0x05
	.zero		1


	//   ....[46]....
        /*03ec*/ 	.word	0x000038a0
        /*03f0*/ 	.word	0x000000ff
        /*03f4*/ 	.word	0x00000008
        /*03f8*/ 	.short	0x010a
        /*03fa*/ 	.byte	0x05
	.zero		1


	//   ....[47]....
        /*03fc*/ 	.word	0x00003960
        /*0400*/ 	.word	0x000000ff
        /*0404*/ 	.word	0x00000000
        /*0408*/ 	.short	0x0101
        /*040a*/ 	.byte	0x04
	.zero		1


	//   ....[48]....
        /*040c*/ 	.word	0x00003d40
        /*0410*/ 	.word	0x000000ff
        /*0414*/ 	.word	0x00000090
        /*0418*/ 	.short	0x010a
        /*041a*/ 	.byte	0x17
	.zero		1


	//   ....[49]....
        /*041c*/ 	.word	0x00003de0
        /*0420*/ 	.word	0x000000ff
        /*0424*/ 	.word	0x00000000
        /*0428*/ 	.short	0x0101
        /*042a*/ 	.byte	0x2e
	.zero		1


	//   ....[50]....
        /*042c*/ 	.word	0x00003e20
        /*0430*/ 	.word	0x000000ff
        /*0434*/ 	.word	0x000000b0
        /*0438*/ 	.short	0x010a
        /*043a*/ 	.byte	0x1c
	.zero		1


	//   ....[51]....
        /*043c*/ 	.word	0x00003ef0
        /*0440*/ 	.word	0x000000ff
        /*0444*/ 	.word	0x00000000
        /*0448*/ 	.short	0x010a
        /*044a*/ 	.byte	0x04
	.zero		1


	//   ....[52]....
        /*044c*/ 	.word	0x00003f60
        /*0450*/ 	.word	0x000000ff
        /*0454*/ 	.word	0x00000000
        /*0458*/ 	.short	0x010a
        /*045a*/ 	.byte	0x13
	.zero		1


	//   ....[53]....
        /*045c*/ 	.word	0x000040b0
        /*0460*/ 	.word	0x000000ff
        /*0464*/ 	.word	0x00000000
        /*0468*/ 	.short	0x010a
        /*046a*/ 	.byte	0x05
	.zero		1


	//   ....[54]....
        /*046c*/ 	.word	0x00004530
        /*0470*/ 	.word	0x000000ff
        /*0474*/ 	.word	0x00000000
        /*0478*/ 	.short	0x010a
        /*047a*/ 	.byte	0x04
	.zero		1


	//   ....[55]....
        /*047c*/ 	.word	0x000045d0
        /*0480*/ 	.word	0x00000000
        /*0484*/ 	.word	0x00000000
        /*0488*/ 	.short	0x010a
        /*048a*/ 	.byte	0xff
	.zero		1


	//   ....[56]....
        /*048c*/ 	.word	0x00004610
        /*0490*/ 	.word	0x00000000
        /*0494*/ 	.word	0x00000000
        /*0498*/ 	.short	0x010a
        /*049a*/ 	.byte	0xff
	.zero		1


	//   ....[57]....
        /*049c*/ 	.word	0x00004680
        /*04a0*/ 	.word	0x000000ff
        /*04a4*/ 	.word	0x00000000
        /*04a8*/ 	.short	0x0101
        /*04aa*/ 	.byte	0x04
	.zero		1


	//   ....[58]....
        /*04ac*/ 	.word	0x000046c0
        /*04b0*/ 	.word	0x000000ff
        /*04b4*/ 	.word	0x000000c0
        /*04b8*/ 	.short	0x010a
        /*04ba*/ 	.byte	0x17
	.zero		1


	//   ....[59]....
        /*04bc*/ 	.word	0x00004720
        /*04c0*/ 	.word	0x000000ff
        /*04c4*/ 	.word	0x00000000
        /*04c8*/ 	.short	0x0101
        /*04ca*/ 	.byte	0x04
	.zero		1


	//   ....[60]....
        /*04cc*/ 	.word	0x00004dc0
        /*04d0*/ 	.word	0x000000ff
        /*04d4*/ 	.word	0x00000090
        /*04d8*/ 	.short	0x010a
        /*04da*/ 	.byte	0x1f
	.zero		1


	//   ....[61]....
        /*04dc*/ 	.word	0x00004e60
        /*04e0*/ 	.word	0x000000ff
        /*04e4*/ 	.word	0x00000000
        /*04e8*/ 	.short	0x0101
        /*04ea*/ 	.byte	0x36
	.zero		1


	//   ....[62]....
        /*04ec*/ 	.word	0x00005380
        /*04f0*/ 	.word	0x000000ff
        /*04f4*/ 	.word	0x00000088
        /*04f8*/ 	.short	0x010a
        /*04fa*/ 	.byte	0x1f
	.zero		1


	//   ....[63]....
        /*04fc*/ 	.word	0x00005830
        /*0500*/ 	.word	0x000000ff
        /*0504*/ 	.word	0x00000060
        /*0508*/ 	.short	0x010a
        /*050a*/ 	.byte	0x1f
	.zero		1


	//   ....[64]....
        /*050c*/ 	.word	0x00005980
        /*0510*/ 	.word	0x000000ff
        /*0514*/ 	.word	0x00000040
        /*0518*/ 	.short	0x010b
        /*051a*/ 	.byte	0x1f
	.zero		1


	//   ....[65]....
        /*051c*/ 	.word	0x00005990
        /*0520*/ 	.word	0x000000ff
        /*0524*/ 	.word	0x00000000
        /*0528*/ 	.short	0x0101
        /*052a*/ 	.byte	0x3b
	.zero		1


	//   ....[66]....
        /*052c*/ 	.word	0x000059a0
        /*0530*/ 	.word	0x000000ff
        /*0534*/ 	.word	0x00000068
        /*0538*/ 	.short	0x010a
        /*053a*/ 	.byte	0x1f
	.zero		1


	//   ....[67]....
        /*053c*/ 	.word	0x00005b00
        /*0540*/ 	.word	0x000000ff
        /*0544*/ 	.word	0x00000048
        /*0548*/ 	.short	0x010b
        /*054a*/ 	.byte	0x1f
	.zero		1


	//   ....[68]....
        /*054c*/ 	.word	0x00005b10
        /*0550*/ 	.word	0x000000ff
        /*0554*/ 	.word	0x00000000
        /*0558*/ 	.short	0x0101
        /*055a*/ 	.byte	0x3a
	.zero		1


	//   ....[69]....
        /*055c*/ 	.word	0x00005b20
        /*0560*/ 	.word	0x000000ff
        /*0564*/ 	.word	0x00000070
        /*0568*/ 	.short	0x010a
        /*056a*/ 	.byte	0x1f
	.zero		1


	//   ....[70]....
        /*056c*/ 	.word	0x00005ca0
        /*0570*/ 	.word	0x000000ff
        /*0574*/ 	.word	0x00000050
        /*0578*/ 	.short	0x010b
        /*057a*/ 	.byte	0x1f
	.zero		1


	//   ....[71]....
        /*057c*/ 	.word	0x00005cb0
        /*0580*/ 	.word	0x000000ff
        /*0584*/ 	.word	0x00000000
        /*0588*/ 	.short	0x0101
        /*058a*/ 	.byte	0x39
	.zero		1


	//   ....[72]....
        /*058c*/ 	.word	0x00005cc0
        /*0590*/ 	.word	0x000000ff
        /*0594*/ 	.word	0x00000078
        /*0598*/ 	.short	0x010a
        /*059a*/ 	.byte	0x1f
	.zero		1


	//   ....[73]....
        /*059c*/ 	.word	0x00005e90
        /*05a0*/ 	.word	0x000000ff
        /*05a4*/ 	.word	0x00000058
        /*05a8*/ 	.short	0x010b
        /*05aa*/ 	.byte	0x1f
	.zero		1


	//   ....[74]....
        /*05ac*/ 	.word	0x00005ea0
        /*05b0*/ 	.word	0x000000ff
        /*05b4*/ 	.word	0x00000000
        /*05b8*/ 	.short	0x0101
        /*05ba*/ 	.byte	0x38
	.zero		1


	//   ....[75]....
        /*05bc*/ 	.word	0x00005ed0
        /*05c0*/ 	.word	0x000000ff
        /*05c4*/ 	.word	0x00000060
        /*05c8*/ 	.short	0x010a
        /*05ca*/ 	.byte	0x1f
	.zero		1


	//   ....[76]....
        /*05cc*/ 	.word	0x00005ef0
        /*05d0*/ 	.word	0x000000ff
        /*05d4*/ 	.word	0x00000068
        /*05d8*/ 	.short	0x010a
        /*05da*/ 	.byte	0x1f
	.zero		1


	//   ....[77]....
        /*05dc*/ 	.word	0x00005f10
        /*05e0*/ 	.word	0x000000ff
        /*05e4*/ 	.word	0x00000070
        /*05e8*/ 	.short	0x010a
        /*05ea*/ 	.byte	0x1f
	.zero		1


	//   ....[78]....
        /*05ec*/ 	.word	0x00005f50
        /*05f0*/ 	.word	0x00000000
        /*05f4*/ 	.word	0x00000078
        /*05f8*/ 	.short	0x010a
        /*05fa*/ 	.byte	0xff
	.zero		1


	//   ....[79]....
        /*05fc*/ 	.word	0x000062b0
        /*0600*/ 	.word	0x000000ff
        /*0604*/ 	.word	0x00000090
        /*0608*/ 	.short	0x010a
        /*060a*/ 	.byte	0x31
	.zero		1


	//   ....[80]....
        /*060c*/ 	.word	0x00006380
        /*0610*/ 	.word	0x000000ff
        /*0614*/ 	.word	0x00000000
        /*0618*/ 	.short	0x0101
        /*061a*/ 	.byte	0x04
	.zero		1


	//   ....[81]....
        /*061c*/ 	.word	0x000073c0
        /*0620*/ 	.word	0x000000ff
        /*0624*/ 	.word	0x00000040
        /*0628*/ 	.short	0x010a
        /*062a*/ 	.byte	0x31
	.zero		1


	//   ....[82]....
        /*062c*/ 	.word	0x00007400
        /*0630*/ 	.word	0x00000048
        /*0634*/ 	.word	0x000000a0
        /*0638*/ 	.short	0x010a
        /*063a*/ 	.byte	0xff
	.zero		1


	//   ....[83]....
        /*063c*/ 	.word	0x000074f0
        /*0640*/ 	.word	0x000000ff
        /*0644*/ 	.word	0x00000040
        /*0648*/ 	.short	0x010a
        /*064a*/ 	.byte	0x31
	.zero		1


	//   ....[84]....
        /*064c*/ 	.word	0x000075e0
        /*0650*/ 	.word	0x00000048
        /*0654*/ 	.word	0x000000a0
        /*0658*/ 	.short	0x010a
        /*065a*/ 	.byte	0xff
	.zero		1


	//   ....[85]....
        /*065c*/ 	.word	0x00007db0
        /*0660*/ 	.word	0x00000000
        /*0664*/ 	.word	0x00000000
        /*0668*/ 	.short	0x0101
        /*066a*/ 	.byte	0xff
	.zero		1


	//   ....[86]....
        /*066c*/ 	.word	0x00007dc0
        /*0670*/ 	.word	0x00000002
        /*0674*/ 	.word	0x00000040
        /*0678*/ 	.short	0x010a
        /*067a*/ 	.byte	0xff
	.zero		1


	//   ....[87]....
        /*067c*/ 	.word	0x00007ea0
        /*0680*/ 	.word	0x00000002
        /*0684*/ 	.word	0x00000040
        /*0688*/ 	.short	0x010a
        /*068a*/ 	.byte	0xff
	.zero		1


	//   ....[88]....
        /*068c*/ 	.word	0x000086f0
        /*0690*/ 	.word	0x00000000
        /*0694*/ 	.word	0x00000000
        /*0698*/ 	.short	0x0101
        /*069a*/ 	.byte	0xff
	.zero		1


	//   ....[89]....
        /*069c*/ 	.word	0x00008710
        /*06a0*/ 	.word	0x00000006
        /*06a4*/ 	.word	0x00000040
        /*06a8*/ 	.short	0x010a
        /*06aa*/ 	.byte	0xff
	.zero		1


	//   ....[90]....
        /*06ac*/ 	.word	0x000087e0
        /*06b0*/ 	.word	0x00000006
        /*06b4*/ 	.word	0x00000040
        /*06b8*/ 	.short	0x010a
        /*06ba*/ 	.byte	0xff
	.zero		1


	//   ....[91]....
        /*06bc*/ 	.word	0x00009020
        /*06c0*/ 	.word	0x0000000e
        /*06c4*/ 	.word	0x00000000
        /*06c8*/ 	.short	0x0101
        /*06ca*/ 	.byte	0xff
	.zero		1


	//   ....[92]....
        /*06cc*/ 	.word	0x00009040
        /*06d0*/ 	.word	0x00000000
        /*06d4*/ 	.word	0x00000040
        /*06d8*/ 	.short	0x010a
        /*06da*/ 	.byte	0xff
	.zero		1


	//   ....[93]....
        /*06dc*/ 	.word	0x00009110
        /*06e0*/ 	.word	0x00000000
        /*06e4*/ 	.word	0x00000040
        /*06e8*/ 	.short	0x010a
        /*06ea*/ 	.byte	0xff
	.zero		1


	//   ....[94]....
        /*06ec*/ 	.word	0x00009420
        /*06f0*/ 	.word	0x00000048
        /*06f4*/ 	.word	0x00000000
        /*06f8*/ 	.short	0x0101
        /*06fa*/ 	.byte	0xff
	.zero		1


	//   ....[95]....
        /*06fc*/ 	.word	0x000099a0
        /*0700*/ 	.word	0x00000000
        /*0704*/ 	.word	0x00000000
        /*0708*/ 	.short	0x0101
        /*070a*/ 	.byte	0xff
	.zero		1


	//   ....[96]....
        /*070c*/ 	.word	0x00009c20
        /*0710*/ 	.word	0x000000ff
        /*0714*/ 	.word	0x00000000
        /*0718*/ 	.short	0x0101
        /*071a*/ 	.byte	0x04
	.zero		1


	//   ....[97]....
        /*071c*/ 	.word	0x00009c50
        /*0720*/ 	.word	0x00000000
        /*0724*/ 	.word	0x00000020
        /*0728*/ 	.short	0x010a
        /*072a*/ 	.byte	0xff
	.zero		1


	//   ....[98]....
        /*072c*/ 	.word	0x00009cb0
        /*0730*/ 	.word	0x00000000
        /*0734*/ 	.word	0x00000020
        /*0738*/ 	.short	0x010a
        /*073a*/ 	.byte	0xff
	.zero		1


	//   ....[99]....
        /*073c*/ 	.word	0x00009d10
        /*0740*/ 	.word	0x00000000
        /*0744*/ 	.word	0x00000090
        /*0748*/ 	.short	0x010a
        /*074a*/ 	.byte	0xff
	.zero		1


	//   ....[100]....
        /*074c*/ 	.word	0x00009d70
        /*0750*/ 	.word	0x00000000
        /*0754*/ 	.word	0x00000000
        /*0758*/ 	.short	0x010a
        /*075a*/ 	.byte	0xff
	.zero		1


	//   ....[101]....
        /*075c*/ 	.word	0x00009dd0
        /*0760*/ 	.word	0x00000000
        /*0764*/ 	.word	0x00000000
        /*0768*/ 	.short	0x010a
        /*076a*/ 	.byte	0xff
	.zero		1


	//   ....[102]....
        /*076c*/ 	.word	0x00009e30
        /*0770*/ 	.word	0x00000000
        /*0774*/ 	.word	0x00000000
        /*0778*/ 	.short	0x010a
        /*077a*/ 	.byte	0xff
	.zero		1


	//   ....[103]....
        /*077c*/ 	.word	0x00009e90
        /*0780*/ 	.word	0x00000004
        /*0784*/ 	.word	0x00000098
        /*0788*/ 	.short	0x010a
        /*078a*/ 	.byte	0xff
	.zero		1


	//   ....[104]....
        /*078c*/ 	.word	0x00009ef0
        /*0790*/ 	.word	0x00000004
        /*0794*/ 	.word	0x00000090
        /*0798*/ 	.short	0x010a
        /*079a*/ 	.byte	0xff
	.zero		1


	//   ....[105]....
        /*079c*/ 	.word	0x00009f50
        /*07a0*/ 	.word	0x00000005
        /*07a4*/ 	.word	0x00000008
        /*07a8*/ 	.short	0x010a
        /*07aa*/ 	.byte	0xff
	.zero		1


	//   ....[106]....
        /*07ac*/ 	.word	0x0000a040
        /*07b0*/ 	.word	0x00000003
        /*07b4*/ 	.word	0x00000008
        /*07b8*/ 	.short	0x010a
        /*07ba*/ 	.byte	0xff
	.zero		1


	//   ....[107]....
        /*07bc*/ 	.word	0x0000a0a0
        /*07c0*/ 	.word	0x00000004
        /*07c4*/ 	.word	0x00000090
        /*07c8*/ 	.short	0x010a
        /*07ca*/ 	.byte	0xff
	.zero		1


	//   ....[108]....
        /*07cc*/ 	.word	0x0000a100
        /*07d0*/ 	.word	0x00000004
        /*07d4*/ 	.word	0x000000b0
        /*07d8*/ 	.short	0x010a
        /*07da*/ 	.byte	0xff
	.zero		1


	//   ....[109]....
        /*07dc*/ 	.word	0x0000a160
        /*07e0*/ 	.word	0x00000004
        /*07e4*/ 	.word	0x00000000
        /*07e8*/ 	.short	0x010a
        /*07ea*/ 	.byte	0xff
	.zero		1


	//   ....[110]....
        /*07ec*/ 	.word	0x0000a1c0
        /*07f0*/ 	.word	0x00000000
        /*07f4*/ 	.word	0x00000000
        /*07f8*/ 	.short	0x010a
        /*07fa*/ 	.byte	0xff
	.zero		1


	//   ....[111]....
        /*07fc*/ 	.word	0x0000a220
        /*0800*/ 	.word	0x00000000
        /*0804*/ 	.word	0x000000c0
        /*0808*/ 	.short	0x010a
        /*080a*/ 	.byte	0xff
	.zero		1


	//   ....[112]....
        /*080c*/ 	.word	0x0000a280
        /*0810*/ 	.word	0x00000000
        /*0814*/ 	.word	0x00000090
        /*0818*/ 	.short	0x010a
        /*081a*/ 	.byte	0xff
	.zero		1


	//   ....[113]....
        /*081c*/ 	.word	0x0000a2e0
        /*0820*/ 	.word	0x00000003
        /*0824*/ 	.word	0x00000088
        /*0828*/ 	.short	0x010a
        /*082a*/ 	.byte	0xff
	.zero		1


	//   ....[114]....
        /*082c*/ 	.word	0x0000a340
        /*0830*/ 	.word	0x00000000
        /*0834*/ 	.word	0x00000060
        /*0838*/ 	.short	0x010a
        /*083a*/ 	.byte	0xff
	.zero		1


	//   ....[115]....
        /*083c*/ 	.word	0x0000a3a0
        /*0840*/ 	.word	0x00000000
        /*0844*/ 	.word	0x00000068
        /*0848*/ 	.short	0x010a
        /*084a*/ 	.byte	0xff
	.zero		1


	//   ....[116]....
        /*084c*/ 	.word	0x0000a400
        /*0850*/ 	.word	0x00000000
        /*0854*/ 	.word	0x00000070
        /*0858*/ 	.short	0x010a
        /*085a*/ 	.byte	0xff
	.zero		1


	//   ....[117]....
        /*085c*/ 	.word	0x0000a460
        /*0860*/ 	.word	0x00000000
        /*0864*/ 	.word	0x00000078
        /*0868*/ 	.short	0x010a
        /*086a*/ 	.byte	0xff
	.zero		1


	//   ....[118]....
        /*086c*/ 	.word	0x0000a4c0
        /*0870*/ 	.word	0x00000000
        /*0874*/ 	.word	0x00000060
        /*0878*/ 	.short	0x010a
        /*087a*/ 	.byte	0xff
	.zero		1


	//   ....[119]....
        /*087c*/ 	.word	0x0000a520
        /*0880*/ 	.word	0x00000000
        /*0884*/ 	.word	0x00000068
        /*0888*/ 	.short	0x010a
        /*088a*/ 	.byte	0xff
	.zero		1


	//   ....[120]....
        /*088c*/ 	.word	0x0000a580
        /*0890*/ 	.word	0x00000000
        /*0894*/ 	.word	0x00000070
        /*0898*/ 	.short	0x010a
        /*089a*/ 	.byte	0xff
	.zero		1


	//   ....[121]....
        /*089c*/ 	.word	0x0000a5e0
        /*08a0*/ 	.word	0x00000000
        /*08a4*/ 	.word	0x00000090
        /*08a8*/ 	.short	0x010a
        /*08aa*/ 	.byte	0xff
	.zero		1


	//   ....[122]....
        /*08ac*/ 	.word	0x0000a640
        /*08b0*/ 	.word	0x00000002
        /*08b4*/ 	.word	0x00000040
        /*08b8*/ 	.short	0x010a
        /*08ba*/ 	.byte	0xff
	.zero		1


	//   ....[123]....
        /*08bc*/ 	.word	0x0000a690
        /*08c0*/ 	.word	0x00000048
        /*08c4*/ 	.word	0x000000a0
        /*08c8*/ 	.short	0x010a
        /*08ca*/ 	.byte	0xff
	.zero		1


	//   ....[124]....
        /*08cc*/ 	.word	0x0000a6e0
        /*08d0*/ 	.word	0x00000002
        /*08d4*/ 	.word	0x00000040
        /*08d8*/ 	.short	0x010a
        /*08da*/ 	.byte	0xff
	.zero		1


	//   ....[125]....
        /*08dc*/ 	.word	0x0000a730
        /*08e0*/ 	.word	0x00000006
        /*08e4*/ 	.word	0x00000040
        /*08e8*/ 	.short	0x010a
        /*08ea*/ 	.byte	0xff
	.zero		1


	//   ....[126]....
        /*08ec*/ 	.word	0x0000a780
        /*08f0*/ 	.word	0x00000000
        /*08f4*/ 	.word	0x00000040
        /*08f8*/ 	.short	0x010a
        /*08fa*/ 	.byte	0xff
	.zero		1


	//----- nvinfo : EIATTR_NUM_MBARRIERS
	.align		4
.L_47:
        /*08fc*/ 	.byte	0x03, 0x38
        /*08fe*/ 	.short	0x0019


	//----- nvinfo : EIATTR_EXIT_INSTR_OFFSETS
	.align		4
        /*0900*/ 	.byte	0x04, 0x1c
        /*0902*/ 	.short	(.L_49 - .L_48)


	//   ....[0]....
.L_48:
        /*0904*/ 	.word	0x000031a0


	//   ....[1]....
        /*0908*/ 	.word	0x00003450


	//   ....[2]....
        /*090c*/ 	.word	0x000034b0


	//   ....[3]....
        /*0910*/ 	.word	0x00004950


	//   ....[4]....
        /*0914*/ 	.word	0x00005f80


	//   ....[5]....
        /*0918*/ 	.word	0x00005fc0


	//   ....[6]....
        /*091c*/ 	.word	0x00009b00


	//   ....[7]....
        /*0920*/ 	.word	0x00009b80


	//   ....[8]....
        /*0924*/ 	.word	0x00009bb0


	//   ....[9]....
        /*0928*/ 	.word	0x00009c30


	//----- nvinfo : EIATTR_MAX_THREADS
	.align		4
.L_49:
        /*092c*/ 	.byte	0x04, 0x05
        /*092e*/ 	.short	(.L_51 - .L_50)
.L_50:
        /*0930*/ 	.word	0x00000100
        /*0934*/ 	.word	0x00000001
        /*0938*/ 	.word	0x00000001


	//----- nvinfo : EIATTR_CRS_STACK_SIZE
	.align		4
.L_51:
        /*093c*/ 	.byte	0x04, 0x1e
        /*093e*/ 	.short	(.L_53 - .L_52)
.L_52:
        /*0940*/ 	.word	0x00000000


	//----- nvinfo : EIATTR_CBANK_PARAM_SIZE
	.align		4
.L_53:
        /*0944*/ 	.byte	0x03, 0x19
        /*0946*/ 	.short	0x0800


	//----- nvinfo : EIATTR_PARAM_CBANK
	.align		4
        /*0948*/ 	.byte	0x04, 0x0a
        /*094a*/ 	.short	(.L_55 - .L_54)
	.align		4
.L_54:
        /*094c*/ 	.word	index@(.nv.constant0._ZN7cutlass13device_kernelINS_4conv6kernel13ConvUniversalINS1_16ConvProblemShapeILNS1_8OperatorE2ELi2EEENS1_10collective14CollectiveConvINS1_47MainloopSm100TmaUmmaWarpSpecializedImplicitGemmILS5_2ELi4ELi2ELi1ELi2EN4cute5tupleIJNSA_1CILi2EEENSC_ILi1EEESE_EEEEENSB_IJNSC_ILi256EEENSB_IJNSC_ILi64EEEEEESJ_EEENS_10tfloat32_tESL_NSA_8TiledMMAINSA_8MMA_AtomIJNSA_23SM100_MMA_TF32_2x1SM_SSISL_SL_fLi256ELi64ELNSA_4UMMA5MajorE1ELSQ_1ELNSP_7ScaleInE0ELSR_0EEEEEENSA_6LayoutINSB_IJSE_SE_SE_EEENSB_IJNSC_ILi0EEESW_SW_EEEEENSB_IJNSA_10UnderscoreESZ_SZ_EEEEENS7_6detail27Sm100ImplicitGemmTileTraitsINSA_18SM100_TMA_2SM_LOADENSA_14ComposedLayoutINSA_7SwizzleILi2ELi5ELi2EEENSA_18smem_ptr_flag_bitsILi32EEENSU_INSB_IJNSC_ILi32EEENSC_ILi4EEEEEENSB_IJSE_S1A_EEEEEEEvEENS13_INSA_25SM100_TMA_2SM_LOAD_IM2COLES1F_vEEEENS_8epilogue10collective18CollectiveEpilogueINS1K_23Sm100TmaWarpSpecializedILi4ELi2ELi16ELb1ELb0EEEJNSB_IJNSC_ILi128EEESJ_SJ_EEENSB_IJNSU_IS1P_SE_EENSU_INSC_ILi16EEESE_EEEEESL_NSB_IJlNSB_IJSE_llEEESW_EEESL_S1W_NS1K_6fusion15FusionCallbacksIS1O_NS1X_17LinearCombinationISL_fSL_fLNS_15FloatRoundStyleE2EEES1Q_S1U_JEEENSA_5SM1004TMEM4LOAD26SM100_TMEM_LOAD_32dp32b16xENSA_13SM90_TMA_LOADENS15_INS16_ILi2ELi4ELi3EEES19_NSU_INSB_IJNSC_ILi8EEES1S_EEENSB_IJS1S_SE_EEEEEEENSA_39AutoVectorizingCopyWithAssumedAlignmentILi128EEENSA_14SM90_TMA_STOREES2D_S2F_S2F_EEEvvEEEEvNT_6ParamsE)
        /*0950*/ 	.short	0x0380
        /*0952*/ 	.short	0x0800


	//----- nvinfo : EIATTR_SW_WAR
	.align		4
.L_55:
        /*0954*/ 	.byte	0x04, 0x36
        /*0956*/ 	.short	(.L_57 - .L_56)
.L_56:
        /*0958*/ 	.word	0x00000008
.L_57:


//--------------------- .nv.callgraph             --------------------------
	.section	.nv.callgraph,"",@"SHT_CUDA_CALLGRAPH"
	.align	4
	.sectionentsize	8
	.align		4
        /*0000*/ 	.word	0x00000000
	.align		4
        /*0004*/ 	.word	0xffffffff
	.align		4
        /*0008*/ 	.word	index@(_ZN7cutlass13device_kernelINS_4conv6kernel13ConvUniversalINS1_16ConvProblemShapeILNS1_8OperatorE2ELi2EEENS1_10collective14CollectiveConvINS1_47MainloopSm100TmaUmmaWarpSpecializedImplicitGemmILS5_2ELi4ELi2ELi1ELi2EN4cute5tupleIJNSA_1CILi2EEENSC_ILi1EEESE_EEEEENSB_IJNSC_ILi256EEENSB_IJNSC_ILi64EEEEEESJ_EEENS_10tfloat32_tESL_NSA_8TiledMMAINSA_8MMA_AtomIJNSA_23SM100_MMA_TF32_2x1SM_SSISL_SL_fLi256ELi64ELNSA_4UMMA5MajorE1ELSQ_1ELNSP_7ScaleInE0ELSR_0EEEEEENSA_6LayoutINSB_IJSE_SE_SE_EEENSB_IJNSC_ILi0EEESW_SW_EEEEENSB_IJNSA_10UnderscoreESZ_SZ_EEEEENS7_6detail27Sm100ImplicitGemmTileTraitsINSA_18SM100_TMA_2SM_LOADENSA_14ComposedLayoutINSA_7SwizzleILi2ELi5ELi2EEENSA_18smem_ptr_flag_bitsILi32EEENSU_INSB_IJNSC_ILi32EEENSC_ILi4EEEEEENSB_IJSE_S1A_EEEEEEEvEENS13_INSA_25SM100_TMA_2SM_LOAD_IM2COLES1F_vEEEENS_8epilogue10collective18CollectiveEpilogueINS1K_23Sm100TmaWarpSpecializedILi4ELi2ELi16ELb1ELb0EEEJNSB_IJNSC_ILi128EEESJ_SJ_EEENSB_IJNSU_IS1P_SE_EENSU_INSC_ILi16EEESE_EEEEESL_NSB_IJlNSB_IJSE_llEEESW_EEESL_S1W_NS1K_6fusion15FusionCallbacksIS1O_NS1X_17LinearCombinationISL_fSL_fLNS_15FloatRoundStyleE2EEES1Q_S1U_JEEENSA_5SM1004TMEM4LOAD26SM100_TMEM_LOAD_32dp32b16xENSA_13SM90_TMA_LOADENS15_INS16_ILi2ELi4ELi3EEES19_NSU_INSB_IJNSC_ILi8EEES1S_EEENSB_IJS1S_SE_EEEEEEENSA_39AutoVectorizingCopyWithAssumedAlignmentILi128EEENSA_14SM90_TMA_STOREES2D_S2F_S2F_EEEvvEEEEvNT_6ParamsE)
	.align		4
        /*000c*/ 	.word	index@(__assertfail)
	.align		4
        /*0010*/ 	.word	0x00000000
	.align		4
        /*0014*/ 	.word	0xfffffffe
	.align		4
        /*0018*/ 	.word	0x00000000
	.align		4
        /*001c*/ 	.word	0xfffffffd
	.align		4
        /*0020*/ 	.word	0x00000000
	.align		4
        /*0024*/ 	.word	0xfffffffc


//--------------------- .nv.constant4             --------------------------
	.section	.nv.constant4,"a",@progbits
	.align	8
	.align		8
.nv.constant4:
        /*0000*/ 	.dword	__assertfail
	.align		8
        /*0008*/ 	.dword	__unnamed_1
	.align		8
        /*0010*/ 	.dword	__unnamed_2
	.align		8
        /*0018*/ 	.dword	_ZN39_INTERNAL_d9a356e9_4_k_cu_88e2d517_45274cuda3std3__45__cpo5beginE
	.align		8
        /*0020*/ 	.dword	_ZN39_INTERNAL_d9a356e9_4_k_cu_88e2d517_45274cuda3std3__45__cpo3endE
	.align		8
        /*0028*/ 	.dword	_ZN39_INTERNAL_d9a356e9_4_k_cu_88e2d517_45274cuda3std3__45__cpo6cbeginE
	.align		8
        /*0030*/ 	.dword	_ZN39_INTERNAL_d9a356e9_4_k_cu_88e2d517_45274cuda3std3__45__cpo4cendE
	.align		8
        /*0038*/ 	.dword	_ZN39_INTERNAL_d9a356e9_4_k_cu_88e2d517_45274cuda3std3__441_GLOBAL__N__d9a356e9_4_k_cu_88e2d517_45276ignoreE
	.align		8
        /*0040*/ 	.dword	_ZN39_INTERNAL_d9a356e9_4_k_cu_88e2d517_45274cuda3std3__419piecewise_constructE
	.align		8
        /*0048*/ 	.dword	_ZN39_INTERNAL_d9a356e9_4_k_cu_88e2d517_45274cuda3std3__48in_placeE
	.align		8
        /*0050*/ 	.dword	_ZN39_INTERNAL_d9a356e9_4_k_cu_88e2d517_45274cuda3std6ranges3__45__cpo4swapE
	.align		8
        /*0058*/ 	.dword	_ZN39_INTERNAL_d9a356e9_4_k_cu_88e2d517_45274cuda3std6ranges3__45__cpo9iter_moveE
	.align		8
        /*0060*/ 	.dword	_ZN39_INTERNAL_d9a356e9_4_k_cu_88e2d517_45274cute7productE
	.align		8
        /*0068*/ 	.dword	_ZN39_INTERNAL_d9a356e9_4_k_cu_88e2d517_45274cute1_E
	.align		8
        /*0070*/ 	.dword	$str$27
	.align		8
        /*0078*/ 	.dword	$str$28
	.align		8
        /*0080*/ 	.dword	$str$29
	.align		8
        /*0088*/ 	.dword	$str$30


//--------------------- .text._ZN7cutlass13device_kernelINS_4conv6kernel13ConvUniversalINS1_16ConvProblemShapeILNS1_8OperatorE2ELi2EEENS1_10collective14CollectiveConvINS1_47MainloopSm100TmaUmmaWarpSpecializedImplicitGemmILS5_2ELi4ELi2ELi1ELi2EN4cute5tupleIJNSA_1CILi2EEENSC_ILi1EEESE_EEEEENSB_IJNSC_ILi256EEENSB_IJNSC_ILi64EEEEEESJ_EEENS_10tfloat32_tESL_NSA_8TiledMMAINSA_8MMA_AtomIJNSA_23SM100_MMA_TF32_2x1SM_SSISL_SL_fLi256ELi64ELNSA_4UMMA5MajorE1ELSQ_1ELNSP_7ScaleInE0ELSR_0EEEEEENSA_6LayoutINSB_IJSE_SE_SE_EEENSB_IJNSC_ILi0EEESW_SW_EEEEENSB_IJNSA_10UnderscoreESZ_SZ_EEEEENS7_6detail27Sm100ImplicitGemmTileTraitsINSA_18SM100_TMA_2SM_LOADENSA_14ComposedLayoutINSA_7SwizzleILi2ELi5ELi2EEENSA_18smem_ptr_flag_bitsILi32EEENSU_INSB_IJNSC_ILi32EEENSC_ILi4EEEEEENSB_IJSE_S1A_EEEEEEEvEENS13_INSA_25SM100_TMA_2SM_LOAD_IM2COLES1F_vEEEENS_8epilogue10collective18CollectiveEpilogueINS1K_23Sm100TmaWarpSpecializedILi4ELi2ELi16ELb1ELb0EEEJNSB_IJNSC_ILi128EEESJ_SJ_EEENSB_IJNSU_IS1P_SE_EENSU_INSC_ILi16EEESE_EEEEESL_NSB_IJlNSB_IJSE_llEEESW_EEESL_S1W_NS1K_6fusion15FusionCallbacksIS1O_NS1X_17LinearCombinationISL_fSL_fLNS_15FloatRoundStyleE2EEES1Q_S1U_JEEENSA_5SM1004TMEM4LOAD26SM100_TMEM_LOAD_32dp32b16xENSA_13SM90_TMA_LOADENS15_INS16_ILi2ELi4ELi3EEES19_NSU_INSB_IJNSC_ILi8EEES1S_EEENSB_IJS1S_SE_EEEEEEENSA_39AutoVectorizingCopyWithAssumedAlignmentILi128EEENSA_14SM90_TMA_STOREES2D_S2F_S2F_EEEvvEEEEvNT_6ParamsE --------------------------
	.section	.text._ZN7cutlass13device_kernelINS_4conv6kernel13ConvUniversalINS1_16ConvProblemShapeILNS1_8OperatorE2ELi2EEENS1_10collective14CollectiveConvINS1_47MainloopSm100TmaUmmaWarpSpecializedImplicitGemmILS5_2ELi4ELi2ELi1ELi2EN4cute5tupleIJNSA_1CILi2EEENSC_ILi1EEESE_EEEEENSB_IJNSC_ILi256EEENSB_IJNSC_ILi64EEEEEESJ_EEENS_10tfloat32_tESL_NSA_8TiledMMAINSA_8MMA_AtomIJNSA_23SM100_MMA_TF32_2x1SM_SSISL_SL_fLi256ELi64ELNSA_4UMMA5MajorE1ELSQ_1ELNSP_7ScaleInE0ELSR_0EEEEEENSA_6LayoutINSB_IJSE_SE_SE_EEENSB_IJNSC_ILi0EEESW_SW_EEEEENSB_IJNSA_10UnderscoreESZ_SZ_EEEEENS7_6detail27Sm100ImplicitGemmTileTraitsINSA_18SM100_TMA_2SM_LOADENSA_14ComposedLayoutINSA_7SwizzleILi2ELi5ELi2EEENSA_18smem_ptr_flag_bitsILi32EEENSU_INSB_IJNSC_ILi32EEENSC_ILi4EEEEEENSB_IJSE_S1A_EEEEEEEvEENS13_INSA_25SM100_TMA_2SM_LOAD_IM2COLES1F_vEEEENS_8epilogue10collective18CollectiveEpilogueINS1K_23Sm100TmaWarpSpecializedILi4ELi2ELi16ELb1ELb0EEEJNSB_IJNSC_ILi128EEESJ_SJ_EEENSB_IJNSU_IS1P_SE_EENSU_INSC_ILi16EEESE_EEEEESL_NSB_IJlNSB_IJSE_llEEESW_EEESL_S1W_NS1K_6fusion15FusionCallbacksIS1O_NS1X_17LinearCombinationISL_fSL_fLNS_15FloatRoundStyleE2EEES1Q_S1U_JEEENSA_5SM1004TMEM4LOAD26SM100_TMEM_LOAD_32dp32b16xENSA_13SM90_TMA_LOADENS15_INS16_ILi2ELi4ELi3EEES19_NSU_INSB_IJNSC_ILi8EEES1S_EEENSB_IJS1S_SE_EEEEEEENSA_39AutoVectorizingCopyWithAssumedAlignmentILi128EEENSA_14SM90_TMA_STOREES2D_S2F_S2F_EEEvvEEEEvNT_6ParamsE,"ax",@progbits
	.align	128
.text._ZN7cutlass13device_kernelINS_4conv6kernel13ConvUniversalINS1_16ConvProblemShapeILNS1_8OperatorE2ELi2EEENS1_10collective14CollectiveConvINS1_47MainloopSm100TmaUmmaWarpSpecializedImplicitGemmILS5_2ELi4ELi2ELi1ELi2EN4cute5tupleIJNSA_1CILi2EEENSC_ILi1EEESE_EEEEENSB_IJNSC_ILi256EEENSB_IJNSC_ILi64EEEEEESJ_EEENS_10tfloat32_tESL_NSA_8TiledMMAINSA_8MMA_AtomIJNSA_23SM100_MMA_TF32_2x1SM_SSISL_SL_fLi256ELi64ELNSA_4UMMA5MajorE1ELSQ_1ELNSP_7ScaleInE0ELSR_0EEEEEENSA_6LayoutINSB_IJSE_SE_SE_EEENSB_IJNSC_ILi0EEESW_SW_EEEEENSB_IJNSA_10UnderscoreESZ_SZ_EEEEENS7_6detail27Sm100ImplicitGemmTileTraitsINSA_18SM100_TMA_2SM_LOADENSA_14ComposedLayoutINSA_7SwizzleILi2ELi5ELi2EEENSA_18smem_ptr_flag_bitsILi32EEENSU_INSB_IJNSC_ILi32EEENSC_ILi4EEEEEENSB_IJSE_S1A_EEEEEEEvEENS13_INSA_25SM100_TMA_2SM_LOAD_IM2COLES1F_vEEEENS_8epilogue10collective18CollectiveEpilogueINS1K_23Sm100TmaWarpSpecializedILi4ELi2ELi16ELb1ELb0EEEJNSB_IJNSC_ILi128EEESJ_SJ_EEENSB_IJNSU_IS1P_SE_EENSU_INSC_ILi16EEESE_EEEEESL_NSB_IJlNSB_IJSE_llEEESW_EEESL_S1W_NS1K_6fusion15FusionCallbacksIS1O_NS1X_17LinearCombinationISL_fSL_fLNS_15FloatRoundStyleE2EEES1Q_S1U_JEEENSA_5SM1004TMEM4LOAD26SM100_TMEM_LOAD_32dp32b16xENSA_13SM90_TMA_LOADENS15_INS16_ILi2ELi4ELi3EEES19_NSU_INSB_IJNSC_ILi8EEES1S_EEENSB_IJS1S_SE_EEEEEEENSA_39AutoVectorizingCopyWithAssumedAlignmentILi128EEENSA_14SM90_TMA_STOREES2D_S2F_S2F_EEEvvEEEEvNT_6ParamsE:
        .type           _ZN7cutlass13device_kernelINS_4conv6kernel13ConvUniversalINS1_16ConvProblemShapeILNS1_8OperatorE2ELi2EEENS1_10collective14CollectiveConvINS1_47MainloopSm100TmaUmmaWarpSpecializedImplicitGemmILS5_2ELi4ELi2ELi1ELi2EN4cute5tupleIJNSA_1CILi2EEENSC_ILi1EEESE_EEEEENSB_IJNSC_ILi256EEENSB_IJNSC_ILi64EEEEEESJ_EEENS_10tfloat32_tESL_NSA_8TiledMMAINSA_8MMA_AtomIJNSA_23SM100_MMA_TF32_2x1SM_SSISL_SL_fLi256ELi64ELNSA_4UMMA5MajorE1ELSQ_1ELNSP_7ScaleInE0ELSR_0EEEEEENSA_6LayoutINSB_IJSE_SE_SE_EEENSB_IJNSC_ILi0EEESW_SW_EEEEENSB_IJNSA_10UnderscoreESZ_SZ_EEEEENS7_6detail27Sm100ImplicitGemmTileTraitsINSA_18SM100_TMA_2SM_LOADENSA_14ComposedLayoutINSA_7SwizzleILi2ELi5ELi2EEENSA_18smem_ptr_flag_bitsILi32EEENSU_INSB_IJNSC_ILi32EEENSC_ILi4EEEEEENSB_IJSE_S1A_EEEEEEEvEENS13_INSA_25SM100_TMA_2SM_LOAD_IM2COLES1F_vEEEENS_8epilogue10collective18CollectiveEpilogueINS1K_23Sm100TmaWarpSpecializedILi4ELi2ELi16ELb1ELb0EEEJNSB_IJNSC_ILi128EEESJ_SJ_EEENSB_IJNSU_IS1P_SE_EENSU_INSC_ILi16EEESE_EEEEESL_NSB_IJlNSB_IJSE_llEEESW_EEESL_S1W_NS1K_6fusion15FusionCallbacksIS1O_NS1X_17LinearCombinationISL_fSL_fLNS_15FloatRoundStyleE2EEES1Q_S1U_JEEENSA_5SM1004TMEM4LOAD26SM100_TMEM_LOAD_32dp32b16xENSA_13SM90_TMA_LOADENS15_INS16_ILi2ELi4ELi3EEES19_NSU_INSB_IJNSC_ILi8EEES1S_EEENSB_IJS1S_SE_EEEEEEENSA_39AutoVectorizingCopyWithAssumedAlignmentILi128EEENSA_14SM90_TMA_STOREES2D_S2F_S2F_EEEvvEEEEvNT_6ParamsE,@function
        .size           _ZN7cutlass13device_kernelINS_4conv6kernel13ConvUniversalINS1_16ConvProblemShapeILNS1_8OperatorE2ELi2EEENS1_10collective14CollectiveConvINS1_47MainloopSm100TmaUmmaWarpSpecializedImplicitGemmILS5_2ELi4ELi2ELi1ELi2EN4cute5tupleIJNSA_1CILi2EEENSC_ILi1EEESE_EEEEENSB_IJNSC_ILi256EEENSB_IJNSC_ILi64EEEEEESJ_EEENS_10tfloat32_tESL_NSA_8TiledMMAINSA_8MMA_AtomIJNSA_23SM100_MMA_TF32_2x1SM_SSISL_SL_fLi256ELi64ELNSA_4UMMA5MajorE1ELSQ_1ELNSP_7ScaleInE0ELSR_0EEEEEENSA_6LayoutINSB_IJSE_SE_SE_EEENSB_IJNSC_ILi0EEESW_SW_EEEEENSB_IJNSA_10UnderscoreESZ_SZ_EEEEENS7_6detail27Sm100ImplicitGemmTileTraitsINSA_18SM100_TMA_2SM_LOADENSA_14ComposedLayoutINSA_7SwizzleILi2ELi5ELi2EEENSA_18smem_ptr_flag_bitsILi32EEENSU_INSB_IJNSC_ILi32EEENSC_ILi4EEEEEENSB_IJSE_S1A_EEEEEEEvEENS13_INSA_25SM100_TMA_2SM_LOAD_IM2COLES1F_vEEEENS_8epilogue10collective18CollectiveEpilogueINS1K_23Sm100TmaWarpSpecializedILi4ELi2ELi16ELb1ELb0EEEJNSB_IJNSC_ILi128EEESJ_SJ_EEENSB_IJNSU_IS1P_SE_EENSU_INSC_ILi16EEESE_EEEEESL_NSB_IJlNSB_IJSE_llEEESW_EEESL_S1W_NS1K_6fusion15FusionCallbacksIS1O_NS1X_17LinearCombinationISL_fSL_fLNS_15FloatRoundStyleE2EEES1Q_S1U_JEEENSA_5SM1004TMEM4LOAD26SM100_TMEM_LOAD_32dp32b16xENSA_13SM90_TMA_LOADENS15_INS16_ILi2ELi4ELi3EEES19_NSU_INSB_IJNSC_ILi8EEES1S_EEENSB_IJS1S_SE_EEEEEEENSA_39AutoVectorizingCopyWithAssumedAlignmentILi128EEENSA_14SM90_TMA_STOREES2D_S2F_S2F_EEEvvEEEEvNT_6ParamsE,(.L_x_187 - _ZN7cutlass13device_kernelINS_4conv6kernel13ConvUniversalINS1_16ConvProblemShapeILNS1_8OperatorE2ELi2EEENS1_10collective14CollectiveConvINS1_47MainloopSm100TmaUmmaWarpSpecializedImplicitGemmILS5_2ELi4ELi2ELi1ELi2EN4cute5tupleIJNSA_1CILi2EEENSC_ILi1EEESE_EEEEENSB_IJNSC_ILi256EEENSB_IJNSC_ILi64EEEEEESJ_EEENS_10tfloat32_tESL_NSA_8TiledMMAINSA_8MMA_AtomIJNSA_23SM100_MMA_TF32_2x1SM_SSISL_SL_fLi256ELi64ELNSA_4UMMA5MajorE1ELSQ_1ELNSP_7ScaleInE0ELSR_0EEEEEENSA_6LayoutINSB_IJSE_SE_SE_EEENSB_IJNSC_ILi0EEESW_SW_EEEEENSB_IJNSA_10UnderscoreESZ_SZ_EEEEENS7_6detail27Sm100ImplicitGemmTileTraitsINSA_18SM100_TMA_2SM_LOADENSA_14ComposedLayoutINSA_7SwizzleILi2ELi5ELi2EEENSA_18smem_ptr_flag_bitsILi32EEENSU_INSB_IJNSC_ILi32EEENSC_ILi4EEEEEENSB_IJSE_S1A_EEEEEEEvEENS13_INSA_25SM100_TMA_2SM_LOAD_IM2COLES1F_vEEEENS_8epilogue10collective18CollectiveEpilogueINS1K_23Sm100TmaWarpSpecializedILi4ELi2ELi16ELb1ELb0EEEJNSB_IJNSC_ILi128EEESJ_SJ_EEENSB_IJNSU_IS1P_SE_EENSU_INSC_ILi16EEESE_EEEEESL_NSB_IJlNSB_IJSE_llEEESW_EEESL_S1W_NS1K_6fusion15FusionCallbacksIS1O_NS1X_17LinearCombinationISL_fSL_fLNS_15FloatRoundStyleE2EEES1Q_S1U_JEEENSA_5SM1004TMEM4LOAD26SM100_TMEM_LOAD_32dp32b16xENSA_13SM90_TMA_LOADENS15_INS16_ILi2ELi4ELi3EEES19_NSU_INSB_IJNSC_ILi8EEES1S_EEENSB_IJS1S_SE_EEEEEEENSA_39AutoVectorizingCopyWithAssumedAlignmentILi128EEENSA_14SM90_TMA_STOREES2D_S2F_S2F_EEEvvEEEEvNT_6ParamsE)
        .other          _ZN7cutlass13device_kernelINS_4conv6kernel13ConvUniversalINS1_16ConvProblemShapeILNS1_8OperatorE2ELi2EEENS1_10collective14CollectiveConvINS1_47MainloopSm100TmaUmmaWarpSpecializedImplicitGemmILS5_2ELi4ELi2ELi1ELi2EN4cute5tupleIJNSA_1CILi2EEENSC_ILi1EEESE_EEEEENSB_IJNSC_ILi256EEENSB_IJNSC_ILi64EEEEEESJ_EEENS_10tfloat32_tESL_NSA_8TiledMMAINSA_8MMA_AtomIJNSA_23SM100_MMA_TF32_2x1SM_SSISL_SL_fLi256ELi64ELNSA_4UMMA5MajorE1ELSQ_1ELNSP_7ScaleInE0ELSR_0EEEEEENSA_6LayoutINSB_IJSE_SE_SE_EEENSB_IJNSC_ILi0EEESW_SW_EEEEENSB_IJNSA_10UnderscoreESZ_SZ_EEEEENS7_6detail27Sm100ImplicitGemmTileTraitsINSA_18SM100_TMA_2SM_LOADENSA_14ComposedLayoutINSA_7SwizzleILi2ELi5ELi2EEENSA_18smem_ptr_flag_bitsILi32EEENSU_INSB_IJNSC_ILi32EEENSC_ILi4EEEEEENSB_IJSE_S1A_EEEEEEEvEENS13_INSA_25SM100_TMA_2SM_LOAD_IM2COLES1F_vEEEENS_8epilogue10collective18CollectiveEpilogueINS1K_23Sm100TmaWarpSpecializedILi4ELi2ELi16ELb1ELb0EEEJNSB_IJNSC_ILi128EEESJ_SJ_EEENSB_IJNSU_IS1P_SE_EENSU_INSC_ILi16EEESE_EEEEESL_NSB_IJlNSB_IJSE_llEEESW_EEESL_S1W_NS1K_6fusion15FusionCallbacksIS1O_NS1X_17LinearCombinationISL_fSL_fLNS_15FloatRoundStyleE2EEES1Q_S1U_JEEENSA_5SM1004TMEM4LOAD26SM100_TMEM_LOAD_32dp32b16xENSA_13SM90_TMA_LOADENS15_INS16_ILi2ELi4ELi3EEES19_NSU_INSB_IJNSC_ILi8EEES1S_EEENSB_IJS1S_SE_EEEEEEENSA_39AutoVectorizingCopyWithAssumedAlignmentILi128EEENSA_14SM90_TMA_STOREES2D_S2F_S2F_EEEvvEEEEvNT_6ParamsE,@"STO_CUDA_ENTRY STV_DEFAULT"
_ZN7cutlass13device_kernelINS_4conv6kernel13ConvUniversalINS1_16ConvProblemShapeILNS1_8OperatorE2ELi2EEENS1_10collective14CollectiveConvINS1_47MainloopSm100TmaUmmaWarpSpecializedImplicitGemmILS5_2ELi4ELi2ELi1ELi2EN4cute5tupleIJNSA_1CILi2EEENSC_ILi1EEESE_EEEEENSB_IJNSC_ILi256EEENSB_IJNSC_ILi64EEEEEESJ_EEENS_10tfloat32_tESL_NSA_8TiledMMAINSA_8MMA_AtomIJNSA_23SM100_MMA_TF32_2x1SM_SSISL_SL_fLi256ELi64ELNSA_4UMMA5MajorE1ELSQ_1ELNSP_7ScaleInE0ELSR_0EEEEEENSA_6LayoutINSB_IJSE_SE_SE_EEENSB_IJNSC_ILi0EEESW_SW_EEEEENSB_IJNSA_10UnderscoreESZ_SZ_EEEEENS7_6detail27Sm100ImplicitGemmTileTraitsINSA_18SM100_TMA_2SM_LOADENSA_14ComposedLayoutINSA_7SwizzleILi2ELi5ELi2EEENSA_18smem_ptr_flag_bitsILi32EEENSU_INSB_IJNSC_ILi32EEENSC_ILi4EEEEEENSB_IJSE_S1A_EEEEEEEvEENS13_INSA_25SM100_TMA_2SM_LOAD_IM2COLES1F_vEEEENS_8epilogue10collective18CollectiveEpilogueINS1K_23Sm100TmaWarpSpecializedILi4ELi2ELi16ELb1ELb0EEEJNSB_IJNSC_ILi128EEESJ_SJ_EEENSB_IJNSU_IS1P_SE_EENSU_INSC_ILi16EEESE_EEEEESL_NSB_IJlNSB_IJSE_llEEESW_EEESL_S1W_NS1K_6fusion15FusionCallbacksIS1O_NS1X_17LinearCombinationISL_fSL_fLNS_15FloatRoundStyleE2EEES1Q_S1U_JEEENSA_5SM1004TMEM4LOAD26SM100_TMEM_LOAD_32dp32b16xENSA_13SM90_TMA_LOADENS15_INS16_ILi2ELi4ELi3EEES19_NSU_INSB_IJNSC_ILi8EEES1S_EEENSB_IJS1S_SE_EEEEEEENSA_39AutoVectorizingCopyWithAssumedAlignmentILi128EEENSA_14SM90_TMA_STOREES2D_S2F_S2F_EEEvvEEEEvNT_6ParamsE:
[----:B------:R-:W1:Y:S01]  /*0000*/  LDC R1, c[0x0][0x37c] ;  /* 0x0000df00ff017b82 */ /* 0x000e620000000800 */
[----:B------:R-:W2:Y:S01]  /*0010*/  S2R R57, SR_TID.X ;  /* 0x0000000000397919 */ /* 0x000ea20000002100 */
[----:B------:R-:W3:Y:S06]  /*0020*/  LDCU.64 UR8, c[0x0][0x890] ;  /* 0x00011200ff0877ac */ /* 0x000eec0008000a00 */
[----:B------:R-:W4:Y:S01]  /*0030*/  S2UR UR4, SR_CgaCtaId ;  /* 0x00000000000479c3 */ /* 0x000f220000008800 */
[----:B-1----:R-:W-:Y:S01]  /*0040*/  VIADD R1, R1, 0xfffffff8 ;  /* 0xfffffff801017836 */ /* 0x002fe20000000000 */
[----:B------:R-:W-:-:S02]  /*0050*/  PRMT R59, RZ, 0x7610, R59 ;  /* 0x00007610ff3b7816 */ /* 0x000fc4000000003b */
[----:B------:R-:W-:Y:S02]  /*0060*/  ELECT P1, URZ, PT ;  /* 0x0000000000ff782f */ /* 0x000fe40003820000 */
[----:B------:R-:W-:Y:S01]  /*0070*/  R2UR UR48, R1 ;  /* 0x00000000013072ca */ /* 0x000fe200000e0000 */
[----:B---3--:R-:W-:-:S04]  /*0080*/  UISETP.NE.U32.AND UP0, UPT, UR8, URZ, UPT ;  /* 0x000000ff0800728c */ /* 0x008fc8000bf05070 */
[----:B------:R-:W-:Y:S02]  /*0090*/  UISETP.NE.AND.EX UP0, UPT, UR9, URZ, UPT, UP0 ;  /* 0x000000ff0900728c */ /* 0x000fe4000bf05300 */
[----:B----4-:R-:W-:Y:S02]  /*00a0*/  ULOP3.LUT UR52, UR4, 0x1, URZ, 0xc0, !UPT ;  /* 0x0000000104347892 */ /* 0x010fe4000f8ec0ff */
[----:B------:R-:W-:Y:S01]  /*00b0*/  ULOP3.LUT UR51, UR4, 0x1, URZ, 0x3c, !UPT ;  /* 0x0000000104337892 */ /* 0x000fe2000f8e3cff */
[----:B--2---:R-:W-:-:S05]  /*00c0*/  SHF.R.U32.HI R60, RZ, 0x5, R57 ;  /* 0x00000005ff3c7819 */ /* 0x004fca0000011639 */
[----:B------:R-:W1:Y:S02]  /*00d0*/  SHFL.IDX PT, R0, R60, RZ, 0x1f ;  /* 0x00001fff3c007589 */ /* 0x000e6400000e0000 */
[----:B-1----:R-:W-:Y:S01]  /*00e0*/  R2UR UR18, R0 ;  /* 0x00000000001272ca */ /* 0x002fe200000e0000 */
[----:B------:R-:W-:-:S14]  /*00f0*/  BRA.U UP0, `(.L_x_0) ;  /* 0x0000000100307547 */ /* 0x000fdc000b800000 */
[----:B------:R-:W1:Y:S02]  /*0100*/  LDCU.64 UR4, c[0x0][0x888] ;  /* 0x00011100ff0477ac */ /* 0x000e640008000a00 */
[----:B-1----:R-:W-:-:S04]  /*0110*/  UISETP.NE.U32.AND UP0, UPT, UR4, URZ, UPT ;  /* 0x000000ff0400728c */ /* 0x002fc8000bf05070 */
[----:B------:R-:W-:-:S09]  /*0120*/  UISETP.NE.AND.EX UP0, UPT, UR5, URZ, UPT, UP0 ;  /* 0x000000ff0500728c */ /* 0x000fd2000bf05300 */
[----:B------:R-:W-:Y:S05]  /*0130*/  BRA.U !UP0, `(.L_x_1) ;  /* 0x0000000108147547 */ /* 0x000fea000b800000 */
[----:B------:R-:W1:Y:S01]  /*0140*/  LDC.64 R2, c[0x0][0x888] ;  /* 0x00022200ff027b82 */ /* 0x000e620000000a00 */
[----:B------:R-:W1:Y:S02]  /*0150*/  LDCU.64 UR4, c[0x0][0x358] ;  /* 0x00006b00ff0477ac */ /* 0x000e640008000a00 */
[----:B-1----:R1:W5:Y:S01]  /*0160*/  LDG.E R27, desc[UR4][R2.64] ;  /* 0x00000004021b7981 */ /* 0x002362000c1e1900 */
[----:B------:R-:W-:Y:S01]  /*0170*/  HFMA2 R59, -RZ, RZ, 0, 5.9604644775390625e-08 ;  /* 0x00000001ff3b7431 */ /* 0x000fe200000001ff */
[----:B------:R-:W-:Y:S05]  /*0180*/  BRA `(.L_x_0) ;  /* 0x00000000000c7947 */ /* 0x000fea0003800000 */
.L_x_1:
[----:B------:R-:W1:Y:S01]  /*0190*/  LDCU UR4, c[0x0][0x880] ;  /* 0x00011000ff0477ac */ /* 0x000e620008000800 */
[----:B------:R-:W-:Y:S01]  /*01a0*/  HFMA2 R59, -RZ, RZ, 0, 5.9604644775390625e-08 ;  /* 0x00000001ff3b7431 */ /* 0x000fe200000001ff */
[----:B-1----:R-:W-:-:S07]  /*01b0*/  MOV R27, UR4 ;  /* 0x00000004001b7c02 */ /* 0x002fce0008000f00 */
.L_x_0:
[----:B------:R-:W2:Y:S02]  /*01c0*/  LDCU.64 UR4, c[0x0][0x8b0] ;  /* 0x00011600ff0477ac */ /* 0x000ea40008000a00 */
[----:B--2---:R-:W-:-:S04]  /*01d0*/  UISETP.NE.U32.AND UP0, UPT, UR4, URZ, UPT ;  /* 0x000000ff0400728c */ /* 0x004fc8000bf05070 */
[----:B------:R-:W-:-:S09]  /*01e0*/  UISETP.NE.AND.EX UP0, UPT, UR5, URZ, UPT, UP0 ;  /* 0x000000ff0500728c */ /* 0x000fd2000bf05300 */
[----:B------:R-:W-:Y:S05]  /*01f0*/  BRA.U UP0, `(.L_x_2) ;  /* 0x0000000100287547 */ /* 0x000fea000b800000 */
[----:B------:R-:W2:Y:S02]  /*0200*/  LDCU.64 UR4, c[0x0][0x8a8] ;  /* 0x00011500ff0477ac */ /* 0x000ea40008000a00 */
[----:B--2---:R-:W-:-:S04]  /*0210*/  UISETP.NE.U32.AND UP0, UPT, UR4, URZ, UPT ;  /* 0x000000ff0400728c */ /* 0x004fc8000bf05070 */
[----:B------:R-:W-:-:S09]  /*0220*/  UISETP.NE.AND.EX UP0, UPT, UR5, URZ, UPT, UP0 ;  /* 0x000000ff0500728c */ /* 0x000fd2000bf05300 */
[----:B------:R-:W-:Y:S05]  /*0230*/  BRA.U !UP0, `(.L_x_3) ;  /* 0x0000000108107547 */ /* 0x000fea000b800000 */
[----:B------:R-:W2:Y:S01]  /*0240*/  LDC.64 R24, c[0x0][0x8a8] ;  /* 0x00022a00ff187b82 */ /* 0x000ea20000000a00 */
[----:B------:R-:W2:Y:S02]  /*0250*/  LDCU.64 UR4, c[0x0][0x358] ;  /* 0x00006b00ff0477ac */ /* 0x000ea40008000a00 */
[----:B--2---:R2:W5:Y:S01]  /*0260*/  LDG.E R24, desc[UR4][R24.64] ;  /* 0x0000000418187981 */ /* 0x004562000c1e1900 */
[----:B------:R-:W-:Y:S05]  /*0270*/  BRA `(.L_x_2) ;  /* 0x0000000000087947 */ /* 0x000fea0003800000 */
.L_x_3:
[----:B------:R-:W2:Y:S02]  /*0280*/  LDCU UR4, c[0x0][0x8a0] ;  /* 0x00011400ff0477ac */ /* 0x000ea40008000800 */
[----:B--2---:R-:W-:Y:S02]  /*0290*/  MOV R24, UR4 ;  /* 0x0000000400187c02 */ /* 0x004fe40008000f00 */
.L_x_2:
[----:B------:R-:W-:Y:S01]  /*02a0*/  IMAD.U32 R0, RZ, RZ, UR18 ;  /* 0x00000012ff007e24 */ /* 0x000fe2000f8e00ff */
[----:B------:R-:W-:Y:S04]  /*02b0*/  BSSY.RECONVERGENT B0, `(.L_x_4) ;  /* 0x000000c000007945 */ /* 0x000fe80003800200 */
[C---:B------:R-:W-:Y:S02]  /*02c0*/  ISETP.NE.OR P2, PT, R0.reuse, 0x1, !P1 ;  /* 0x000000010000780c */ /* 0x040fe40004f45670 */
[----:B------:R-:W-:-:S11]  /*02d0*/  ISETP.NE.OR P0, PT, R0, 0x3, !P1 ;  /* 0x000000030000780c */ /* 0x000fd60004f05670 */
[----:B------:R-:W-:Y:S05]  /*02e0*/  @P2 BRA `(.L_x_5) ;  /* 0x0000000000202947 */ /* 0x000fea0003800000 */
[----:B------:R-:W3:Y:S02]  /*02f0*/  LDCU.64 UR4, c[0x0][0x348] ;  /* 0x00006900ff0477ac */ /* 0x000ee40008000a00 */
[----:B---3--:R-:W-:Y:S02]  /*0300*/  UIADD3 UR6, UP1, UPT, UR4, 0x80, URZ ;  /* 0x0000008004067890 */ /* 0x008fe4000ff3e0ff */
[----:B------:R-:W-:Y:S02]  /*0310*/  UIADD3 UR4, UP0, UPT, UR4, 0x180, URZ ;  /* 0x0000018004047890 */ /* 0x000fe4000ff1e0ff */
[----:B------:R-:W-:Y:S02]  /*0320*/  UIADD3.X UR7, UPT, UPT, URZ, UR5, URZ, UP1, !UPT ;  /* 0x00000005ff077290 */ /* 0x000fe40008ffe4ff */
[----:B------:R-:W-:-:S07]  /*0330*/  UIADD3.X UR5, UPT, UPT, URZ, UR5, URZ, UP0, !UPT ;  /* 0x00000005ff057290 */ /* 0x000fce00087fe4ff */
[----:B------:R3:W-:Y:S02]  /*0340*/  UTMACCTL.PF [UR6] ;  /* 0x00000000060079b9 */ /* 0x0007e40008040000 */
[----:B------:R3:W-:Y:S02]  /*0350*/  UTMACCTL.PF [UR4] ;  /* 0x00000000040079b9 */ /* 0x0007e40008040000 */
[----:B---3--:R-:W-:Y:S01]  /*0360*/  NOP ;  /* 0x0000000000007918 */ /* 0x008fe20000000000 */
.L_x_5:
[----:B------:R-:W-:Y:S05]  /*0370*/  BSYNC.RECONVERGENT B0 ;  /* 0x0000000000007941 */ /* 0x000fea0003800200 */
.L_x_4:
[----:B------:R-:W-:Y:S04]  /*0380*/  BSSY.RECONVERGENT B0, `(.L_x_6) ;  /* 0x000000a000007945 */ /* 0x000fe80003800200 */
        /* <DEDUP_REMOVED lines=9> */
.L_x_7:
[----:B------:R-:W-:Y:S05]  /*0420*/  BSYNC.RECONVERGENT B0 ;  /* 0x0000000000007941 */ /* 0x000fea0003800200 */
.L_x_6:
[----:B------:R-:W3:Y:S01]  /*0430*/  LDCU.64 UR4, c[0x0][0x888] ;  /* 0x00011100ff0477ac */ /* 0x000ee20008000a00 */
[----:B------:R-:W-:Y:S02]  /*0440*/  UISETP.EQ.U32.AND UP2, UPT, UR8, URZ, UPT ;  /* 0x000000ff0800728c */ /* 0x000fe4000bf42070 */
[----:B------:R-:W-:Y:S02]  /*0450*/  UPLOP3.LUT UP3, UPT, UPT, UPT, UPT, 0x80, 0x8 ;  /* 0x000000000008789c */ /* 0x000fe40003f6f070 */
[----:B---3--:R-:W-:-:S04]  /*0460*/  UISETP.NE.U32.AND UP0, UPT, UR4, URZ, UPT ;  /* 0x000000ff0400728c */ /* 0x008fc8000bf05070 */
[----:B------:R-:W-:-:S04]  /*0470*/  UISETP.NE.AND.EX UP1, UPT, UR5, URZ, UPT, UP0 ;  /* 0x000000ff0500728c */ /* 0x000fc8000bf25300 */
[----:B------:R-:W-:-:S04]  /*0480*/  UISETP.EQ.OR.EX UP4, UPT, UR9, URZ, !UP1, UP2 ;  /* 0x000000ff0900728c */ /* 0x000fc8000cf82720 */
[----:B------:R-:W-:-:S06]  /*0490*/  UP2UR UR4, UPR, URZ, 0x10 ;  /* 0x00000010ff047883 */ /* 0x000fcc0008000000 */
[----:B------:R-:W-:Y:S01]  /*04a0*/  MOV R65, UR4 ;  /* 0x0000000400417c02 */ /* 0x000fe20008000f00 */
[----:B------:R-:W-:Y:S06]  /*04b0*/  BRA.U !UP4, `(.L_x_8) ;  /* 0x000000010c207547 */ /* 0x000fec000b800000 */
[----:B------:R-:W-:Y:S01]  /*04c0*/  UISETP.NE.U32.AND UP2, UPT, UR8, URZ, UPT ;  /* 0x000000ff0800728c */ /* 0x000fe2000bf45070 */
[----:B-----5:R-:W-:Y:S01]  /*04d0*/  FSETP.NEU.AND P0, PT, R27, RZ, PT ;  /* 0x000000ff1b00720b */ /* 0x020fe20003f0d000 */
[----:B------:R-:W-:Y:S02]  /*04e0*/  USEL UR4, URZ, 0xffffffff, UP1 ;  /* 0xffffffffff047887 */ /* 0x000fe40008800000 */
[----:B------:R-:W-:-:S10]  /*04f0*/  UISETP.NE.AND.EX UP2, UPT, UR9, URZ, UPT, UP2 ;  /* 0x000000ff0900728c */ /* 0x000fd4000bf45320 */
[----:B------:R-:W-:Y:S01]  /*0500*/  VOTEU.ANY UP0, P0 ;  /* 0x0000000000ff7886 */ /* 0x000fe20000000100 */
[----:B------:R-:W-:-:S04]  /*0510*/  @!UP2 USEL UR4, URZ, 0xffffffff, UP0 ;  /* 0xffffffffff04a887 */ /* 0x000fc80008000000 */
[----:B------:R-:W-:-:S04]  /*0520*/  ULOP3.LUT UR4, UR4, 0x1, URZ, 0xc0, !UPT ;  /* 0x0000000104047892 */ /* 0x000fc8000f8ec0ff */
[----:B------:R-:W-:-:S11]  /*0530*/  UISETP.NE.U32.AND UP3, UPT, UR4, 0x1, UPT ;  /* 0x000000010400788c */ /* 0x000fd6000bf65070 */
.L_x_8:
[----:B------:R-:W3:Y:S01]  /*0540*/  SHFL.IDX PT, R0, R60, RZ, 0x1f ;  /* 0x00001fff3c007589 */ /* 0x000ee200000e0000 */
[----:B------:R-:W-:Y:S02]  /*0550*/  UISETP.NE.AND UP5, UPT, UR18, 0x2, UPT ;  /* 0x000000021200788c */ /* 0x000fe4000bfa5270 */
[----:B------:R-:W-:Y:S02]  /*0560*/  UISETP.NE.AND UP0, UPT, UR18, 0x2, UPT ;  /* 0x000000021200788c */ /* 0x000fe4000bf05270 */
[----:B------:R-:W-:Y:S02]  /*0570*/  UISETP.NE.OR UP2, UPT, UR52, URZ, UP5 ;  /* 0x000000ff3400728c */ /* 0x000fe4000af45670 */
[----:B------:R-:W-:-:S04]  /*0580*/  USEL UR61, URZ, 0x1, UP0 ;  /* 0x00000001ff3d7887 */ /* 0x000fc80008000000 */
[----:B------:R-:W-:Y:S02]  /*0590*/  PLOP3.LUT P3, PT, P1, PT, UP2, 0xae, 0xea ;  /* 0x0000000000ea781c */ /* 0x000fe40000f6f52e */
[----:B---3--:R-:W-:-:S13]  /*05a0*/  ISETP.NE.AND P0, PT, R0, RZ, PT ;  /* 0x000000ff0000720c */ /* 0x008fda0003f05270 */
[----:B------:R-:W-:Y:S05]  /*05b0*/  @P0 BRA `(.L_x_9) ;  /* 0x0000000000480947 */ /* 0x000fea0003800000 */
[----:B------:R-:W3:Y:S01]  /*05c0*/  S2UR UR5, SR_CgaCtaId ;  /* 0x00000000000579c3 */ /* 0x000ee20000008800 */
[----:B------:R-:W-:Y:S01]  /*05d0*/  UMOV UR4, 0x400 ;  /* 0x0000040000047882 */ /* 0x000fe20000000000 */
[----:B------:R-:W-:Y:S01]  /*05e0*/  UMOV UR6, 0x1 ;  /* 0x0000000100067882 */ /* 0x000fe20000000000 */
[----:B------:R-:W-:Y:S01]  /*05f0*/  ELECT P0, URZ, PT ;  /* 0x0000000000ff782f */ /* 0x000fe20003800000 */
[----:B------:R-:W-:-:S04]  /*0600*/  UIADD3 UR6, UPT, UPT, -UR6, 0x100000, URZ ;  /* 0x0010000006067890 */ /* 0x000fc8000fffe1ff */
[----:B------:R-:W-:Y:S02]  /*0610*/  USHF.L.U32 UR7, UR6, 0xb, URZ ;  /* 0x0000000b06077899 */ /* 0x000fe400080006ff */
[----:B------:R-:W-:Y:S02]  /*0620*/  USHF.L.U32 UR6, UR6, 0x1, URZ ;  /* 0x0000000106067899 */ /* 0x000fe400080006ff */
[----:B---3--:R-:W-:Y:S01]  /*0630*/  ULEA UR4, UR5, UR4, 0x18 ;  /* 0x0000000405047291 */ /* 0x008fe2000f8ec0ff */
[----:B------:R-:W3:Y:S11]  /*0640*/  FENCE.VIEW.ASYNC.S ;  /* 0x00000000000073c6 */ /* 0x000ef60000000000 */
[----:B---3--:R3:W4:Y:S01]  /*0650*/  SYNCS.EXCH.64 URZ, [UR4], UR6 ;  /* 0x0000000604ff75b2 */ /* 0x0087220008000100 */
[----:B------:R3:W1:Y:S01]  /*0660*/  SYNCS.EXCH.64 URZ, [UR4+0x20], UR6 ;  /* 0x0000200604ff75b2 */ /* 0x0006620008000100 */
[----:B------:R3:W1:Y:S01]  /*0670*/  SYNCS.EXCH.64 URZ, [UR4+0x8], UR6 ;  /* 0x0000080604ff75b2 */ /* 0x0006620008000100 */
[----:B------:R3:W1:Y:S01]  /*0680*/  SYNCS.EXCH.64 URZ, [UR4+0x28], UR6 ;  /* 0x0000280604ff75b2 */ /* 0x0006620008000100 */
[----:B------:R3:W1:Y:S01]  /*0690*/  SYNCS.EXCH.64 URZ, [UR4+0x10], UR6 ;  /* 0x0000100604ff75b2 */ /* 0x0006620008000100 */
[----:B------:R3:W1:Y:S01]  /*06a0*/  SYNCS.EXCH.64 URZ, [UR4+0x30], UR6 ;  /* 0x0000300604ff75b2 */ /* 0x0006620008000100 */
[----:B------:R3:W1:Y:S01]  /*06b0*/  SYNCS.EXCH.64 URZ, [UR4+0x18], UR6 ;  /* 0x0000180604ff75b2 */ /* 0x0006620008000100 */
[----:B------:R3:W1:Y:S01]  /*06c0*/  SYNCS.EXCH.64 URZ, [UR4+0x38], UR6 ;  /* 0x0000380604ff75b2 */ /* 0x0006620008000100 */
[----:B------:R-:W-:Y:S01]  /*06d0*/  NOP ;  /* 0x0000000000007918 */ /* 0x000fe20000000000 */
.L_x_9:
[----:B------:R-:W2:Y:S01]  /*06e0*/  SHFL.IDX PT, R0, R60, RZ, 0x1f ;  /* 0x00001fff3c007589 */ /* 0x000ea200000e0000 */
[----:B------:R-:W-:Y:S01]  /*06f0*/  NOP ;  /* 0x0000000000007918 */ /* 0x000fe20000000000 */
[----:B--2---:R-:W-:-:S13]  /*0700*/  ISETP.NE.AND P0, PT, R0, 0x1, PT ;  /* 0x000000010000780c */ /* 0x004fda0003f05270 */
[----:B------:R-:W-:Y:S05]  /*0710*/  @P0 BRA `(.L_x_10) ;  /* 0x0000000000580947 */ /* 0x000fea0003800000 */
[----:B------:R-:W2:Y:S01]  /*0720*/  S2UR UR5, SR_CgaCtaId ;  /* 0x00000000000579c3 */ /* 0x000ea20000008800 */
[----:B---3--:R-:W-:Y:S01]  /*0730*/  UMOV UR4, 0x400 ;  /* 0x0000040000047882 */ /* 0x008fe20000000000 */
[----:B------:R-:W-:Y:S01]  /*0740*/  UMOV UR8, 0x20 ;  /* 0x0000002000087882 */ /* 0x000fe20000000000 */
[----:B------:R-:W-:Y:S01]  /*0750*/  UMOV UR6, 0x80 ;  /* 0x0000008000067882 */ /* 0x000fe20000000000 */
[----:B------:R-:W-:-:S04]  /*0760*/  UIADD3 UR8, UPT, UPT, -UR8, 0x100000, URZ ;  /* 0x0010000008087890 */ /* 0x000fc8000fffe1ff */
[----:B------:R-:W-:Y:S02]  /*0770*/  USHF.L.U32 UR9, UR8, 0xb, URZ ;  /* 0x0000000b08097899 */ /* 0x000fe400080006ff */
[----:B------:R-:W-:Y:S02]  /*0780*/  USHF.L.U32 UR8, UR8, 0x1, URZ ;  /* 0x0000000108087899 */ /* 0x000fe400080006ff */
[----:B------:R-:W-:-:S04]  /*0790*/  UIADD3 UR6, UPT, UPT, -UR6, 0x100000, URZ ;  /* 0x0010000006067890 */ /* 0x000fc8000fffe1ff */
[----:B------:R-:W-:Y:S02]  /*07a0*/  USHF.L.U32 UR7, UR6, 0xb, URZ ;  /* 0x0000000b06077899 */ /* 0x000fe400080006ff */
[----:B------:R-:W-:Y:S01]  /*07b0*/  USHF.L.U32 UR6, UR6, 0x1, URZ ;  /* 0x0000000106067899 */ /* 0x000fe200080006ff */
[----:B------:R-:W-:Y:S01]  /*07c0*/  ELECT P0, URZ, PT ;  /* 0x0000000000ff782f */ /* 0x000fe20003800000 */
[----:B--2---:R-:W-:Y:S01]  /*07d0*/  ULEA UR4, UR5, UR4, 0x18 ;  /* 0x0000000405047291 */ /* 0x004fe2000f8ec0ff */
[----:B------:R-:W2:Y:S11]  /*07e0*/  FENCE.VIEW.ASYNC.S ;  /* 0x00000000000073c6 */ /* 0x000eb60000000000 */
[----:B--2---:R2:W3:Y:S01]  /*07f0*/  SYNCS.EXCH.64 URZ, [UR4+0x40], UR8 ;  /* 0x0000400804ff75b2 */ /* 0x0044e20008000100 */
        /* <DEDUP_REMOVED lines=8> */
.L_x_10:
[----:B------:R-:W4:Y:S01]  /*0880*/  SHFL.IDX PT, R0, R60, RZ, 0x1f ;  /* 0x00001fff3c007589 */ /* 0x000f2200000e0000 */
[----:B------:R-:W-:Y:S01]  /*0890*/  NOP ;  /* 0x0000000000007918 */ /* 0x000fe20000000000 */
[----:B----4-:R-:W-:-:S13]  /*08a0*/  ISETP.NE.AND P0, PT, R0, 0x3, PT ;  /* 0x000000030000780c */ /* 0x010fda0003f05270 */
[----:B------:R-:W-:Y:S05]  /*08b0*/  @P0 BRA `(.L_x_11) ;  /* 0x0000000000300947 */ /* 0x000fea0003800000 */
[----:B------:R-:W4:Y:S01]  /*08c0*/  S2UR UR5, SR_CgaCtaId ;  /* 0x00000000000579c3 */ /* 0x000f220000008800 */
[----:B--23--:R-:W-:Y:S01]  /*08d0*/  UMOV UR4, 0x400 ;  /* 0x0000040000047882 */ /* 0x00cfe20000000000 */
[----:B------:R-:W-:Y:S01]  /*08e0*/  UMOV UR6, 0x20 ;  /* 0x0000002000067882 */ /* 0x000fe20000000000 */
[----:B------:R-:W-:Y:S01]  /*08f0*/  ELECT P0, URZ, PT ;  /* 0x0000000000ff782f */ /* 0x000fe20003800000 */
[----:B------:R-:W-:-:S04]  /*0900*/  UIADD3 UR6, UPT, UPT, -UR6, 0x100000, URZ ;  /* 0x0010000006067890 */ /* 0x000fc8000fffe1ff */
[----:B------:R-:W-:Y:S02]  /*0910*/  USHF.L.U32 UR7, UR6, 0xb, URZ ;  /* 0x0000000b06077899 */ /* 0x000fe400080006ff */
[----:B------:R-:W-:Y:S02]  /*0920*/  USHF.L.U32 UR6, UR6, 0x1, URZ ;  /* 0x0000000106067899 */ /* 0x000fe400080006ff */
[----:B----4-:R-:W-:Y:S01]  /*0930*/  ULEA UR4, UR5, UR4, 0x18 ;  /* 0x0000000405047291 */ /* 0x010fe2000f8ec0ff */
[----:B------:R-:W2:Y:S11]  /*0940*/  FENCE.VIEW.ASYNC.S ;  /* 0x00000000000073c6 */ /* 0x000eb60000000000 */
[----:B--2---:R4:W2:Y:S01]  /*0950*/  SYNCS.EXCH.64 URZ, [UR4+0x80], UR6 ;  /* 0x0000800604ff75b2 */ /* 0x0048a20008000100 */
[----:B------:R4:W3:Y:S02]  /*0960*/  SYNCS.EXCH.64 URZ, [UR4+0x88], UR6 ;  /* 0x0000880604ff75b2 */ /* 0x0008e40008000100 */
[----:B----4-:R-:W-:Y:S01]  /*0970*/  NOP ;  /* 0x0000000000007918 */ /* 0x010fe20000000000 */
.L_x_11:
[----:B------:R-:W4:Y:S01]  /*0980*/  SHFL.IDX PT, R0, R60, RZ, 0x1f ;  /* 0x00001fff3c007589 */ /* 0x000f2200000e0000 */
[----:B------:R-:W-:Y:S01]  /*0990*/  NOP ;  /* 0x0000000000007918 */ /* 0x000fe20000000000 */
[----:B----4-:R-:W-:-:S13]  /*09a0*/  ISETP.NE.AND P0, PT, R0, 0x4, PT ;  /* 0x000000040000780c */ /* 0x010fda0003f05270 */
[----:B------:R-:W-:Y:S05]  /*09b0*/  @P0 BRA `(.L_x_12) ;  /* 0x0000000000440947 */ /* 0x000fea0003800000 */
[----:B------:R-:W4:Y:S01]  /*09c0*/  S2UR UR5, SR_CgaCtaId ;  /* 0x00000000000579c3 */ /* 0x000f220000008800 */
[----:B--23--:R-:W-:Y:S01]  /*09d0*/  UMOV UR4, 0x1e0 ;  /* 0x000001e000047882 */ /* 0x00cfe20000000000 */
[----:B------:R-:W-:Y:S01]  /*09e0*/  UMOV UR6, 0x400 ;  /* 0x0000040000067882 */ /* 0x000fe20000000000 */
[----:B------:R-:W-:Y:S01]  /*09f0*/  USEL UR4, UR4, 0x1a0, UP3 ;  /* 0x000001a004047887 */ /* 0x000fe20009800000 */
[----:B------:R-:W-:Y:S01]  /*0a00*/  UMOV UR8, 0x1 ;  /* 0x0000000100087882 */ /* 0x000fe20000000000 */
[----:B------:R-:W-:Y:S01]  /*0a10*/  ELECT P0, URZ, PT ;  /* 0x0000000000ff782f */ /* 0x000fe20003800000 */
[----:B------:R-:W-:-:S04]  /*0a20*/  UIADD3 UR8, UPT, UPT, -UR8, 0x100000, URZ ;  /* 0x0010000008087890 */ /* 0x000fc8000fffe1ff */
[----:B------:R-:W-:Y:S02]  /*0a30*/  USHF.L.U32 UR9, UR8, 0xb, URZ ;  /* 0x0000000b08097899 */ /* 0x000fe400080006ff */
[----:B------:R-:W-:Y:S02]  /*0a40*/  USHF.L.U32 UR8, UR8, 0x1, URZ ;  /* 0x0000000108087899 */ /* 0x000fe400080006ff */
[----:B----4-:R-:W-:Y:S02]  /*0a50*/  ULEA UR6, UR5, UR6, 0x18 ;  /* 0x0000000605067291 */ /* 0x010fe4000f8ec0ff */
[----:B------:R-:W-:-:S04]  /*0a60*/  UIADD3 UR4, UPT, UPT, -UR4, 0x100000, URZ ;  /* 0x0010000004047890 */ /* 0x000fc8000fffe1ff */
[----:B------:R-:W-:Y:S02]  /*0a70*/  USHF.L.U32 UR5, UR4, 0xb, URZ ;  /* 0x0000000b04057899 */ /* 0x000fe400080006ff */
[----:B------:R-:W-:Y:S01]  /*0a80*/  USHF.L.U32 UR4, UR4, 0x1, URZ ;  /* 0x0000000104047899 */ /* 0x000fe200080006ff */
[----:B------:R-:W2:Y:S03]  /*0a90*/  FENCE.VIEW.ASYNC.S ;  /* 0x00000000000073c6 */ /* 0x000ea60000000000 */
[----:B--2---:R4:W2:Y:S08]  /*0aa0*/  SYNCS.EXCH.64 URZ, [UR6+0x90], UR8 ;  /* 0x0000900806ff75b2 */ /* 0x0048b00008000100 */
[----:B------:R4:W3:Y:S02]  /*0ab0*/  SYNCS.EXCH.64 URZ, [UR6+0x98], UR4 ;  /* 0x0000980406ff75b2 */ /* 0x0008e40008000100 */
[----:B----4-:R-:W-:Y:S01]  /*0ac0*/  NOP ;  /* 0x0000000000007918 */ /* 0x010fe20000000000 */
.L_x_12:
[----:B------:R-:W4:Y:S01]  /*0ad0*/  SHFL.IDX PT, R0, R60, RZ, 0x1f ;  /* 0x00001fff3c007589 */ /* 0x000f2200000e0000 */
[----:B------:R-:W-:Y:S01]  /*0ae0*/  ISETP.NE.OR P1, PT, RZ, UR18, !P1 ;  /* 0x00000012ff007c0c */ /* 0x000fe2000cf25670 */
[----:B------:R-:W-:Y:S01]  /*0af0*/  NOP ;  /* 0x0000000000007918 */ /* 0x000fe20000000000 */
[----:B----4-:R-:W-:-:S13]  /*0b00*/  ISETP.NE.AND P0, PT, R0, 0x5, PT ;  /* 0x000000050000780c */ /* 0x010fda0003f05270 */
[----:B------:R-:W-:Y:S05]  /*0b10*/  @P0 BRA `(.L_x_13) ;  /* 0x0000000000480947 */ /* 0x000fea0003800000 */
[----:B------:R-:W4:Y:S01]  /*0b20*/  S2UR UR5, SR_CgaCtaId ;  /* 0x00000000000579c3 */ /* 0x000f220000008800 */
[----:B--23--:R-:W-:Y:S01]  /*0b30*/  UMOV UR4, 0x400 ;  /* 0x0000040000047882 */ /* 0x00cfe20000000000 */
        /* <DEDUP_REMOVED lines=9> */
[----:B----4-:R-:W-:Y:S01]  /*0bd0*/  ULEA UR4, UR5, UR4, 0x18 ;  /* 0x0000000405047291 */ /* 0x010fe2000f8ec0ff */
[----:B------:R-:W2:Y:S11]  /*0be0*/  FENCE.VIEW.ASYNC.S ;  /* 0x00000000000073c6 */ /* 0x000eb60000000000 */
[----:B--2---:R4:W2:Y:S01]  /*0bf0*/  SYNCS.EXCH.64 URZ, [UR4+0xa0], UR6 ;  /* 0x0000a00604ff75b2 */ /* 0x0048a20008000100 */
[----:B------:R4:W3:Y:S01]  /*0c00*/  SYNCS.EXCH.64 URZ, [UR4+0xb0], UR8 ;  /* 0x0000b00804ff75b2 */ /* 0x0008e20008000100 */
[----:B------:R4:W1:Y:S01]  /*0c10*/  SYNCS.EXCH.64 URZ, [UR4+0xa8], UR6 ;  /* 0x0000a80604ff75b2 */ /* 0x0008620008000100 */
[----:B------:R4:W1:Y:S02]  /*0c20*/  SYNCS.EXCH.64 URZ, [UR4+0xb8], UR8 ;  /* 0x0000b80804ff75b2 */ /* 0x0008640008000100 */
[----:B----4-:R-:W-:Y:S01]  /*0c30*/  NOP ;  /* 0x0000000000007918 */ /* 0x010fe20000000000 */
.L_x_13:
[----:B--23--:R-:W2:Y:S01]  /*0c40*/  S2UR UR7, SR_CgaCtaId ;  /* 0x00000000000779c3 */ /* 0x00cea20000008800 */
[----:B------:R-:W-:Y:S01]  /*0c50*/  VOTEU.ALL UP0, P1 ;  /* 0x0000000000ff7886 */ /* 0x000fe20000800000 */
[----:B------:R-:W-:Y:S01]  /*0c60*/  UMOV UR4, 0x20 ;  /* 0x0000002000047882 */ /* 0x000fe20000000000 */
[----:B------:R-:W-:Y:S01]  /*0c70*/  NOP ;  /* 0x0000000000007918 */ /* 0x000fe20000000000 */
[----:B-1----:R-:W-:Y:S01]  /*0c80*/  LOP3.LUT R3, R57, 0x1f, RZ, 0xc0, !PT ;  /* 0x0000001f39037812 */ /* 0x002fe200078ec0ff */
[----:B------:R-:W-:Y:S01]  /*0c90*/  UISETP.NE.AND UP4, UPT, UR18, URZ, UPT ;  /* 0x000000ff1200728c */ /* 0x000fe2000bf85270 */
[----:B------:R-:W-:Y:S01]  /*0ca0*/  @!UP0 UMOV UR6, 0x400 ;  /* 0x0000040000068882 */ /* 0x000fe20000000000 */
[----:B------:R-:W-:-:S04]  /*0cb0*/  @!UP0 UIADD3 UR4, UPT, UPT, -UR4, 0x100000, URZ ;  /* 0x0010000004048890 */ /* 0x000fc8000fffe1ff */
[----:B------:R-:W-:Y:S02]  /*0cc0*/  @!UP0 USHF.L.U32 UR5, UR4, 0xb, URZ ;  /* 0x0000000b04058899 */ /* 0x000fe400080006ff */
[----:B------:R-:W-:Y:S02]  /*0cd0*/  @!UP0 USHF.L.U32 UR4, UR4, 0x1, URZ ;  /* 0x0000000104048899 */ /* 0x000fe400080006ff */
[----:B--2---:R-:W-:Y:S01]  /*0ce0*/  @!UP0 ULEA UR6, UR7, UR6, 0x18 ;  /* 0x0000000607068291 */ /* 0x004fe2000f8ec0ff */
[----:B------:R-:W1:Y:S01]  /*0cf0*/  LDCU UR7, c[0x0][0x36c] ;  /* 0x00006d80ff0777ac */ /* 0x000e620008000800 */
[----:B------:R-:W-:Y:S01]  /*0d00*/  VOTEU.ALL UP0, P1 ;  /* 0x0000000000ff7886 */ /* 0x000fe20000800000 */
[----:B------:R-:W2:Y:S09]  /*0d10*/  FENCE.VIEW.ASYNC.S ;  /* 0x00000000000073c6 */ /* 0x000eb20000000000 */
[----:B--2---:R2:W3:Y:S01]  /*0d20*/  @!UP0 SYNCS.EXCH.64 URZ, [UR6+0xc0], UR4 ;  /* 0x0000c00406ff85b2 */ /* 0x0044e20008000100 */
[----:B-1----:R-:W-:-:S09]  /*0d30*/  UISETP.EQ.U32.AND UP6, UPT, UR7, 0x1, UPT ;  /* 0x000000010700788c */ /* 0x002fd2000bfc2070 */
[----:B--2---:R-:W-:Y:S05]  /*0d40*/  BRA.U !UP6, `(.L_x_14) ;  /* 0x000000010e087547 */ /* 0x004fea000b800000 */
[----:B---3--:R-:W-:Y:S01]  /*0d50*/  UCGABAR_ARV ;  /* 0x00000000000079c7 */ /* 0x008fe20008000000 */
[----:B------:R-:W-:Y:S05]  /*0d60*/  BRA `(.L_x_15) ;  /* 0x0000000000047947 */ /* 0x000fea0003800000 */
.L_x_14:
[----:B---3--:R-:W-:Y:S01]  /*0d70*/  NOP ;  /* 0x0000000000007918 */ /* 0x008fe20000000000 */
.L_x_15:
[----:B------:R-:W1:Y:S01]  /*0d80*/  S2UR UR21, SR_CTAID.X ;  /* 0x00000000001579c3 */ /* 0x000e620000002500 */
[----:B------:R-:W-:-:S05]  /*0d90*/  CS2R.32 R64, SR_CgaSize ;  /* 0x0000000000407805 */ /* 0x000fca0000008a00 */
[----:B------:R-:W-:-:S05]  /*0da0*/  IMAD R64, R64, -0xa0, RZ ;  /* 0xffffff6040407824 */ /* 0x000fca00078e02ff */
[----:B------:R-:W-:-:S14]  /*0db0*/  R2UR UR5, R64 ;  /* 0x00000000400572ca */ /* 0x000fdc00000e0000 */
[----:B------:R-:W2:Y:S01]  /*0dc0*/  LDCU UR5, c[0x0][UR5+0x2b0] ;  /* 0x00005600050577ac */ /* 0x000ea20008000800 */
[----:B------:R-:W-:-:S05]  /*0dd0*/  CS2R.32 R64, SR_CgaSize ;  /* 0x0000000000407805 */ /* 0x000fca0000008a00 */
[----:B------:R-:W-:-:S05]  /*0de0*/  IMAD R64, R64, -0xa0, RZ ;  /* 0xffffff6040407824 */ /* 0x000fca00078e02ff */
[----:B------:R-:W-:-:S14]  /*0df0*/  R2UR UR4, R64 ;  /* 0x00000000400472ca */ /* 0x000fdc00000e0000 */
[----:B------:R-:W3:Y:S01]  /*0e00*/  LDCU UR4, c[0x0][UR4+0x2b4] ;  /* 0x00005680040477ac */ /* 0x000ee20008000800 */
[----:B------:R-:W4:Y:S01]  /*0e10*/  S2UR UR20, SR_CTAID.Y ;  /* 0x00000000001479c3 */ /* 0x000f220000002600 */
[----:B------:R-:W-:-:S05]  /*0e20*/  CS2R.32 R64, SR_CgaSize ;  /* 0x0000000000407805 */ /* 0x000fca0000008a00 */
[----:B------:R-:W-:-:S05]  /*0e30*/  IMAD R64, R64, -0xa0, RZ ;  /* 0xffffff6040407824 */ /* 0x000fca00078e02ff */
[----:B------:R-:W-:-:S14]  /*0e40*/  R2UR UR7, R64 ;  /* 0x00000000400772ca */ /* 0x000fdc00000e0000 */
[----:B------:R-:W3:Y:S01]  /*0e50*/  LDCU UR7, c[0x0][UR7+0x2a0] ;  /* 0x00005400070777ac */ /* 0x000ee20008000800 */
[----:B------:R-:W-:-:S05]  /*0e60*/  CS2R.32 R64, SR_CgaSize ;  /* 0x0000000000407805 */ /* 0x000fca0000008a00 */
[----:B------:R-:W-:-:S05]  /*0e70*/  IMAD R64, R64, -0xa0, RZ ;  /* 0xffffff6040407824 */ /* 0x000fca00078e02ff */
[----:B------:R-:W-:-:S14]  /*0e80*/  R2UR UR8, R64 ;  /* 0x00000000400872ca */ /* 0x000fdc00000e0000 */
[----:B------:R-:W3:Y:S01]  /*0e90*/  LDCU UR8, c[0x0][UR8+0x2a4] ;  /* 0x00005480080877ac */ /* 0x000ee20008000800 */
[----:B------:R-:W3:Y:S01]  /*0ea0*/  LDCU UR19, c[0x0][0xb24] ;  /* 0x00016480ff1377ac */ /* 0x000ee20008000800 */
[----:B------:R-:W3:Y:S01]  /*0eb0*/  LDCU UR39, c[0x0][0xb24] ;  /* 0x00016480ff2777ac */ /* 0x000ee20008000800 */
[----:B-1----:R-:W-:Y:S01]  /*0ec0*/  I2FP.F32.U32 R2, UR21 ;  /* 0x0000001500027c45 */ /* 0x002fe20008201000 */
[----:B------:R-:W1:Y:S04]  /*0ed0*/  LDCU UR24, c[0x0][0xb30] ;  /* 0x00016600ff1877ac */ /* 0x000e680008000800 */
[----:B--2---:R-:W-:Y:S01]  /*0ee0*/  FMUL R2, R2, UR5 ;  /* 0x0000000502027c20 */ /* 0x004fe20008400000 */
[----:B----4-:R-:W-:-:S05]  /*0ef0*/  I2FP.F32.U32 R0, UR20 ;  /* 0x0000001400007c45 */ /* 0x010fca0008201000 */
[----:B------:R-:W2:Y:S01]  /*0f00*/  F2I.U32.TRUNC.NTZ R2, R2 ;  /* 0x0000000200027305 */ /* 0x000ea2000020f000 */
[----:B---3--:R-:W-:-:S07]  /*0f10*/  FMUL R0, R0, UR4 ;  /* 0x0000000400007c20 */ /* 0x008fce0008400000 */
[----:B------:R-:W3:Y:S01]  /*0f20*/  F2I.U32.TRUNC.NTZ R0, R0 ;  /* 0x0000000000007305 */ /* 0x000ee2000020f000 */
[----:B--2---:R-:W-:Y:S02]  /*0f30*/  R2UR UR4, R2 ;  /* 0x00000000020472ca */ /* 0x004fe400000e0000 */
[----:B------:R-:W-:Y:S02]  /*0f40*/  PRMT R2, RZ, 0x7610, R2 ;  /* 0x00007610ff027816 */ /* 0x000fe40000000002 */
[----:B---3--:R-:W-:Y:S02]  /*0f50*/  R2UR UR6, R0 ;  /* 0x00000000000672ca */ /* 0x008fe400000e0000 */
[----:B------:R-:W-:-:S07]  /*0f60*/  PRMT R0, RZ, 0x7610, R0 ;  /* 0x00007610ff007816 */ /* 0x000fce0000000000 */
[----:B------:R-:W-:-:S04]  /*0f70*/  UIADD3 UR5, UPT, UPT, -UR4, URZ, URZ ;  /* 0x000000ff04057290 */ /* 0x000fc8000fffe1ff */
[----:B------:R-:W-:Y:S02]  /*0f80*/  UIMAD UR5, UR7, UR5, UR21 ;  /* 0x00000005070572a4 */ /* 0x000fe4000f8e0215 */
[----:B------:R-:W-:-:S04]  /*0f90*/  UIADD3 UR4, UPT, UPT, -UR6, URZ, URZ ;  /* 0x000000ff06047290 */ /* 0x000fc8000fffe1ff */
[----:B------:R-:W-:Y:S01]  /*0fa0*/  IMAD.U32 R64, RZ, RZ, UR5 ;  /* 0x00000005ff407e24 */ /* 0x000fe2000f8e00ff */
[----:B------:R-:W-:-:S06]  /*0fb0*/  UIMAD UR4, UR8, UR4, UR20 ;  /* 0x00000004080472a4 */ /* 0x000fcc000f8e0214 */
[----:B------:R-:W-:Y:S01]  /*0fc0*/  IMAD.U32 R63, RZ, RZ, UR4 ;  /* 0x00000004ff3f7e24 */ /* 0x000fe2000f8e00ff */
[----:B-1----:R-:W-:Y:S06]  /*0fd0*/  BRA.U UP4, `(.L_x_16) ;  /* 0x0000000104307547 */ /* 0x002fec000b800000 */
[----:B------:R-:W-:Y:S01]  /*0fe0*/  R2UR UR5, R63 ;  /* 0x000000003f0572ca */ /* 0x000fe200000e0000 */
[----:B------:R-:W-:Y:S01]  /*0ff0*/  UMOV UR7, 0x3 ;  /* 0x0000000300077882 */ /* 0x000fe20000000000 */
[----:B------:R-:W-:-:S11]  /*1000*/  R2UR UR4, R64 ;  /* 0x00000000400472ca */ /* 0x000fd600000e0000 */
[----:B------:R-:W-:-:S04]  /*1010*/  UISETP.NE.AND UP0, UPT, UR5, URZ, UPT ;  /* 0x000000ff0500728c */ /* 0x000fc8000bf05270 */
[----:B------:R-:W-:Y:S02]  /*1020*/  UISETP.LT.U32.OR UP0, UPT, UR4, 0x2, !UP0 ;  /* 0x000000020400788c */ /* 0x000fe4000c701470 */
[----:B------:R-:W-:Y:S02]  /*1030*/  ULOP3.LUT UR4, UR4, 0xfffffffe, URZ, 0xc0, !UPT ;  /* 0xfffffffe04047892 */ /* 0x000fe4000f8ec0ff */
[----:B------:R-:W-:Y:S02]  /*1040*/  USEL UR6, URZ, 0x1, !UP0 ;  /* 0x00000001ff067887 */ /* 0x000fe4000c000000 */
[----:B------:R-:W-:Y:S02]  /*1050*/  USEL UR5, URZ, 0x2, !UP0 ;  /* 0x00000002ff057887 */ /* 0x000fe4000c000000 */
[----:B------:R-:W-:Y:S02]  /*1060*/  USHF.L.U32 UR4, UR7, UR4, URZ ;  /* 0x0000000407047299 */ /* 0x000fe400080006ff */
[----:B------:R-:W-:-:S04]  /*1070*/  UIADD3 UR5, UPT, UPT, UR6, UR5, URZ ;  /* 0x0000000506057290 */ /* 0x000fc8000fffe0ff */
[----:B------:R-:W-:Y:S02]  /*1080*/  IMAD.U32 R0, RZ, RZ, UR4 ;  /* 0x00000004ff007e24 */ /* 0x000fe4000f8e00ff */
[----:B------:R-:W-:-:S07]  /*1090*/  IMAD.U32 R2, RZ, RZ, UR5 ;  /* 0x00000005ff027e24 */ /* 0x000fce000f8e00ff */
.L_x_16:
[----:B------:R-:W1:Y:S01]  /*10a0*/  S2UR UR50, SR_CTAID.Z ;  /* 0x00000000003279c3 */ /* 0x000e620000002700 */
[----:B------:R-:W-:Y:S01]  /*10b0*/  UISETP.GE.AND UP0, UPT, UR19, 0x1, UPT ;  /* 0x000000011300788c */ /* 0x000fe2000bf06270 */
[----:B------:R-:W-:-:S08]  /*10c0*/  UMOV UR26, UR21 ;  /* 0x00000015001a7c82 */ /* 0x000fd00008000000 */
[----:B------:R-:W-:Y:S05]  /*10d0*/  BRA.U !UP0, `(.L_x_17) ;  /* 0x0000000108d47547 */ /* 0x000fea000b800000 */
[----:B------:R-:W2:Y:S01]  /*10e0*/  LDCU.128 UR12, c[0x0][0xb10] ;  /* 0x00016200ff0c77ac */ /* 0x000ea20008000c00 */
[----:B------:R-:W3:Y:S01]  /*10f0*/  LDCU UR22, c[0x0][0xb0c] ;  /* 0x00016180ff1677ac */ /* 0x000ee20008000800 */
[----:B------:R-:W4:Y:S01]  /*1100*/  LDCU UR6, c[0x0][0x370] ;  /* 0x00006e00ff0677ac */ /* 0x000f220008000800 */
[----:B------:R-:W1:Y:S01]  /*1110*/  LDCU UR7, c[0x0][0x374] ;  /* 0x00006e80ff0777ac */ /* 0x000e620008000800 */
[----:B------:R-:W1:Y:S01]  /*1120*/  LDCU UR23, c[0x0][0xb20] ;  /* 0x00016400ff1777ac */ /* 0x000e620008000800 */
[----:B--2---:R-:W-:Y:S02]  /*1130*/  UIMAD.WIDE.U32 UR4, UR21, UR12, URZ ;  /* 0x0000000c150472a5 */ /* 0x004fe4000f8e00ff */
[----:B---3--:R-:W-:Y:S01]  /*1140*/  UISETP.NE.AND UP0, UPT, UR22, 0x1, UPT ;  /* 0x000000011600788c */ /* 0x008fe2000bf05270 */
[----:B------:R-:W2:Y:S01]  /*1150*/  LDCU.64 UR8, c[0x0][0xb28] ;  /* 0x00016500ff0877ac */ /* 0x000ea20008000a00 */
[----:B----4-:R-:W-:-:S03]  /*1160*/  UIMAD.WIDE.U32 UR10, UR6, UR12, URZ ;  /* 0x0000000c060a72a5 */ /* 0x010fc6000f8e00ff */
[----:B------:R-:W-:Y:S01]  /*1170*/  UMOV UR4, UR5 ;  /* 0x0000000500047c82 */ /* 0x000fe20008000000 */
[----:B------:R-:W-:Y:S02]  /*1180*/  UISETP.NE.AND UP2, UPT, UR19, 0x1, UPT ;  /* 0x000000011300788c */ /* 0x000fe4000bf45270 */
[----:B------:R-:W-:Y:S01]  /*1190*/  USHF.R.U32.HI UR4, URZ, UR13, UR4 ;  /* 0x0000000dff047299 */ /* 0x000fe20008011604 */
[----:B------:R-:W-:Y:S01]  /*11a0*/  UMOV UR10, UR11 ;  /* 0x0000000b000a7c82 */ /* 0x000fe20008000000 */
[----:B------:R-:W-:Y:S02]  /*11b0*/  UIMAD.WIDE.U32 UR16, UR20, UR15, URZ ;  /* 0x0000000f141072a5 */ /* 0x000fe4000f8e00ff */
[----:B------:R-:W-:Y:S02]  /*11c0*/  USEL UR5, UR21, UR4, !UP0 ;  /* 0x0000000415057287 */ /* 0x000fe4000c000000 */
[----:B------:R-:W-:Y:S02]  /*11d0*/  @UP0 USHF.R.U32.HI UR6, URZ, UR13, UR10 ;  /* 0x0000000dff060299 */ /* 0x000fe4000801160a */
[----:B------:R-:W-:-:S02]  /*11e0*/  UISETP.NE.AND UP0, UPT, UR14, 0x1, UPT ;  /* 0x000000010e00788c */ /* 0x000fc4000bf05270 */
[----:B-1----:R-:W-:Y:S02]  /*11f0*/  UIMAD.WIDE.U32 UR10, UR7, UR15, URZ ;  /* 0x0000000f070a72a5 */ /* 0x002fe4000f8e00ff */
[----:B--2---:R-:W-:Y:S01]  /*1200*/  UIMAD.WIDE.U32 UR12, UR6, UR8, URZ ;  /* 0x00000008060c72a5 */ /* 0x004fe2000f8e00ff */
[----:B------:R-:W-:Y:S01]  /*1210*/  UMOV UR4, UR17 ;  /* 0x0000001100047c82 */ /* 0x000fe20008000000 */
[----:B------:R-:W-:-:S03]  /*1220*/  UIADD3 UR26, UPT, UPT, -UR5, URZ, URZ ;  /* 0x000000ff051a7290 */ /* 0x000fc6000fffe1ff */
[----:B------:R-:W-:Y:S01]  /*1230*/  UMOV UR10, UR11 ;  /* 0x0000000b000a7c82 */ /* 0x000fe20008000000 */
[----:B------:R-:W-:Y:S02]  /*1240*/  USHF.R.U32.HI UR4, URZ, UR23, UR4 ;  /* 0x00000017ff047299 */ /* 0x000fe40008011604 */
[----:B------:R-:W-:Y:S01]  /*1250*/  @UP0 USHF.R.U32.HI UR7, URZ, UR23, UR10 ;  /* 0x00000017ff070299 */ /* 0x000fe2000801160a */
[----:B------:R-:W-:Y:S01]  /*1260*/  UMOV UR12, UR13 ;  /* 0x0000000d000c7c82 */ /* 0x000fe20008000000 */
[----:B------:R-:W-:Y:S02]  /*1270*/  USEL UR4, UR20, UR4, !UP0 ;  /* 0x0000000414047287 */ /* 0x000fe4000c000000 */
[----:B------:R-:W-:Y:S02]  /*1280*/  UIMAD.WIDE.U32 UR10, UR7, UR8, URZ ;  /* 0x00000008070a72a5 */ /* 0x000fe4000f8e00ff */
[----:B------:R-:W-:Y:S02]  /*1290*/  @UP2 USHF.R.U32.HI UR6, URZ, UR9, UR12 ;  /* 0x00000009ff062299 */ /* 0x000fe4000801160c */
[----:B------:R-:W-:-:S02]  /*12a0*/  UIMAD.WIDE.U32 UR12, UR4, UR8, URZ ;  /* 0x00000008040c72a5 */ /* 0x000fc4000f8e00ff */
[----:B------:R-:W-:Y:S01]  /*12b0*/  UIMAD UR26, UR22, UR26, UR21 ;  /* 0x0000001a161a72a4 */ /* 0x000fe2000f8e0215 */
[----:B------:R-:W-:Y:S02]  /*12c0*/  UMOV UR10, UR11 ;  /* 0x0000000b000a7c82 */ /* 0x000fe40008000000 */
[----:B------:R-:W-:Y:S02]  /*12d0*/  @UP2 USHF.R.U32.HI UR7, URZ, UR9, UR10 ;  /* 0x00000009ff072299 */ /* 0x000fe4000801160a */
[----:B------:R-:W-:Y:S02]  /*12e0*/  UIMAD UR10, UR6, UR19, URZ ;  /* 0x00000013060a72a4 */ /* 0x000fe4000f8e02ff */
[----:B------:R-:W-:-:S04]  /*12f0*/  UIMAD UR7, UR7, UR19, URZ ;  /* 0x00000013070772a4 */ /* 0x000fc8000f8e02ff */
[----:B------:R-:W-:-:S03]  /*1300*/  UISETP.GE.AND UP0, UPT, UR4, UR7, UPT ;  /* 0x000000070400728c */ /* 0x000fc6000bf06270 */
[----:B------:R-:W-:Y:S01]  /*1310*/  UMOV UR7, UR13 ;  /* 0x0000000d00077c82 */ /* 0x000fe20008000000 */
[----:B------:R-:W-:Y:S02]  /*1320*/  UISETP.GE.OR UP0, UPT, UR5, UR10, UP0 ;  /* 0x0000000a0500728c */ /* 0x000fe40008706670 */
[----:B------:R-:W-:Y:S02]  /*1330*/  UIMAD.WIDE.U32 UR10, UR5, UR8, URZ ;  /* 0x00000008050a72a5 */ /* 0x000fe4000f8e00ff */
[----:B------:R-:W-:Y:S02]  /*1340*/  USHF.R.U32.HI UR7, URZ, UR9, UR7 ;  /* 0x00000009ff077299 */ /* 0x000fe40008011607 */
[----:B------:R-:W-:Y:S02]  /*1350*/  UIADD3 UR10, UPT, UPT, -UR4, URZ, URZ ;  /* 0x000000ff040a7290 */ /* 0x000fe4000fffe1ff */
[----:B------:R-:W-:Y:S02]  /*1360*/  USEL UR7, UR4, UR7, !UP2 ;  /* 0x0000000704077287 */ /* 0x000fe4000d000000 */
[----:B------:R-:W-:Y:S01]  /*1370*/  UIMAD UR10, UR14, UR10, UR20 ;  /* 0x0000000a0e0a72a4 */ /* 0x000fe2000f8e0214 */
[----:B------:R-:W-:-:S02]  /*1380*/  @!UP0 UMOV UR8, UR11 ;  /* 0x0000000b00088c82 */ /* 0x000fc40008000000 */
[----:B------:R-:W-:Y:S02]  /*1390*/  @!UP0 USHF.R.U32.HI UR8, URZ, UR9, UR8 ;  /* 0x00000009ff088299 */ /* 0x000fe40008011608 */
[----:B------:R-:W-:Y:S02]  /*13a0*/  UIADD3 UR9, UPT, UPT, -UR7, URZ, URZ ;  /* 0x000000ff07097290 */ /* 0x000fe4000fffe1ff */
[----:B------:R-:W-:Y:S02]  /*13b0*/  @!UP0 USEL UR8, UR5, UR8, !UP2 ;  /* 0x0000000805088287 */ /* 0x000fe4000d000000 */
[----:B------:R-:W-:Y:S02]  /*13c0*/  UIMAD UR9, UR19, UR9, UR4 ;  /* 0x00000009130972a4 */ /* 0x000fe4000f8e0204 */
[----:B------:R-:W-:Y:S02]  /*13d0*/  @!UP0 UIADD3 UR7, UPT, UPT, UR7, -UR8, URZ ;  /* 0x8000000807078290 */ /* 0x000fe4000fffe0ff */
[----:B------:R-:W-:-:S02]  /*13e0*/  @!UP0 UIMAD UR6, UR9, UR6, UR8 ;  /* 0x00000006090682a4 */ /* 0x000fc4000f8e0208 */
[----:B------:R-:W-:-:S04]  /*13f0*/  @!UP0 UIMAD UR4, UR7, UR19, UR5 ;  /* 0x00000013070482a4 */ /* 0x000fc8000f8e0205 */
[----:B------:R-:W-:Y:S01]  /*1400*/  UIMAD UR20, UR4, UR14, UR10 ;  /* 0x0000000e041472a4 */ /* 0x000fe2000f8e020a */
[----:B------:R-:W-:Y:S02]  /*1410*/  @!UP0 UMOV UR5, UR6 ;  /* 0x0000000600058c82 */ /* 0x000fe40008000000 */
[----:B------:R-:W-:-:S12]  /*1420*/  UIMAD UR26, UR5, UR22, UR26 ;  /* 0x00000016051a72a4 */ /* 0x000fd8000f8e021a */
.L_x_17:
[----:B------:R-:W-:-:S09]  /*1430*/  UISETP.NE.AND UP0, UPT, UR24, 0x1, UPT ;  /* 0x000000011800788c */ /* 0x000fd2000bf05270 */
[----:B------:R-:W-:Y:S05]  /*1440*/  BRA.U UP0, `(.L_x_18) ;  /* 0x0000000100407547 */ /* 0x000fea000b800000 */
[----:B------:R-:W2:Y:S01]  /*1450*/  LDCU.128 UR8, c[0x0][0xb10] ;  /* 0x00016200ff0877ac */ /* 0x000ea20008000c00 */
[----:B------:R-:W3:Y:S01]  /*1460*/  LDCU UR12, c[0x0][0xb0c] ;  /* 0x00016180ff0c77ac */ /* 0x000ee20008000800 */
[----:B------:R-:W4:Y:S01]  /*1470*/  LDCU UR13, c[0x0][0xb20] ;  /* 0x00016400ff0d77ac */ /* 0x000f220008000800 */
[----:B--2---:R-:W-:Y:S02]  /*1480*/  UIMAD.WIDE.U32 UR4, UR26, UR8, URZ ;  /* 0x000000081a0472a5 */ /* 0x004fe4000f8e00ff */
[----:B------:R-:W-:Y:S02]  /*1490*/  UIMAD.WIDE.U32 UR6, UR20, UR11, URZ ;  /* 0x0000000b140672a5 */ /* 0x000fe4000f8e00ff */
[----:B---3--:R-:W-:Y:S02]  /*14a0*/  UISETP.NE.AND UP0, UPT, UR12, 0x1, UPT ;  /* 0x000000010c00788c */ /* 0x008fe4000bf05270 */
[----:B------:R-:W-:-:S03]  /*14b0*/  USHF.R.U32.HI UR5, URZ, UR9, UR5 ;  /* 0x00000009ff057299 */ /* 0x000fc60008011605 */
[----:B------:R-:W-:Y:S01]  /*14c0*/  UMOV UR4, UR7 ;  /* 0x0000000700047c82 */ /* 0x000fe20008000000 */
[----:B------:R-:W-:Y:S02]  /*14d0*/  USEL UR5, UR26, UR5, !UP0 ;  /* 0x000000051a057287 */ /* 0x000fe4000c000000 */
[----:B------:R-:W-:Y:S02]  /*14e0*/  UISETP.NE.AND UP0, UPT, UR10, 0x1, UPT ;  /* 0x000000010a00788c */ /* 0x000fe4000bf05270 */
[----:B----4-:R-:W-:-:S04]  /*14f0*/  USHF.R.U32.HI UR4, URZ, UR13, UR4 ;  /* 0x0000000dff047299 */ /* 0x010fc80008011604 */
[----:B------:R-:W-:-:S04]  /*1500*/  USEL UR4, UR20, UR4, !UP0 ;  /* 0x0000000414047287 */ /* 0x000fc8000c000000 */
[----:B------:R-:W-:Y:S02]  /*1510*/  UIADD3 UR6, UPT, UPT, -UR4, UR5, URZ ;  /* 0x0000000504067290 */ /* 0x000fe4000fffe1ff */
[----:B------:R-:W-:Y:S02]  /*1520*/  UIADD3 UR4, UPT, UPT, UR4, -UR5, URZ ;  /* 0x8000000504047290 */ /* 0x000fe4000fffe0ff */
[----:B------:R-:W-:Y:S02]  /*1530*/  UIMAD UR20, UR6, UR10, UR20 ;  /* 0x0000000a061472a4 */ /* 0x000fe4000f8e0214 */
[----:B------:R-:W-:-:S12]  /*1540*/  UIMAD UR26, UR4, UR12, UR26 ;  /* 0x0000000c041a72a4 */ /* 0x000fd8000f8e021a */
.L_x_18:
[----:B------:R-:W-:Y:S05]  /*1550*/  BRA.U !UP6, `(.L_x_19) ;  /* 0x000000010e0c7547 */ /* 0x000fea000b800000 */
[----:B------:R-:W-:Y:S01]  /*1560*/  UCGABAR_WAIT ;  /* 0x0000000000007dc7 */ /* 0x000fe20008000000 */
[----:B------:R-:W-:Y:S01]  /*1570*/  CCTL.IVALL ;  /* 0x00000000ff00798f */ /* 0x000fe20002000000 */
[----:B------:R-:W-:Y:S05]  /*1580*/  BRA `(.L_x_20) ;  /* 0x0000000000047947 */ /* 0x000fea0003800000 */
.L_x_19:
[----:B------:R-:W-:Y:S06]  /*1590*/  BAR.SYNC.DEFER_BLOCKING 0x0 ;  /* 0x0000000000007b1d */ /* 0x000fec0000010000 */
.L_x_20:
[----:B------:R-:W-:Y:S05]  /*15a0*/  BRA.U UP5, `(.L_x_21) ;  /* 0x0000001d05047547 */ /* 0x000fea000b800000 */
[----:B------:R-:W2:Y:S01]  /*15b0*/  LDCU UR7, c[0x0][0x390] ;  /* 0x00007200ff0777ac */ /* 0x000ea20008000800 */
[----:B------:R-:W-:Y:S01]  /*15c0*/  PLOP3.LUT P1, PT, PT, PT, UP3, 0x80, 0x8 ;  /* 0x000000000008781c */ /* 0x000fe20003f2f038 */
[----:B------:R-:W-:Y:S01]  /*15d0*/  IMAD.MOV.U32 R2, RZ, RZ, RZ ;  /* 0x000000ffff027224 */ /* 0x000fe200078e00ff */
[----:B------:R-:W-:Y:S01]  /*15e0*/  ISETP.EQ.OR P2, PT, R3, RZ, P3 ;  /* 0x000000ff0300720c */ /* 0x000fe20001f42670 */
[----:B------:R-:W3:Y:S01]  /*15f0*/  LDCU UR6, c[0x0][0x5c0] ;  /* 0x0000b800ff0677ac */ /* 0x000ee20008000800 */
[----:B------:R-:W-:Y:S01]  /*1600*/  PLOP3.LUT P1, PT, P1, PT, PT, 0x8, 0x80 ;  /* 0x000000000080781c */ /* 0x000fe20000f2e170 */
[----:B------:R-:W-:Y:S02]  /*1610*/  UISETP.NE.AND UP0, UPT, UR18, URZ, UPT ;  /* 0x000000ff1200728c */ /* 0x000fe4000bf05270 */
[----:B------:R-:W-:Y:S02]  /*1620*/  USHF.L.U32 UR8, UR21, 0x5, URZ ;  /* 0x0000000515087899 */ /* 0x000fe400080006ff */
[----:B------:R-:W-:Y:S01]  /*1630*/  USEL UR54, UR61, 0x2, UP0 ;  /* 0x000000023d367887 */ /* 0x000fe20008000000 */
[----:B------:R-:W4:Y:S01]  /*1640*/  LDCU UR63, c[0x0][0x370] ;  /* 0x00006e00ff3f77ac */ /* 0x000f220008000800 */
[----:B--2---:R-:W-:Y:S01]  /*1650*/  UIADD3 UR5, UPT, UPT, UR7, 0x3f, URZ ;  /* 0x0000003f07057890 */ /* 0x004fe2000fffe0ff */
[----:B------:R-:W2:Y:S03]  /*1660*/  LDCU.64 UR56, c[0x0][0x348] ;  /* 0x00006900ff3877ac */ /* 0x000ea60008000a00 */
[----:B------:R-:W-:-:S02]  /*1670*/  USHF.R.S32.HI UR4, URZ, 0x1f, UR5 ;  /* 0x0000001fff047899 */ /* 0x000fc40008011405 */
[----:B---3--:R-:W-:Y:S02]  /*1680*/  UIADD3 UR6, UPT, UPT, UR6, 0x3f, URZ ;  /* 0x0000003f06067890 */ /* 0x008fe4000fffe0ff */
[----:B------:R-:W-:Y:S02]  /*1690*/  ULEA.HI UR4, UR4, UR5, URZ, 0x6 ;  /* 0x0000000504047291 */ /* 0x000fe4000f8f30ff */
[----:B------:R-:W-:Y:S02]  /*16a0*/  UIADD3 UR5, UPT, UPT, UR7, -0x1, URZ ;  /* 0xffffffff07057890 */ /* 0x000fe4000fffe0ff */
[----:B------:R-:W-:Y:S02]  /*16b0*/  USHF.R.S32.HI UR65, URZ, 0x6, UR4 ;  /* 0x00000006ff417899 */ /* 0x000fe40008011404 */
[----:B------:R-:W-:Y:S02]  /*16c0*/  UISETP.GE.U32.AND UP1, UPT, UR5, -0x7f, UPT ;  /* 0xffffff810500788c */ /* 0x000fe4000bf26070 */
[----:B------:R-:W-:-:S02]  /*16d0*/  UISETP.LT.U32.AND UP0, UPT, UR65, 0x4, UPT ;  /* 0x000000044100788c */ /* 0x000fc4000bf01070 */
[----:B------:R-:W-:Y:S02]  /*16e0*/  USHF.R.S32.HI UR4, URZ, 0x1f, UR6 ;  /* 0x0000001fff047899 */ /* 0x000fe40008011406 */
[----:B------:R-:W-:Y:S02]  /*16f0*/  USEL UR64, UR65, 0x4, UP0 ;  /* 0x0000000441407887 */ /* 0x000fe40008000000 */
[----:B------:R-:W-:Y:S02]  /*1700*/  ULEA.HI UR4, UR4, UR6, URZ, 0x6 ;  /* 0x0000000604047291 */ /* 0x000fe4000f8f30ff */
[----:B------:R-:W-:Y:S02]  /*1710*/  UIADD3 UR38, UPT, UPT, UR64, -0x1, URZ ;  /* 0xffffffff40267890 */ /* 0x000fe4000fffe0ff */
[----:B------:R-:W-:Y:S02]  /*1720*/  @UP1 UIADD3 UR38, UPT, UPT, UR64, URZ, URZ ;  /* 0x000000ff40261290 */ /* 0x000fe4000fffe0ff */
[----:B------:R-:W-:-:S02]  /*1730*/  USHF.L.U32 UR69, UR21, 0x7, URZ ;  /* 0x0000000715457899 */ /* 0x000fc400080006ff */
[----:B------:R-:W-:Y:S01]  /*1740*/  UIADD3 UR68, UPT, UPT, UR7, 0x7e, URZ ;  /* 0x0000007e07447890 */ /* 0x000fe2000fffe0ff */
[----:B------:R-:W3:Y:S01]  /*1750*/  LDCU UR62, c[0x0][0x374] ;  /* 0x00006e80ff3e77ac */ /* 0x000ee20008000800 */
[----:B------:R-:W-:Y:S02]  /*1760*/  ULOP3.LUT UR67, UR8, 0x20, URZ, 0xc0, !UPT ;  /* 0x0000002008437892 */ /* 0x000fe4000f8ec0ff */
[----:B------:R-:W-:Y:S02]  /*1770*/  USHF.R.S32.HI UR61, URZ, 0x6, UR4 ;  /* 0x00000006ff3d7899 */ /* 0x000fe40008011404 */
[----:B------:R-:W-:Y:S02]  /*1780*/  UIADD3 UR66, UPT, UPT, UR65, -UR64, URZ ;  /* 0x8000004041427290 */ /* 0x000fe4000fffe0ff */
[----:B------:R-:W-:Y:S01]  /*1790*/  UIADD3 UR38, UPT, UPT, UR38, 0x1, URZ ;  /* 0x0000000126267890 */ /* 0x000fe2000fffe0ff */
[----:B------:R-:W-:Y:S01]  /*17a0*/  UMOV UR24, 0x1 ;  /* 0x0000000100187882 */ /* 0x000fe20000000000 */
[----:B--2-4-:R-:W-:-:S10]  /*17b0*/  UMOV UR32, URZ ;  /* 0x000000ff00207c82 */ /* 0x014fd40008000000 */
.L_x_39:
[----:B------:R-:W-:Y:S01]  /*17c0*/  IMAD.U32 R4, RZ, RZ, UR61 ;  /* 0x0000003dff047e24 */ /* 0x000fe2000f8e00ff */
[----:B------:R-:W2:Y:S04]  /*17d0*/  LDCU UR60, c[0x0][0x5c4] ;  /* 0x0000b880ff3c77ac */ /* 0x000ea80008000800 */
[-C--:B------:R-:W-:Y:S01]  /*17e0*/  IABS R0, R4.reuse ;  /* 0x0000000400007213 */ /* 0x080fe20000000000 */
[----:B------:R-:W-:Y:S01]  /*17f0*/  UMOV UR25, 0x400 ;  /* 0x0000040000197882 */ /* 0x000fe20000000000 */
[----:B------:R-:W-:Y:S01]  /*1800*/  IABS R4, R4 ;  /* 0x0000000400047213 */ /* 0x000fe20000000000 */
[----:B------:R-:W-:Y:S01]  /*1810*/  UMOV UR15, URZ ;  /* 0x000000ff000f7c82 */ /* 0x000fe20008000000 */
[----:B------:R-:W-:Y:S01]  /*1820*/  R2UR UR6, R0 ;  /* 0x00000000000672ca */ /* 0x000fe200000e0000 */
[----:B--2---:R-:W-:-:S12]  /*1830*/  IMAD.U32 R3, RZ, RZ, UR60 ;  /* 0x0000003cff037e24 */ /* 0x004fd8000f8e00ff */
[----:B------:R-:W2:Y:S08]  /*1840*/  I2F.RP R0, UR6 ;  /* 0x0000000600007d06 */ /* 0x000eb00008209400 */
[----:B--2---:R-:W2:Y:S02]  /*1850*/  MUFU.RCP R0, R0 ;  /* 0x0000000000007308 */ /* 0x004ea40000001000 */
[----:B--2---:R-:W-:-:S06]  /*1860*/  VIADD R0, R0, 0xffffffe ;  /* 0x0ffffffe00007836 */ /* 0x004fcc0000000000 */
[----:B------:R-:W2:Y:S02]  /*1870*/  F2I.FTZ.U32.TRUNC.NTZ R0, R0 ;  /* 0x0000000000007305 */ /* 0x000ea4000021f000 */
[----:B--2---:R-:W-:Y:S02]  /*1880*/  R2UR UR5, R0 ;  /* 0x00000000000572ca */ /* 0x004fe400000e0000 */
[----:B------:R-:W-:Y:S01]  /*1890*/  IABS R0, R3 ;  /* 0x0000000300007213 */ /* 0x000fe20000000000 */
[----:B------:R-:W-:-:S03]  /*18a0*/  IMAD.U32 R3, RZ, RZ, UR20 ;  /* 0x00000014ff037e24 */ /* 0x000fc6000f8e00ff */
[----:B------:R-:W-:Y:S01]  /*18b0*/  R2UR UR8, R0 ;  /* 0x00000000000872ca */ /* 0x000fe200000e0000 */
[----:B------:R-:W-:Y:S01]  /*18c0*/  IMAD.MOV R0, RZ, RZ, -R4 ;  /* 0x000000ffff007224 */ /* 0x000fe200078e0a04 */
[----:B------:R-:W-:-:S04]  /*18d0*/  IABS R3, R3 ;  /* 0x0000000300037213 */ /* 0x000fc80000000000 */
[----:B------:R-:W-:Y:S01]  /*18e0*/  R2UR UR9, R3 ;  /* 0x00000000030972ca */ /* 0x000fe200000e0000 */
[----:B------:R-:W-:-:S04]  /*18f0*/  UIADD3 UR4, UPT, UPT, URZ, -UR5, URZ ;  /* 0x80000005ff047290 */ /* 0x000fc8000fffe0ff */
[----:B------:R-:W-:Y:S02]  /*1900*/  UIMAD UR7, UR4, UR6, URZ ;  /* 0x00000006040772a4 */ /* 0x000fe4000f8e02ff */
[----:B------:R-:W2:Y:S01]  /*1910*/  I2F.RP R3, UR8 ;  /* 0x0000000800037d06 */ /* 0x000ea20008209400 */
[----:B------:R-:W-:Y:S02]  /*1920*/  UMOV UR4, URZ ;  /* 0x000000ff00047c82 */ /* 0x000fe40008000000 */
[----:B------:R-:W-:Y:S02]  /*1930*/  UIMAD.WIDE.U32 UR4, UR5, UR7, UR4 ;  /* 0x00000007050472a5 */ /* 0x000fe4000f8e0004 */
[----:B------:R-:W-:-:S05]  /*1940*/  R2UR UR7, R0 ;  /* 0x00000000000772ca */ /* 0x000fca00000e0000 */
[----:B------:R-:W-:Y:S02]  /*1950*/  UMOV UR4, UR5 ;  /* 0x0000000500047c82 */ /* 0x000fe40008000000 */
[----:B------:R-:W-:Y:S01]  /*1960*/  UIMAD.WIDE.U32 UR4, UR4, UR9, URZ ;  /* 0x00000009040472a5 */ /* 0x000fe2000f8e00ff */
[----:B--2---:R-:W2:Y:S06]  /*1970*/  MUFU.RCP R0, R3 ;  /* 0x0000000300007308 */ /* 0x004eac0000001000 */
[----:B------:R-:W-:Y:S02]  /*1980*/  UMOV UR4, UR5 ;  /* 0x0000000500047c82 */ /* 0x000fe40008000000 */
[----:B------:R-:W-:Y:S01]  /*1990*/  UIMAD UR5, UR4, UR7, UR9 ;  /* 0x00000007040572a4 */ /* 0x000fe2000f8e0209 */
[----:B------:R-:W4:Y:S03]  /*19a0*/  S2UR UR7, SR_CgaCtaId ;  /* 0x00000000000779c3 */ /* 0x000f260000008800 */
[----:B------:R-:W-:Y:S01]  /*19b0*/  UISETP.GT.U32.AND UP0, UPT, UR6, UR5, UPT ;  /* 0x000000050600728c */ /* 0x000fe2000bf04070 */
[----:B--2---:R-:W-:-:S02]  /*19c0*/  VIADD R0, R0, 0xffffffe ;  /* 0x0ffffffe00007836 */ /* 0x004fc40000000000 */
[----:B------:R-:W-:-:S08]  /*19d0*/  IMAD.U32 R3, RZ, RZ, UR24 ;  /* 0x00000018ff037e24 */ /* 0x000fd0000f8e00ff */
[----:B------:R-:W-:Y:S01]  /*19e0*/  @!UP0 UIADD3 UR5, UPT, UPT, UR5, -UR6, URZ ;  /* 0x8000000605058290 */ /* 0x000fe2000fffe0ff */
[----:B------:R-:W2:Y:S01]  /*19f0*/  F2I.FTZ.U32.TRUNC.NTZ R0, R0 ;  /* 0x0000000000007305 */ /* 0x000ea2000021f000 */
[----:B------:R-:W-:Y:S01]  /*1a00*/  @!UP0 UIADD3 UR4, UPT, UPT, UR4, 0x1, URZ ;  /* 0x0000000104048890 */ /* 0x000fe2000fffe0ff */
[----:B------:R-:W-:Y:S01]  /*1a10*/  SHF.L.U32 R3, R3, 0x1f, RZ ;  /* 0x0000001f03037819 */ /* 0x000fe200000006ff */
[----:B------:R-:W-:Y:S02]  /*1a20*/  UISETP.GE.U32.AND UP1, UPT, UR5, UR6, UPT ;  /* 0x000000060500728c */ /* 0x000fe4000bf26070 */
[----:B------:R-:W-:Y:S02]  /*1a30*/  ULOP3.LUT UR5, UR20, UR61, URZ, 0x3c, !UPT ;  /* 0x0000003d14057292 */ /* 0x000fe4000f8e3cff */
[----:B----4-:R-:W-:Y:S02]  /*1a40*/  ULEA UR25, UR7, UR25, 0x18 ;  /* 0x0000001907197291 */ /* 0x010fe4000f8ec0ff */
[----:B------:R-:W-:-:S02]  /*1a50*/  UISETP.GE.AND UP0, UPT, UR5, URZ, UPT ;  /* 0x000000ff0500728c */ /* 0x000fc4000bf06270 */
[----:B------:R-:W-:-:S03]  /*1a60*/  ULEA UR7, UR32, UR25, 0x3 ;  /* 0x0000001920077291 */ /* 0x000fc6000f8e18ff */
[----:B------:R-:W-:Y:S01]  /*1a70*/  @UP1 UIADD3 UR4, UPT, UPT, UR4, 0x1, URZ ;  /* 0x0000000104041890 */ /* 0x000fe2000fffe0ff */
[----:B--2---:R-:W-:Y:S01]  /*1a80*/  R2UR UR5, R0 ;  /* 0x00000000000572ca */ /* 0x004fe200000e0000 */
[----:B------:R-:W-:-:S05]  /*1a90*/  UISETP.NE.AND UP1, UPT, UR61, URZ, UPT ;  /* 0x000000ff3d00728c */ /* 0x000fca000bf25270 */
[----:B------:R-:W-:Y:S01]  /*1aa0*/  UMOV UR6, UR4 ;  /* 0x0000000400067c82 */ /* 0x000fe20008000000 */
[----:B------:R2:W4:Y:S01]  /*1ab0*/  SYNCS.PHASECHK.TRANS64.TRYWAIT P0, [UR7+0x20], R3 ;  /* 0x00002003ff0075a7 */ /* 0x0005220008001107 */
[----:B------:R-:W-:-:S04]  /*1ac0*/  @!UP0 UIADD3 UR6, UPT, UPT, -UR6, URZ, URZ ;  /* 0x000000ff06068290 */ /* 0x000fc8000fffe1ff */
[----:B------:R-:W-:Y:S02]  /*1ad0*/  @!UP1 ULOP3.LUT UR6, URZ, UR61, URZ, 0x33, !UPT ;  /* 0x0000003dff069292 */ /* 0x000fe4000f8e33ff */
[----:B------:R-:W-:-:S04]  /*1ae0*/  UIADD3 UR4, UPT, UPT, URZ, -UR5, URZ ;  /* 0x80000005ff047290 */ /* 0x000fc8000fffe0ff */
[----:B------:R-:W-:Y:S01]  /*1af0*/  IMAD.U32 R0, RZ, RZ, UR6 ;  /* 0x00000006ff007e24 */ /* 0x000fe2000f8e00ff */
[----:B------:R-:W-:-:S03]  /*1b00*/  UIMAD UR7, UR4, UR8, URZ ;  /* 0x00000008040772a4 */ /* 0x000fc6000f8e02ff */
[----:B------:R-:W-:Y:S01]  /*1b10*/  UMOV UR4, URZ ;  /* 0x000000ff00047c82 */ /* 0x000fe20008000000 */
[----:B------:R-:W-:Y:S01]  /*1b20*/  IABS R0, R0 ;  /* 0x0000000000007213 */ /* 0x000fe20000000000 */
[----:B------:R-:W-:-:S03]  /*1b30*/  UIMAD.WIDE.U32 UR4, UR5, UR7, UR4 ;  /* 0x00000007050472a5 */ /* 0x000fc6000f8e0004 */
[----:B------:R-:W-:-:S04]  /*1b40*/  R2UR UR9, R0 ;  /* 0x00000000000972ca */ /* 0x000fc800000e0000 */
[----:B------:R-:W-:-:S09]  /*1b50*/  UMOV UR4, UR5 ;  /* 0x0000000500047c82 */ /* 0x000fd20008000000 */
[----:B------:R-:W-:-:S07]  /*1b60*/  UIMAD.WIDE.U32 UR4, UR4, UR9, URZ ;  /* 0x00000009040472a5 */ /* 0x000fce000f8e00ff */
[----:B------:R-:W-:Y:S02]  /*1b70*/  UMOV UR4, UR5 ;  /* 0x0000000500047c82 */ /* 0x000fe40008000000 */
[----:B------:R-:W-:-:S04]  /*1b80*/  UIADD3 UR5, UPT, UPT, -UR4, URZ, URZ ;  /* 0x000000ff04057290 */ /* 0x000fc8000fffe1ff */
[----:B------:R-:W-:-:S04]  /*1b90*/  UIMAD UR5, UR8, UR5, UR9 ;  /* 0x00000005080572a4 */ /* 0x000fc8000f8e0209 */
[----:B------:R-:W-:-:S11]  /*1ba0*/  UISETP.GT.U32.AND UP0, UPT, UR8, UR5, UPT ;  /* 0x000000050800728c */ /* 0x000fd6000bf04070 */
[----:B------:R-:W-:Y:S02]  /*1bb0*/  @!UP0 UIADD3 UR5, UPT, UPT, UR5, -UR8, URZ ;  /* 0x8000000805058290 */ /* 0x000fe4000fffe0ff */
[----:B------:R-:W-:Y:S02]  /*1bc0*/  @!UP0 UIADD3 UR4, UPT, UPT, UR4, 0x1, URZ ;  /* 0x0000000104048890 */ /* 0x000fe4000fffe0ff */
[----:B------:R-:W-:Y:S02]  /*1bd0*/  UISETP.GE.U32.AND UP1, UPT, UR5, UR8, UPT ;  /* 0x000000080500728c */ /* 0x000fe4000bf26070 */
[----:B------:R-:W-:-:S04]  /*1be0*/  ULOP3.LUT UR5, UR6, UR60, URZ, 0x3c, !UPT ;  /* 0x0000003c06057292 */ /* 0x000fc8000f8e3cff */
[----:B------:R-:W-:Y:S02]  /*1bf0*/  UISETP.GE.AND UP0, UPT, UR5, URZ, UPT ;  /* 0x000000ff0500728c */ /* 0x000fe4000bf06270 */
[----:B------:R-:W-:-:S03]  /*1c00*/  ULEA.HI UR5, UR26, UR26, URZ, 0x1 ;  /* 0x0000001a1a057291 */ /* 0x000fc6000f8f08ff */
[----:B------:R-:W-:Y:S02]  /*1c10*/  @UP1 UIADD3 UR4, UPT, UPT, UR4, 0x1, URZ ;  /* 0x0000000104041890 */ /* 0x000fe4000fffe0ff */
[----:B------:R-:W-:Y:S02]  /*1c20*/  UISETP.NE.AND UP1, UPT, UR60, URZ, UPT ;  /* 0x000000ff3c00728c */ /* 0x000fe4000bf25270 */
[----:B------:R-:W-:-:S03]  /*1c30*/  USHF.L.U32 UR5, UR5, 0x7, URZ ;  /* 0x0000000705057899 */ /* 0x000fc600080006ff */
[----:B------:R-:W-:Y:S01]  /*1c40*/  UMOV UR55, UR4 ;  /* 0x0000000400377c82 */ /* 0x000fe20008000000 */
[----:B------:R-:W-:Y:S02]  /*1c50*/  UIADD3 UR4, UPT, UPT, -UR6, URZ, URZ ;  /* 0x000000ff06047290 */ /* 0x000fe4000fffe1ff */
[----:B------:R-:W-:Y:S02]  /*1c60*/  @!UP0 UIADD3 UR55, UPT, UPT, -UR55, URZ, URZ ;  /* 0x000000ff37378290 */ /* 0x000fe4000fffe1ff */
[----:B------:R-:W-:Y:S02]  /*1c70*/  UISETP.GE.U32.AND UP0, UPT, UR68, 0x7f, UPT ;  /* 0x0000007f4400788c */ /* 0x000fe4000bf06070 */
[----:B------:R-:W-:Y:S02]  /*1c80*/  @!UP1 ULOP3.LUT UR55, URZ, UR60, URZ, 0x33, !UPT ;  /* 0x0000003cff379292 */ /* 0x000fe4000f8e33ff */
[----:B------:R-:W-:Y:S02]  /*1c90*/  ULOP3.LUT UR30, UR5, 0xffffff00, URZ, 0xc0, !UPT ;  /* 0xffffff00051e7892 */ /* 0x000fe4000f8ec0ff */
[----:B------:R-:W-:-:S02]  /*1ca0*/  UIMAD UR4, UR61, UR4, UR20 ;  /* 0x000000043d0472a4 */ /* 0x000fc4000f8e0214 */
[----:B------:R-:W-:Y:S02]  /*1cb0*/  UIADD3 UR5, UPT, UPT, -UR55, URZ, URZ ;  /* 0x000000ff37057290 */ /* 0x000fe4000fffe1ff */
[----:B------:R-:W-:Y:S02]  /*1cc0*/  ULOP3.LUT UR30, UR30, 0x80, UR69, 0xf8, !UPT ;  /* 0x000000801e1e7892 */ /* 0x000fe4000f8ef845 */
[----:B------:R-:W-:Y:S02]  /*1cd0*/  ULEA UR10, UR4, UR67, 0x6 ;  /* 0x00000043040a7291 */ /* 0x000fe4000f8e30ff */
[----:B------:R-:W-:Y:S01]  /*1ce0*/  UIMAD UR60, UR60, UR5, UR6 ;  /* 0x000000053c3c72a4 */ /* 0x000fe2000f8e0206 */
[----:B--2-4-:R-:W-:Y:S11]  /*1cf0*/  BRA.U !UP0, `(.L_x_22) ;  /* 0x0000000508687547 */ /* 0x014ff6000b800000 */
[----:B------:R-:W2:Y:S01]  /*1d00*/  LDCU.64 UR36, c[0x0][0x5b0] ;  /* 0x0000b600ff2477ac */ /* 0x000ea20008000a00 */
[----:B------:R-:W2:Y:S01]  /*1d10*/  LDCU.64 UR34, c[0x0][0x5d8] ;  /* 0x0000bb00ff2277ac */ /* 0x000ea20008000a00 */
[----:B------:R-:W4:Y:S01]  /*1d20*/  LDCU UR19, c[0x0][0x598] ;  /* 0x0000b300ff1377ac */ /* 0x000f220008000800 */
[----:B------:R-:W1:Y:S01]  /*1d30*/  LDCU UR18, c[0x0][0x58c] ;  /* 0x0000b180ff1277ac */ /* 0x000e620008000800 */
[----:B------:R-:W1:Y:S01]  /*1d40*/  LDCU UR21, c[0x0][0x59c] ;  /* 0x0000b380ff1577ac */ /* 0x000e620008000800 */
[----:B------:R-:W1:Y:S01]  /*1d50*/  LDCU UR20, c[0x0][0x5a0] ;  /* 0x0000b400ff1477ac */ /* 0x000e620008000800 */
[----:B------:R-:W3:Y:S01]  /*1d60*/  LDCU.64 UR16, c[0x0][0x590] ;  /* 0x0000b200ff1077ac */ /* 0x000ee20008000a00 */
[----:B------:R-:W3:Y:S01]  /*1d70*/  LDCU.64 UR6, c[0x0][0x5b8] ;  /* 0x0000b700ff0677ac */ /* 0x000ee20008000a00 */
[----:B------:R-:W3:Y:S01]  /*1d80*/  LDCU.64 UR4, c[0x0][0x5d0] ;  /* 0x0000ba00ff0477ac */ /* 0x000ee20008000a00 */
[----:B--2---:R-:W-:Y:S02]  /*1d90*/  UIMAD UR36, UR60, UR36, UR34 ;  /* 0x000000243c2472a4 */ /* 0x004fe4000f8e0222 */
[----:B------:R-:W-:-:S02]  /*1da0*/  UIMAD UR35, UR55, UR37, UR35 ;  /* 0x00000025372372a4 */ /* 0x000fc4000f8e0223 */
[----:B-1----:R-:W-:Y:S02]  /*1db0*/  UIADD3 UR50, UPT, UPT, UR30, 0x20, URZ ;  /* 0x000000201e327890 */ /* 0x002fe4000fffe0ff */
[----:B------:R-:W-:Y:S02]  /*1dc0*/  UIADD3 UR46, UPT, UPT, UR30, 0x40, URZ ;  /* 0x000000401e2e7890 */ /* 0x000fe4000fffe0ff */
[----:B------:R-:W-:Y:S01]  /*1dd0*/  UIADD3 UR42, UPT, UPT, UR30, 0x60, URZ ;  /* 0x000000601e2a7890 */ /* 0x000fe2000fffe0ff */
[----:B------:R-:W-:Y:S01]  /*1de0*/  UMOV UR14, URZ ;  /* 0x000000ff000e7c82 */ /* 0x000fe20008000000 */
[----:B---34-:R-:W-:-:S10]  /*1df0*/  UMOV UR12, UR32 ;  /* 0x00000020000c7c82 */ /* 0x018fd40008000000 */
.L_x_28:
[----:B--2---:R-:W-:Y:S01]  /*1e00*/  @!P3 MOV R3, 0x14000 ;  /* 0x000140000003b802 */ /* 0x004fe20000000f00 */
[----:B------:R-:W-:Y:S01]  /*1e10*/  ULEA UR11, UR12, UR25, 0x3 ;  /* 0x000000190c0b7291 */ /* 0x000fe2000f8e18ff */
[----:B-1----:R-:W-:Y:S11]  /*1e20*/  @P0 BRA `(.L_x_23) ;  /* 0x0000000000100947 */ /* 0x002ff60003800000 */
[----:B------:R-:W-:Y:S04]  /*1e30*/  MOV R4, UR24 ;  /* 0x0000001800047c02 */ /* 0x000fe80008000f00 */
[----:B------:R-:W-:Y:S04]  /*1e40*/  SHF.L.U32 R4, R4, 0x1f, RZ ;  /* 0x0000001f04047819 */ /* 0x000fe800000006ff */
[----:B------:R-:W1:Y:S02]  /*1e50*/  SYNCS.PHASECHK.TRANS64.TRYWAIT P0, [UR11+0x20], R4 ;  /* 0x00002004ff0075a7 */ /* 0x000e64000800110b */
[----:B-1----:R-:W-:Y:S05]  /*1e60*/  @!P0 BRA `(.L_x_24) ;  /* 0x0000007c00748947 */ /* 0x002fea0003800000 */
.L_x_23:
[----:B------:R2:W-:Y:S01]  /*1e70*/  @!P3 SYNCS.ARRIVE.TRANS64 RZ, [UR11], R3 ;  /* 0x00000003ffffb9a7 */ /* 0x0005e2000800000b */
[----:B------:R-:W-:Y:S04]  /*1e80*/  ULOP3.LUT UR8, UR54, 0x2, URZ, 0xfc, !UPT ;  /* 0x0000000236087892 */ /* 0x000fe8000f8efcff */
[----:B------:R-:W-:Y:S09]  /*1e90*/  UISETP.NE.AND UP0, UPT, UR8, 0x2, UPT ;  /* 0x000000020800788c */ /* 0x000ff2000bf05270 */
[----:B------:R-:W-:Y:S05]  /*1ea0*/  BRA.U UP0, `(.L_x_25) ;  /* 0x0000000100047547 */ /* 0x000fea000b800000 */
[----:B------:R-:W-:Y:S05]  /*1eb0*/  BPT.TRAP 0x1 ;  /* 0x000000040000795c */ /* 0x000fea0000300000 */
.L_x_25:
[----:B------:R-:W-:Y:S04]  /*1ec0*/  BSSY.RECONVERGENT B0, `(.L_x_26) ;  /* 0x0000003000007945 */ /* 0x000fe80003800200 */
[----:B------:R-:W-:Y:S05]  /*1ed0*/  @P2 BRA `(.L_x_27) ;  /* 0x0000000000042947 */ /* 0x000fea0003800000 */
[----:B------:R-:W-:Y:S05]  /*1ee0*/  BPT.TRAP 0x1 ;  /* 0x000000040000795c */ /* 0x000fea0000300000 */
.L_x_27:
[----:B------:R-:W-:Y:S05]  /*1ef0*/  BSYNC.RECONVERGENT B0 ;  /* 0x0000000000007941 */ /* 0x000fea0003800200 */
.L_x_26:
[----:B------:R-:W-:Y:S02]  /*1f00*/  UIADD3 UR8, UPT, UPT, UR12, 0x1, URZ ;  /* 0x000000010c087890 */ /* 0x000fe4000fffe0ff */
[----:B------:R-:W-:Y:S02]  /*1f10*/  USHF.L.U32 UR31, UR14, 0x6, URZ ;  /* 0x000000060e1f7899 */ /* 0x000fe400080006ff */
[----:B------:R-:W-:Y:S02]  /*1f20*/  UISETP.NE.AND UP0, UPT, UR8, 0x4, UPT ;  /* 0x000000040800788c */ /* 0x000fe4000bf05270 */
[----:B------:R-:W-:Y:S02]  /*1f30*/  UIADD3 UR22, UP1, UPT, UR56, 0x80, URZ ;  /* 0x0000008038167890 */ /* 0x000fe4000ff3e0ff */
[----:B------:R-:W-:Y:S02]  /*1f40*/  USEL UR9, URZ, 0x1, UP0 ;  /* 0x00000001ff097887 */ /* 0x000fe40008000000 */
[----:B------:R-:W-:Y:S02]  /*1f50*/  USEL UR32, UR8, URZ, UP0 ;  /* 0x000000ff08207287 */ /* 0x000fe40008000000 */
[----:B------:R-:W-:Y:S02]  /*1f60*/  ULOP3.LUT UR24, UR24, UR9, URZ, 0x3c, !UPT ;  /* 0x0000000918187292 */ /* 0x000fe4000f8e3cff */
[----:B------:R-:W-:Y:S02]  /*1f70*/  ULEA UR8, UR32, UR25, 0x3 ;  /* 0x0000001920087291 */ /* 0x000fe4000f8e18ff */
[----:B------:R-:W-:Y:S02]  /*1f80*/  ULEA UR15, UR12, UR25, 0xf ;  /* 0x000000190c0f7291 */ /* 0x000fe4000f8e78ff */
[----:B------:R-:W-:Y:S01]  /*1f90*/  UISETP.NE.AND UP2, UPT, UR18, 0x1, UPT ;  /* 0x000000011200788c */ /* 0x000fe2000bf45270 */
[----:B-1----:R-:W-:Y:S01]  /*1fa0*/  MOV R0, UR24 ;  /* 0x0000001800007c02 */ /* 0x002fe20008000f00 */
[----:B------:R-:W-:Y:S02]  /*1fb0*/  ULOP3.LUT UR29, UR11, 0xfefffff8, URZ, 0xc0, !UPT ;  /* 0xfefffff80b1d7892 */ /* 0x000fe4000f8ec0ff */
[----:B------:R-:W-:Y:S01]  /*1fc0*/  UIADD3.X UR23, UPT, UPT, URZ, UR57, URZ, UP1, !UPT ;  /* 0x00000039ff177290 */ /* 0x000fe20008ffe4ff */
[----:B------:R-:W-:Y:S01]  /*1fd0*/  SHF.L.U32 R0, R0, 0x1f, RZ ;  /* 0x0000001f00007819 */ /* 0x000fe200000006ff */
[----:B------:R-:W-:Y:S02]  /*1fe0*/  UIADD3 UR28, UPT, UPT, UR15, 0x8400, URZ ;  /* 0x000084000f1c7890 */ /* 0x000fe4000fffe0ff */
[----:B------:R-:W-:Y:S01]  /*1ff0*/  ULEA UR34, UR12, UR25, 0xd ;  /* 0x000000190c227291 */ /* 0x000fe2000f8e68ff */
[----:B------:R4:W1:Y:S01]  /*2000*/  SYNCS.PHASECHK.TRANS64.TRYWAIT P0, [UR8+0x20], R0 ;  /* 0x00002000ff0075a7 */ /* 0x0008620008001108 */
[----:B------:R-:W-:Y:S02]  /*2010*/  UIMAD.WIDE.U32 UR8, UR31, UR16, URZ ;  /* 0x000000101f0872a5 */ /* 0x000fe4000f8e00ff */
[----:B------:R-:W-:Y:S02]  /*2020*/  UIADD3 UR48, UPT, UPT, UR15, 0xa400, URZ ;  /* 0x0000a4000f307890 */ /* 0x000fe4000fffe0ff */
[----:B------:R-:W-:Y:S02]  /*2030*/  USHF.R.U32.HI UR9, URZ, UR17, UR9 ;  /* 0x00000011ff097299 */ /* 0x000fe40008011609 */
[----:B------:R-:W-:Y:S02]  /*2040*/  UISETP.NE.AND UP3, UPT, UR19, 0x1, UPT ;  /* 0x000000011300788c */ /* 0x000fe4000bf65270 */
[----:B------:R-:W-:Y:S02]  /*2050*/  USEL UR9, UR31, UR9, !UP2 ;  /* 0x000000091f097287 */ /* 0x000fe4000d000000 */
[----:B------:R-:W-:Y:S02]  /*2060*/  UIADD3 UR44, UPT, UPT, UR15, 0xc400, URZ ;  /* 0x0000c4000f2c7890 */ /* 0x000fe4000fffe0ff */
[----:B------:R-:W-:Y:S02]  /*2070*/  UIMAD.WIDE.U32 UR12, UR9, UR21, URZ ;  /* 0x00000015090c72a5 */ /* 0x000fe4000f8e00ff */
[----:B------:R-:W-:Y:S02]  /*2080*/  UIADD3 UR11, UPT, UPT, -UR9, URZ, URZ ;  /* 0x000000ff090b7290 */ /* 0x000fe4000fffe1ff */
[----:B------:R-:W-:Y:S02]  /*2090*/  UIADD3 UR40, UPT, UPT, UR15, 0xe400, URZ ;  /* 0x0000e4000f287890 */ /* 0x000fe4000fffe0ff */
[----:B------:R-:W-:Y:S01]  /*20a0*/  UIMAD UR11, UR18, UR11, UR31 ;  /* 0x0000000b120b72a4 */ /* 0x000fe2000f8e021f */
[----:B------:R-:W-:Y:S01]  /*20b0*/  UMOV UR52, 0x0 ;  /* 0x0000000000347882 */ /* 0x000fe20000000000 */
[----:B------:R-:W-:Y:S01]  /*20c0*/  UMOV UR53, 0x10000000 ;  /* 0x1000000000357882 */ /* 0x000fe20000000000 */
[----:B------:R-:W-:Y:S01]  /*20d0*/  UMOV UR49, UR29 ;  /* 0x0000001d00317c82 */ /* 0x000fe20008000000 */
[----:B------:R-:W-:Y:S01]  /*20e0*/  UTMALDG.2D.2CTA [UR28], [UR22], desc[UR52] ;  /* 0x0000341c160075b4 */ /* 0x000fe20008209000 */
[----:B------:R-:W-:Y:S02]  /*20f0*/  UIADD3 UR26, UP0, UPT, UR56, 0x180, URZ ;  /* 0x00000180381a7890 */ /* 0x000fe4000ff1e0ff */
[----:B------:R-:W-:Y:S01]  /*2100*/  UPRMT UR33, UR36, 0x40, UR35 ;  /* 0x0000004024217896 */ /* 0x000fe20008000023 */
[----:B------:R-:W-:Y:S01]  /*2110*/  UMOV UR8, UR13 ;  /* 0x0000000d00087c82 */ /* 0x000fe20008000000 */
[----:B------:R-:W-:Y:S01]  /*2120*/  UMOV UR51, UR31 ;  /* 0x0000001f00337c82 */ /* 0x000fe20008000000 */
[----:B------:R-:W-:Y:S01]  /*2130*/  USHF.R.U32.HI UR8, URZ, UR20, UR8 ;  /* 0x00000014ff087299 */ /* 0x000fe20008011608 */
[----:B------:R-:W-:Y:S01]  /*2140*/  UTMALDG.2D.2CTA [UR48], [UR22], desc[UR52] ;  /* 0x00003430160075b4 */ /* 0x000fe20008209000 */
[----:B------:R-:W-:Y:S02]  /*2150*/  UIMAD UR11, UR11, UR6, UR4 ;  /* 0x000000060b0b72a4 */ /* 0x000fe4000f8e0204 */
[----:B------:R-:W-:Y:S01]  /*2160*/  USEL UR13, UR9, UR8, !UP3 ;  /* 0x00000008090d7287 */ /* 0x000fe2000d800000 */
[----:B------:R-:W-:Y:S01]  /*2170*/  UMOV UR45, UR29 ;  /* 0x0000001d002d7c82 */ /* 0x000fe20008000000 */
[----:B------:R-:W-:Y:S02]  /*2180*/  UMOV UR47, UR31 ;  /* 0x0000001f002f7c82 */ /* 0x000fe40008000000 */
[----:B------:R-:W-:Y:S01]  /*2190*/  UIADD3 UR8, UPT, UPT, -UR13, URZ, URZ ;  /* 0x000000ff0d087290 */ /* 0x000fe2000fffe1ff */
[----:B------:R-:W-:Y:S01]  /*21a0*/  UTMALDG.2D.2CTA [UR44], [UR22], desc[UR52] ;  /* 0x0000342c160075b4 */ /* 0x000fe20008209000 */
[----:B------:R-:W-:Y:S02]  /*21b0*/  UIADD3.X UR27, UPT, UPT, URZ, UR57, URZ, UP0, !UPT ;  /* 0x00000039ff1b7290 */ /* 0x000fe400087fe4ff */
[----:B------:R-:W-:Y:S01]  /*21c0*/  UIMAD UR9, UR19, UR8, UR9 ;  /* 0x00000008130972a4 */ /* 0x000fe2000f8e0209 */
[----:B------:R-:W-:Y:S01]  /*21d0*/  UMOV UR41, UR29 ;  /* 0x0000001d00297c82 */ /* 0x000fe20008000000 */
[----:B------:R-:W-:Y:S01]  /*21e0*/  UMOV UR43, UR31 ;  /* 0x0000001f002b7c82 */ /* 0x000fe20008000000 */
[----:B------:R-:W-:Y:S01]  /*21f0*/  UIADD3 UR8, UPT, UPT, UR34, 0x28400, URZ ;  /* 0x0002840022087890 */ /* 0x000fe2000fffe0ff */
[----:B------:R-:W-:Y:S01]  /*2200*/  UTMALDG.2D.2CTA [UR40], [UR22], desc[UR52] ;  /* 0x00003428160075b4 */ /* 0x000fe20008209000 */
[----:B------:R-:W-:Y:S02]  /*2210*/  UIMAD UR12, UR9, UR7, UR5 ;  /* 0x00000007090c72a4 */ /* 0x000fe4000f8e0205 */
[----:B------:R-:W-:Y:S01]  /*2220*/  UPRMT UR15, UR33, 0x5410, URZ ;  /* 0x00005410210f7896 */ /* 0x000fe200080000ff */
[----:B------:R-:W-:Y:S01]  /*2230*/  UMOV UR9, UR29 ;  /* 0x0000001d00097c82 */ /* 0x000fe20008000000 */
[----:B------:R-:W-:Y:S04]  /*2240*/  UIADD3 UR14, UPT, UPT, UR14, 0x1, URZ ;  /* 0x000000010e0e7890 */ /* 0x000fe8000fffe0ff */
[----:B------:R-:W-:Y:S03]  /*2250*/  UISETP.NE.AND UP0, UPT, UR14, UR38, UPT ;  /* 0x000000260e00728c */ /* 0x000fe6000bf05270 */
[----:B------:R3:W-:Y:S02]  /*2260*/  UTMALDG.4D.IM2COL.2CTA [UR8], [UR26], UR15, desc[UR52] ;  /* 0x000034081a0073b4 */ /* 0x0007e4000825900f */
[----:B---3--:R-:W-:Y:S01]  /*2270*/  UMOV UR15, UR38 ;  /* 0x00000026000f7c82 */ /* 0x008fe20008000000 */
[----:B------:R-:W-:Y:S03]  /*2280*/  UMOV UR12, UR32 ;  /* 0x00000020000c7c82 */ /* 0x000fe60008000000 */
[----:B----4-:R-:W-:Y:S05]  /*2290*/  BRA.U UP0, `(.L_x_28) ;  /* 0xfffffff900d87547 */ /* 0x010fea000b83ffff */
.L_x_22:
[----:B------:R-:W-:Y:S01]  /*22a0*/  ULEA UR4, UR32, UR25, 0x3 ;  /* 0x0000001920047291 */ /* 0x000fe2000f8e18ff */
[----:B------:R-:W-:Y:S01]  /*22b0*/  MOV R0, UR24 ;  /* 0x0000001800007c02 */ /* 0x000fe20008000f00 */
[----:B------:R-:W-:Y:S01]  /*22c0*/  @!P1 SYNCS.ARRIVE.TRANS64.A1T0 RZ, [UR25+0x88], RZ ;  /* 0x000088ffffff99a7 */ /* 0x000fe20008100019 */
[----:B------:R-:W-:Y:S02]  /*22d0*/  UISETP.GT.AND UP0, UPT, UR65, UR64, UPT ;  /* 0x000000404100728c */ /* 0x000fe4000bf04270 */
[----:B------:R-:W-:-:S04]  /*22e0*/  SHF.L.U32 R0, R0, 0x1f, RZ ;  /* 0x0000001f00007819 */ /* 0x000fc800000006ff */
[----:B-1----:R1:W4:Y:S03]  /*22f0*/  SYNCS.PHASECHK.TRANS64.TRYWAIT P0, [UR4+0x20], R0 ;  /* 0x00002000ff0075a7 */ /* 0x0023260008001104 */
[----:B------:R-:W-:Y:S05]  /*2300*/  BRA.U !UP0, `(.L_x_29) ;  /* 0x0000000508687547 */ /* 0x000fea000b800000 */
[----:B------:R-:W2:Y:S01]  /*2310*/  LDCU.64 UR36, c[0x0][0x5b0] ;  /* 0x0000b600ff2477ac */ /* 0x000ea20008000a00 */
[----:B------:R-:W2:Y:S01]  /*2320*/  LDCU.64 UR34, c[0x0][0x5d8] ;  /* 0x0000bb00ff2277ac */ /* 0x000ea20008000a00 */
[----:B------:R-:W1:Y:S01]  /*2330*/  LDCU UR18, c[0x0][0x598] ;  /* 0x0000b300ff1277ac */ /* 0x000e620008000800 */
[----:B------:R-:W1:Y:S01]  /*2340*/  LDCU UR14, c[0x0][0x58c] ;  /* 0x0000b180ff0e77ac */ /* 0x000e620008000800 */
[----:B------:R-:W1:Y:S01]  /*2350*/  LDCU UR20, c[0x0][0x59c] ;  /* 0x0000b380ff1477ac */ /* 0x000e620008000800 */
[----:B------:R-:W1:Y:S01]  /*2360*/  LDCU UR19, c[0x0][0x5a0] ;  /* 0x0000b400ff1377ac */ /* 0x000e620008000800 */
[----:B--2---:R-:W-:Y:S02]  /*2370*/  UIMAD UR35, UR55, UR37, UR35 ;  /* 0x00000025372372a4 */ /* 0x004fe4000f8e0223 */
[----:B------:R-:W-:Y:S01]  /*2380*/  UIMAD UR36, UR60, UR36, UR34 ;  /* 0x000000243c2472a4 */ /* 0x000fe2000f8e0222 */
[----:B------:R-:W2:Y:S01]  /*2390*/  LDCU.64 UR16, c[0x0][0x590] ;  /* 0x0000b200ff1077ac */ /* 0x000ea20008000a00 */
[----:B------:R-:W1:Y:S01]  /*23a0*/  LDCU.64 UR6, c[0x0][0x5b8] ;  /* 0x0000b700ff0677ac */ /* 0x000e620008000a00 */
[----:B------:R-:W1:Y:S01]  /*23b0*/  LDCU.64 UR4, c[0x0][0x5d0] ;  /* 0x0000ba00ff0477ac */ /* 0x000e620008000a00 */
[----:B------:R-:W-:-:S02]  /*23c0*/  UIADD3 UR37, UPT, UPT, UR66, UR15, URZ ;  /* 0x0000000f42257290 */ /* 0x000fc4000fffe0ff */
[----:B------:R-:W-:Y:S02]  /*23d0*/  UIADD3 UR50, UPT, UPT, UR30, 0x20, URZ ;  /* 0x000000201e327890 */ /* 0x000fe4000fffe0ff */
[----:B------:R-:W-:Y:S02]  /*23e0*/  UIADD3 UR46, UPT, UPT, UR30, 0x40, URZ ;  /* 0x000000401e2e7890 */ /* 0x000fe4000fffe0ff */
[----:B------:R-:W-:Y:S01]  /*23f0*/  UIADD3 UR42, UPT, UPT, UR30, 0x60, URZ ;  /* 0x000000601e2a7890 */ /* 0x000fe2000fffe0ff */
[----:B------:R-:W-:-:S11]  /*2400*/  UMOV UR11, UR32 ;  /* 0x00000020000b7c82 */ /* 0x000fd60008000000 */
.L_x_35:
[----:B----4-:R-:W-:Y:S01]  /*2410*/  @!P3 MOV R3, 0x14000 ;  /* 0x000140000003b802 */ /* 0x010fe20000000f00 */
[----:B------:R-:W-:Y:S01]  /*2420*/  ULEA UR8, UR11, UR25, 0x3 ;  /* 0x000000190b087291 */ /* 0x000fe2000f8e18ff */
[----:B--2-4-:R-:W-:Y:S11]  /*2430*/  @P0 BRA `(.L_x_30) ;  /* 0x0000000000100947 */ /* 0x014ff60003800000 */
[----:B------:R-:W-:Y:S04]  /*2440*/  MOV R4, UR24 ;  /* 0x0000001800047c02 */ /* 0x000fe80008000f00 */
[----:B------:R-:W-:Y:S04]  /*2450*/  SHF.L.U32 R4, R4, 0x1f, RZ ;  /* 0x0000001f04047819 */ /* 0x000fe800000006ff */
[----:B------:R-:W4:Y:S02]  /*2460*/  SYNCS.PHASECHK.TRANS64.TRYWAIT P0, [UR8+0x20], R4 ;  /* 0x00002004ff0075a7 */ /* 0x000f240008001108 */
[----:B----4-:R-:W-:Y:S05]  /*2470*/  @!P0 BRA `(.L_x_31) ;  /* 0x0000007800088947 */ /* 0x010fea0003800000 */
.L_x_30:
[----:B------:R4:W-:Y:S01]  /*2480*/  @!P3 SYNCS.ARRIVE.TRANS64 RZ, [UR8], R3 ;  /* 0x00000003ffffb9a7 */ /* 0x0009e20008000008 */
[----:B------:R-:W-:Y:S04]  /*2490*/  ULOP3.LUT UR9, UR54, 0x2, URZ, 0xfc, !UPT ;  /* 0x0000000236097892 */ /* 0x000fe8000f8efcff */
[----:B------:R-:W-:Y:S09]  /*24a0*/  UISETP.NE.AND UP0, UPT, UR9, 0x2, UPT ;  /* 0x000000020900788c */ /* 0x000ff2000bf05270 */
[----:B------:R-:W-:Y:S05]  /*24b0*/  BRA.U UP0, `(.L_x_32) ;  /* 0x0000000100047547 */ /* 0x000fea000b800000 */
[----:B-123--:R-:W-:Y:S05]  /*24c0*/  BPT.TRAP 0x1 ;  /* 0x000000040000795c */ /* 0x00efea0000300000 */
.L_x_32:
[----:B------:R-:W-:Y:S04]  /*24d0*/  BSSY.RECONVERGENT B0, `(.L_x_33) ;  /* 0x0000003000007945 */ /* 0x000fe80003800200 */
[----:B------:R-:W-:Y:S05]  /*24e0*/  @P2 BRA `(.L_x_34) ;  /* 0x0000000000042947 */ /* 0x000fea0003800000 */
[----:B-123--:R-:W-:Y:S05]  /*24f0*/  BPT.TRAP 0x1 ;  /* 0x000000040000795c */ /* 0x00efea0000300000 */
.L_x_34:
[----:B-123--:R-:W-:Y:S05]  /*2500*/  BSYNC.RECONVERGENT B0 ;  /* 0x0000000000007941 */ /* 0x00efea0003800200 */
.L_x_33:
[----:B------:R-:W-:Y:S02]  /*2510*/  UIADD3 UR9, UPT, UPT, UR11, 0x1, URZ ;  /* 0x000000010b097890 */ /* 0x000fe4000fffe0ff */
[----:B------:R-:W-:Y:S02]  /*2520*/  USHF.L.U32 UR31, UR15, 0x6, URZ ;  /* 0x000000060f1f7899 */ /* 0x000fe400080006ff */
[----:B------:R-:W-:Y:S02]  /*2530*/  UISETP.NE.AND UP0, UPT, UR9, 0x4, UPT ;  /* 0x000000040900788c */ /* 0x000fe4000bf05270 */
[----:B------:R-:W-:Y:S02]  /*2540*/  ULOP3.LUT UR29, UR8, 0xfefffff8, URZ, 0xc0, !UPT ;  /* 0xfefffff8081d7892 */ /* 0x000fe4000f8ec0ff */
[----:B------:R-:W-:Y:S02]  /*2550*/  USEL UR12, URZ, 0x1, UP0 ;  /* 0x00000001ff0c7887 */ /* 0x000fe40008000000 */
[----:B------:R-:W-:Y:S02]  /*2560*/  USEL UR32, UR9, URZ, UP0 ;  /* 0x000000ff09207287 */ /* 0x000fe40008000000 */
[----:B------:R-:W-:Y:S02]  /*2570*/  ULOP3.LUT UR24, UR24, UR12, URZ, 0x3c, !UPT ;  /* 0x0000000c18187292 */ /* 0x000fe4000f8e3cff */
[----:B------:R-:W-:Y:S02]  /*2580*/  ULEA UR9, UR32, UR25, 0x3 ;  /* 0x0000001920097291 */ /* 0x000fe4000f8e18ff */
[----:B------:R-:W-:Y:S02]  /*2590*/  UIADD3 UR22, UP1, UPT, UR56, 0x80, URZ ;  /* 0x0000008038167890 */ /* 0x000fe4000ff3e0ff */
[----:B------:R-:W-:Y:S01]  /*25a0*/  ULEA UR21, UR11, UR25, 0xf ;  /* 0x000000190b157291 */ /* 0x000fe2000f8e78ff */
[----:B------:R-:W-:Y:S01]  /*25b0*/  MOV R0, UR24 ;  /* 0x0000001800007c02 */ /* 0x000fe20008000f00 */
[----:B------:R-:W-:Y:S02]  /*25c0*/  UISETP.NE.AND UP2, UPT, UR14, 0x1, UPT ;  /* 0x000000010e00788c */ /* 0x000fe4000bf45270 */
[----:B------:R-:W-:Y:S01]  /*25d0*/  UIADD3.X UR23, UPT, UPT, URZ, UR57, URZ, UP1, !UPT ;  /* 0x00000039ff177290 */ /* 0x000fe20008ffe4ff */
[----:B------:R-:W-:Y:S01]  /*25e0*/  SHF.L.U32 R0, R0, 0x1f, RZ ;  /* 0x0000001f00007819 */ /* 0x000fe200000006ff */
[----:B------:R-:W-:Y:S02]  /*25f0*/  UIADD3 UR28, UPT, UPT, UR21, 0x8400, URZ ;  /* 0x00008400151c7890 */ /* 0x000fe4000fffe0ff */
[----:B------:R-:W-:Y:S01]  /*2600*/  UIADD3 UR48, UPT, UPT, UR21, 0xa400, URZ ;  /* 0x0000a40015307890 */ /* 0x000fe2000fffe0ff */
[----:B------:R1:W2:Y:S01]  /*2610*/  SYNCS.PHASECHK.TRANS64.TRYWAIT P0, [UR9+0x20], R0 ;  /* 0x00002000ff0075a7 */ /* 0x0002a20008001109 */
[----:B------:R-:W-:Y:S02]  /*2620*/  UIMAD.WIDE.U32 UR8, UR31, UR16, URZ ;  /* 0x000000101f0872a5 */ /* 0x000fe4000f8e00ff */
[----:B------:R-:W-:Y:S02]  /*2630*/  UISETP.NE.AND UP3, UPT, UR18, 0x1, UPT ;  /* 0x000000011200788c */ /* 0x000fe4000bf65270 */
[----:B------:R-:W-:Y:S02]  /*2640*/  UIADD3 UR44, UPT, UPT, UR21, 0xc400, URZ ;  /* 0x0000c400152c7890 */ /* 0x000fe4000fffe0ff */
[----:B------:R-:W-:Y:S02]  /*2650*/  ULEA UR33, UR11, UR25, 0xd ;  /* 0x000000190b217291 */ /* 0x000fe4000f8e68ff */
[----:B------:R-:W-:Y:S02]  /*2660*/  UIADD3 UR40, UPT, UPT, UR21, 0xe400, URZ ;  /* 0x0000e40015287890 */ /* 0x000fe4000fffe0ff */
[----:B------:R-:W-:Y:S02]  /*2670*/  UIADD3 UR26, UP0, UPT, UR56, 0x180, URZ ;  /* 0x00000180381a7890 */ /* 0x000fe4000ff1e0ff */
[----:B------:R-:W-:Y:S02]  /*2680*/  UPRMT UR34, UR36, 0x40, UR35 ;  /* 0x0000004024227896 */ /* 0x000fe40008000023 */
[----:B------:R-:W-:Y:S02]  /*2690*/  UIADD3.X UR27, UPT, UPT, URZ, UR57, URZ, UP0, !UPT ;  /* 0x00000039ff1b7290 */ /* 0x000fe400087fe4ff */
[----:B------:R-:W-:Y:S02]  /*26a0*/  UPRMT UR21, UR34, 0x5410, URZ ;  /* 0x0000541022157896 */ /* 0x000fe400080000ff */
[----:B------:R-:W-:Y:S01]  /*26b0*/  UIADD3 UR15, UPT, UPT, UR15, 0x1, URZ ;  /* 0x000000010f0f7890 */ /* 0x000fe2000fffe0ff */
[----:B------:R-:W-:Y:S01]  /*26c0*/  UMOV UR8, UR9 ;  /* 0x0000000900087c82 */ /* 0x000fe20008000000 */
[----:B------:R-:W-:Y:S01]  /*26d0*/  UMOV UR52, 0x0 ;  /* 0x0000000000347882 */ /* 0x000fe20000000000 */
[----:B------:R-:W-:Y:S01]  /*26e0*/  USHF.R.U32.HI UR8, URZ, UR17, UR8 ;  /* 0x00000011ff087299 */ /* 0x000fe20008011608 */
[----:B------:R-:W-:Y:S01]  /*26f0*/  UMOV UR53, 0x10000000 ;  /* 0x1000000000357882 */ /* 0x000fe20000000000 */
[----:B------:R-:W-:Y:S01]  /*2700*/  UMOV UR49, UR29 ;  /* 0x0000001d00317c82 */ /* 0x000fe20008000000 */
[----:B------:R-:W-:Y:S01]  /*2710*/  UTMALDG.2D.2CTA [UR28], [UR22], desc[UR52] ;  /* 0x0000341c160075b4 */ /* 0x000fe20008209000 */
[----:B------:R-:W-:Y:S01]  /*2720*/  USEL UR9, UR31, UR8, !UP2 ;  /* 0x000000081f097287 */ /* 0x000fe2000d000000 */
[----:B------:R-:W-:Y:S01]  /*2730*/  UMOV UR51, UR31 ;  /* 0x0000001f00337c82 */ /* 0x000fe20008000000 */
[----:B------:R-:W-:Y:S02]  /*2740*/  UMOV UR45, UR29 ;  /* 0x0000001d002d7c82 */ /* 0x000fe40008000000 */
[----:B------:R-:W-:Y:S01]  /*2750*/  UIMAD.WIDE.U32 UR12, UR9, UR20, URZ ;  /* 0x00000014090c72a5 */ /* 0x000fe2000f8e00ff */
[----:B------:R-:W-:Y:S01]  /*2760*/  UMOV UR47, UR31 ;  /* 0x0000001f002f7c82 */ /* 0x000fe20008000000 */
[----:B------:R-:W-:Y:S01]  /*2770*/  UTMALDG.2D.2CTA [UR48], [UR22], desc[UR52] ;  /* 0x00003430160075b4 */ /* 0x000fe20008209000 */
[----:B------:R-:W-:Y:S01]  /*2780*/  UIADD3 UR11, UPT, UPT, -UR9, URZ, URZ ;  /* 0x000000ff090b7290 */ /* 0x000fe2000fffe1ff */
[----:B------:R-:W-:Y:S03]  /*2790*/  UMOV UR41, UR29 ;  /* 0x0000001d00297c82 */ /* 0x000fe60008000000 */
[----:B------:R-:W-:Y:S01]  /*27a0*/  UMOV UR8, UR13 ;  /* 0x0000000d00087c82 */ /* 0x000fe20008000000 */
[----:B------:R-:W-:Y:S01]  /*27b0*/  UMOV UR43, UR31 ;  /* 0x0000001f002b7c82 */ /* 0x000fe20008000000 */
[----:B------:R-:W-:Y:S01]  /*27c0*/  USHF.R.U32.HI UR8, URZ, UR19, UR8 ;  /* 0x00000013ff087299 */ /* 0x000fe20008011608 */
[----:B------:R-:W-:Y:S01]  /*27d0*/  UTMALDG.2D.2CTA [UR44], [UR22], desc[UR52] ;  /* 0x0000342c160075b4 */ /* 0x000fe20008209000 */
[----:B------:R-:W-:Y:S02]  /*27e0*/  UIMAD UR11, UR14, UR11, UR31 ;  /* 0x0000000b0e0b72a4 */ /* 0x000fe4000f8e021f */
[----:B------:R-:W-:Y:S02]  /*27f0*/  USEL UR13, UR9, UR8, !UP3 ;  /* 0x00000008090d7287 */ /* 0x000fe4000d800000 */
[----:B------:R-:W-:Y:S02]  /*2800*/  UIMAD UR11, UR11, UR6, UR4 ;  /* 0x000000060b0b72a4 */ /* 0x000fe4000f8e0204 */
[----:B------:R-:W-:Y:S01]  /*2810*/  UIADD3 UR8, UPT, UPT, -UR13, URZ, URZ ;  /* 0x000000ff0d087290 */ /* 0x000fe2000fffe1ff */
[----:B------:R-:W-:Y:S01]  /*2820*/  UTMALDG.2D.2CTA [UR40], [UR22], desc[UR52] ;  /* 0x00003428160075b4 */ /* 0x000fe20008209000 */
[----:B------:R-:W-:Y:S02]  /*2830*/  UISETP.NE.AND UP0, UPT, UR15, UR37, UPT ;  /* 0x000000250f00728c */ /* 0x000fe4000bf05270 */
[----:B------:R-:W-:Y:S02]  /*2840*/  UIMAD UR9, UR18, UR8, UR9 ;  /* 0x00000008120972a4 */ /* 0x000fe4000f8e0209 */
[----:B------:R-:W-:Y:S02]  /*2850*/  UIADD3 UR8, UPT, UPT, UR33, 0x28400, URZ ;  /* 0x0002840021087890 */ /* 0x000fe4000fffe0ff */
[----:B------:R-:W-:Y:S03]  /*2860*/  UIMAD UR12, UR9, UR7, UR5 ;  /* 0x00000007090c72a4 */ /* 0x000fe6000f8e0205 */
[----:B------:R-:W-:Y:S06]  /*2870*/  UMOV UR9, UR29 ;  /* 0x0000001d00097c82 */ /* 0x000fec0008000000 */
[----:B------:R3:W-:Y:S02]  /*2880*/  UTMALDG.4D.IM2COL.2CTA [UR8], [UR26], UR21, desc[UR52] ;  /* 0x000034081a0073b4 */ /* 0x0007e40008259015 */
[----:B---3--:R-:W-:Y:S01]  /*2890*/  UMOV UR11, UR32 ;  /* 0x00000020000b7c82 */ /* 0x008fe20008000000 */
[----:B-1----:R-:W-:Y:S05]  /*28a0*/  BRA.U UP0, `(.L_x_35) ;  /* 0xfffffff900d87547 */ /* 0x002fea000b83ffff */
.L_x_29:
[----:B--2-4-:R-:W-:Y:S01]  /*28b0*/  SHF.L.U32 R3, R2, 0x1f, RZ ;  /* 0x0000001f02037819 */ /* 0x014fe200000006ff */
[----:B------:R-:W-:-:S03]  /*28c0*/  NOP ;  /* 0x0000000000007918 */ /* 0x000fc60000000000 */
[----:B------:R-:W2:Y:S02]  /*28d0*/  SYNCS.PHASECHK.TRANS64.TRYWAIT P0, [UR25+0x90], R3 ;  /* 0x00009003ff0075a7 */ /* 0x000ea40008001119 */
[----:B--2---:R-:W-:Y:S05]  /*28e0*/  @!P0 BRA `(.L_x_36) ;  /* 0x0000007400048947 */ /* 0x004fea0003800000 */
.L_x_145:
[----:B------:R-:W2:Y:S01]  /*28f0*/  LDS.128 R4, [UR25+0xd0] ;  /* 0x0000d019ff047984 */ /* 0x000ea20008000c00 */
[----:B------:R-:W-:Y:S02]  /*2900*/  UIADD3 UR4, UPT, UPT, UR25, 0x98, URZ ;  /* 0x0000009819047890 */ /* 0x000fe4000fffe0ff */
[----:B------:R-:W-:Y:S01]  /*2910*/  UISETP.GE.AND UP0, UPT, UR39, 0x1, UPT ;  /* 0x000000012700788c */ /* 0x000fe2000bf06270 */
[----:B------:R-:W-:Y:S01]  /*2920*/  @!PT LDS RZ, [RZ] ;  /* 0x00000000fffff984 */ /* 0x000fe20000000800 */
[----:B------:R-:W-:Y:S01]  /*2930*/  @!PT LDS RZ, [RZ] ;  /* 0x00000000fffff984 */ /* 0x000fe20000000800 */
[----:B------:R-:W-:Y:S01]  /*2940*/  @!PT LDS RZ, [RZ] ;  /* 0x00000000fffff984 */ /* 0x000fe20000000800 */
[----:B------:R-:W-:Y:S01]  /*2950*/  @!PT LDS RZ, [RZ] ;  /* 0x00000000fffff984 */ /* 0x000fe20000000800 */
[----:B------:R4:W-:Y:S06]  /*2960*/  MEMBAR.ALL.CTA ;  /* 0x0000000000007992 */ /* 0x0009ec0000008000 */
[----:B----4-:R-:W4:Y:S01]  /*2970*/  FENCE.VIEW.ASYNC.S ;  /* 0x00000000000073c6 */ /* 0x010f220000000000 */
[----:B------:R-:W-:-:S09]  /*2980*/  UPRMT UR4, URZ, 0x654, UR4 ;  /* 0x00000654ff047896 */ /* 0x000fd20008000004 */
[----:B----4-:R-:W-:Y:S01]  /*2990*/  SYNCS.ARRIVE.TRANS64.RED.A1T0 RZ, [UR4], RZ ;  /* 0x000000ffffff79a7 */ /* 0x010fe20008100404 */
[----:B--2---:R-:W-:-:S13]  /*29a0*/  LOP3.LUT P0, RZ, R6, 0x1, RZ, 0xc0, !PT ;  /* 0x0000000106ff7812 */ /* 0x004fda000780c0ff */
[----:B------:R-:W-:Y:S01]  /*29b0*/  VOTEU.ANY UP1, P0 ;  /* 0x0000000000ff7886 */ /* 0x000fe20000020100 */
[----:B------:R-:W-:-:S13]  /*29c0*/  PLOP3.LUT P0, PT, PT, PT, UP1, 0x80, 0x8 ;  /* 0x000000000008781c */ /* 0x000fda0003f0f018 */
[----:B-1----:R-:W-:Y:S02]  /*29d0*/  @P0 MOV R0, R4 ;  /* 0x0000000400000202 */ /* 0x002fe40000000f00 */
[----:B------:R-:W-:Y:S02]  /*29e0*/  @P0 LOP3.LUT R4, R5, 0xffff, RZ, 0xc0, !PT ;  /* 0x0000ffff05040812 */ /* 0x000fe400078ec0ff */
[----:B------:R-:W-:Y:S02]  /*29f0*/  @P0 R2UR UR6, R0 ;  /* 0x00000000000602ca */ /* 0x000fe400000e0000 */
[----:B------:R-:W-:-:S11]  /*2a00*/  @P0 R2UR UR5, R4 ;  /* 0x00000000040502ca */ /* 0x000fd600000e0000 */
[----:B------:R-:W-:Y:S02]  /*2a10*/  @UP1 UMOV UR59, UR6 ;  /* 0x00000006003b1c82 */ /* 0x000fe40008000000 */
[----:B------:R-:W-:Y:S01]  /*2a20*/  @UP1 UMOV UR58, UR5 ;  /* 0x00000005003a1c82 */ /* 0x000fe20008000000 */
[----:B------:R-:W-:Y:S05]  /*2a30*/  BRA.U !UP0, `(.L_x_37) ;  /* 0x0000000108d47547 */ /* 0x000fea000b800000 */
[----:B------:R-:W3:Y:S01]  /*2a40*/  LDCU.128 UR16, c[0x0][0xb10] ;  /* 0x00016200ff1077ac */ /* 0x000ee20008000c00 */
[----:B------:R-:W1:Y:S01]  /*2a50*/  LDCU UR21, c[0x0][0xb20] ;  /* 0x00016400ff1577ac */ /* 0x000e620008000800 */
[----:B------:R-:W2:Y:S01]  /*2a60*/  LDCU UR20, c[0x0][0xb0c] ;  /* 0x00016180ff1477ac */ /* 0x000ea20008000800 */
[----:B------:R-:W4:Y:S01]  /*2a70*/  LDCU.64 UR12, c[0x0][0xb28] ;  /* 0x00016500ff0c77ac */ /* 0x000f220008000a00 */
[----:B------:R-:W-:Y:S02]  /*2a80*/  UISETP.NE.AND UP3, UPT, UR39, 0x1, UPT ;  /* 0x000000012700788c */ /* 0x000fe4000bf65270 */
[----:B---3--:R-:W-:Y:S02]  /*2a90*/  UIMAD.WIDE.U32 UR4, UR62, UR19, URZ ;  /* 0x000000133e0472a5 */ /* 0x008fe4000f8e00ff */
[----:B------:R-:W-:Y:S02]  /*2aa0*/  UIMAD.WIDE.U32 UR6, UR63, UR16, URZ ;  /* 0x000000103f0672a5 */ /* 0x000fe4000f8e00ff */
[----:B------:R-:W-:-:S02]  /*2ab0*/  UISETP.NE.AND UP0, UPT, UR18, 0x1, UPT ;  /* 0x000000011200788c */ /* 0x000fc4000bf05270 */
[----:B------:R-:W-:Y:S01]  /*2ac0*/  UIMAD.WIDE.U32 UR14, UR58, UR19, URZ ;  /* 0x000000133a0e72a5 */ /* 0x000fe2000f8e00ff */
[----:B------:R-:W-:Y:S01]  /*2ad0*/  UMOV UR4, UR5 ;  /* 0x0000000500047c82 */ /* 0x000fe20008000000 */
[----:B--2---:R-:W-:Y:S02]  /*2ae0*/  UISETP.NE.AND UP2, UPT, UR20, 0x1, UPT ;  /* 0x000000011400788c */ /* 0x004fe4000bf45270 */
[----:B-1----:R-:W-:Y:S02]  /*2af0*/  USHF.R.U32.HI UR5, URZ, UR21, UR4 ;  /* 0x00000015ff057299 */ /* 0x002fe40008011604 */
[----:B------:R-:W-:Y:S01]  /*2b00*/  UIMAD.WIDE.U32 UR10, UR59, UR16, URZ ;  /* 0x000000103b0a72a5 */ /* 0x000fe2000f8e00ff */
[----:B------:R-:W-:Y:S01]  /*2b10*/  UMOV UR4, UR7 ;  /* 0x0000000700047c82 */ /* 0x000fe20008000000 */
[----:B------:R-:W-:Y:S02]  /*2b20*/  USEL UR5, UR62, UR5, !UP0 ;  /* 0x000000053e057287 */ /* 0x000fe4000c000000 */
[----:B------:R-:W-:-:S02]  /*2b30*/  USHF.R.U32.HI UR4, URZ, UR17, UR4 ;  /* 0x00000011ff047299 */ /* 0x000fc40008011604 */
[----:B----4-:R-:W-:Y:S02]  /*2b40*/  UIMAD.WIDE.U32 UR8, UR5, UR12, URZ ;  /* 0x0000000c050872a5 */ /* 0x010fe4000f8e00ff */
[----:B------:R-:W-:Y:S01]  /*2b50*/  USEL UR6, UR63, UR4, !UP2 ;  /* 0x000000043f067287 */ /* 0x000fe2000d000000 */
[----:B------:R-:W-:Y:S02]  /*2b60*/  UMOV UR10, UR11 ;  /* 0x0000000b000a7c82 */ /* 0x000fe40008000000 */
[----:B------:R-:W-:Y:S01]  /*2b70*/  UMOV UR4, UR15 ;  /* 0x0000000f00047c82 */ /* 0x000fe20008000000 */
[----:B------:R-:W-:Y:S01]  /*2b80*/  UIMAD.WIDE.U32 UR14, UR6, UR12, URZ ;  /* 0x0000000c060e72a5 */ /* 0x000fe2000f8e00ff */
[----:B------:R-:W-:Y:S01]  /*2b90*/  UMOV UR8, UR9 ;  /* 0x0000000900087c82 */ /* 0x000fe20008000000 */
[----:B------:R-:W-:Y:S02]  /*2ba0*/  USHF.R.U32.HI UR4, URZ, UR21, UR4 ;  /* 0x00000015ff047299 */ /* 0x000fe40008011604 */
[----:B------:R-:W-:-:S03]  /*2bb0*/  @UP3 USHF.R.U32.HI UR5, URZ, UR13, UR8 ;  /* 0x0000000dff053299 */ /* 0x000fc60008011608 */
[----:B------:R-:W-:Y:S01]  /*2bc0*/  UMOV UR7, UR15 ;  /* 0x0000000f00077c82 */ /* 0x000fe20008000000 */
[----:B------:R-:W-:Y:S02]  /*2bd0*/  USHF.R.U32.HI UR17, URZ, UR17, UR10 ;  /* 0x00000011ff117299 */ /* 0x000fe4000801160a */
[----:B------:R-:W-:Y:S02]  /*2be0*/  @UP3 USHF.R.U32.HI UR6, URZ, UR13, UR7 ;  /* 0x0000000dff063299 */ /* 0x000fe40008011607 */
[----:B------:R-:W-:Y:S02]  /*2bf0*/  USEL UR4, UR58, UR4, !UP0 ;  /* 0x000000043a047287 */ /* 0x000fe4000c000000 */
[----:B------:R-:W-:Y:S02]  /*2c00*/  UIMAD UR7, UR39, UR5, URZ ;  /* 0x00000005270772a4 */ /* 0x000fe4000f8e02ff */
[----:B------:R-:W-:Y:S02]  /*2c10*/  USEL UR5, UR59, UR17, !UP2 ;  /* 0x000000113b057287 */ /* 0x000fe4000d000000 */
[----:B------:R-:W-:-:S02]  /*2c20*/  UIMAD UR10, UR39, UR6, URZ ;  /* 0x00000006270a72a4 */ /* 0x000fc4000f8e02ff */
[----:B------:R-:W-:Y:S02]  /*2c30*/  UISETP.GE.AND UP0, UPT, UR4, UR7, UPT ;  /* 0x000000070400728c */ /* 0x000fe4000bf06270 */
[----:B------:R-:W-:Y:S02]  /*2c40*/  UIMAD.WIDE.U32 UR8, UR4, UR12, URZ ;  /* 0x0000000c040872a5 */ /* 0x000fe4000f8e00ff */
[----:B------:R-:W-:Y:S02]  /*2c50*/  UISETP.GE.OR UP0, UPT, UR5, UR10, UP0 ;  /* 0x0000000a0500728c */ /* 0x000fe40008706670 */
[----:B------:R-:W-:-:S03]  /*2c60*/  UIMAD.WIDE.U32 UR10, UR5, UR12, URZ ;  /* 0x0000000c050a72a5 */ /* 0x000fc6000f8e00ff */
[----:B------:R-:W-:Y:S01]  /*2c70*/  UMOV UR7, UR9 ;  /* 0x0000000900077c82 */ /* 0x000fe20008000000 */
[----:B------:R-:W-:Y:S02]  /*2c80*/  UIADD3 UR9, UPT, UPT, -UR4, URZ, URZ ;  /* 0x000000ff04097290 */ /* 0x000fe4000fffe1ff */
[----:B------:R-:W-:Y:S02]  /*2c90*/  USHF.R.U32.HI UR7, URZ, UR13, UR7 ;  /* 0x0000000dff077299 */ /* 0x000fe40008011607 */
[----:B------:R-:W-:Y:S02]  /*2ca0*/  UIMAD UR10, UR18, UR9, UR58 ;  /* 0x00000009120a72a4 */ /* 0x000fe4000f8e023a */
[----:B------:R-:W-:Y:S01]  /*2cb0*/  USEL UR7, UR4, UR7, !UP3 ;  /* 0x0000000704077287 */ /* 0x000fe2000d800000 */
[----:B------:R-:W-:Y:S01]  /*2cc0*/  @!UP0 UMOV UR8, UR11 ;  /* 0x0000000b00088c82 */ /* 0x000fe20008000000 */
[----:B------:R-:W-:Y:S02]  /*2cd0*/  UIADD3 UR11, UPT, UPT, -UR5, URZ, URZ ;  /* 0x000000ff050b7290 */ /* 0x000fe4000fffe1ff */
[----:B------:R-:W-:-:S02]  /*2ce0*/  @!UP0 USHF.R.U32.HI UR8, URZ, UR13, UR8 ;  /* 0x0000000dff088299 */ /* 0x000fc40008011608 */
[----:B------:R-:W-:Y:S02]  /*2cf0*/  UIADD3 UR9, UPT, UPT, -UR7, URZ, URZ ;  /* 0x000000ff07097290 */ /* 0x000fe4000fffe1ff */
[----:B------:R-:W-:Y:S02]  /*2d00*/  @!UP0 USEL UR8, UR5, UR8, !UP3 ;  /* 0x0000000805088287 */ /* 0x000fe4000d800000 */
[----:B------:R-:W-:Y:S02]  /*2d10*/  UIMAD UR9, UR39, UR9, UR4 ;  /* 0x00000009270972a4 */ /* 0x000fe4000f8e0204 */
[----:B------:R-:W-:Y:S02]  /*2d20*/  @!UP0 UIADD3 UR7, UPT, UPT, UR7, -UR8, URZ ;  /* 0x8000000807078290 */ /* 0x000fe4000fffe0ff */
[----:B------:R-:W-:Y:S02]  /*2d30*/  @!UP0 UIMAD UR8, UR9, UR6, UR8 ;  /* 0x00000006090882a4 */ /* 0x000fe4000f8e0208 */
[----:B------:R-:W-:-:S02]  /*2d40*/  @!UP0 UIMAD UR4, UR39, UR7, UR5 ;  /* 0x00000007270482a4 */ /* 0x000fc4000f8e0205 */
[----:B------:R-:W-:Y:S02]  /*2d50*/  UIMAD UR6, UR20, UR11, UR59 ;  /* 0x0000000b140672a4 */ /* 0x000fe4000f8e023b */
[----:B------:R-:W-:Y:S01]  /*2d60*/  UIMAD UR58, UR4, UR18, UR10 ;  /* 0x00000012043a72a4 */ /* 0x000fe2000f8e020a */
[----:B------:R-:W-:Y:S02]  /*2d70*/  @!UP0 UMOV UR5, UR8 ;  /* 0x0000000800058c82 */ /* 0x000fe40008000000 */
[----:B------:R-:W-:-:S12]  /*2d80*/  UIMAD UR59, UR5, UR20, UR6 ;  /* 0x00000014053b72a4 */ /* 0x000fd8000f8e0206 */
.L_x_37:
[----:B------:R-:W1:Y:S02]  /*2d90*/  LDCU UR4, c[0x0][0xb30] ;  /* 0x00016600ff0477ac */ /* 0x000e640008000800 */
[----:B-1----:R-:W-:-:S09]  /*2da0*/  UISETP.NE.AND UP0, UPT, UR4, 0x1, UPT ;  /* 0x000000010400788c */ /* 0x002fd2000bf05270 */
[----:B------:R-:W-:Y:S05]  /*2db0*/  BRA.U UP0, `(.L_x_38) ;  /* 0x0000000100447547 */ /* 0x000fea000b800000 */
[----:B------:R-:W1:Y:S01]  /*2dc0*/  LDCU.128 UR8, c[0x0][0xb10] ;  /* 0x00016200ff0877ac */ /* 0x000e620008000c00 */
[----:B------:R-:W2:Y:S01]  /*2dd0*/  LDCU UR12, c[0x0][0xb0c] ;  /* 0x00016180ff0c77ac */ /* 0x000ea20008000800 */
[----:B------:R-:W4:Y:S01]  /*2de0*/  LDCU UR13, c[0x0][0xb20] ;  /* 0x00016400ff0d77ac */ /* 0x000f220008000800 */
[----:B-1----:R-:W-:Y:S02]  /*2df0*/  UIMAD.WIDE.U32 UR6, UR59, UR8, URZ ;  /* 0x000000083b0672a5 */ /* 0x002fe4000f8e00ff */
[----:B------:R-:W-:Y:S02]  /*2e00*/  UIMAD.WIDE.U32 UR4, UR58, UR11, URZ ;  /* 0x0000000b3a0472a5 */ /* 0x000fe4000f8e00ff */
[----:B--2---:R-:W-:Y:S02]  /*2e10*/  UISETP.NE.AND UP2, UPT, UR12, 0x1, UPT ;  /* 0x000000010c00788c */ /* 0x004fe4000bf45270 */
[----:B------:R-:W-:Y:S01]  /*2e20*/  UISETP.NE.AND UP0, UPT, UR10, 0x1, UPT ;  /* 0x000000010a00788c */ /* 0x000fe2000bf05270 */
[----:B------:R-:W-:-:S02]  /*2e30*/  UMOV UR6, UR7 ;  /* 0x0000000700067c82 */ /* 0x000fc40008000000 */
[----:B------:R-:W-:Y:S01]  /*2e40*/  UMOV UR4, UR5 ;  /* 0x0000000500047c82 */ /* 0x000fe20008000000 */
[----:B------:R-:W-:Y:S02]  /*2e50*/  USHF.R.U32.HI UR6, URZ, UR9, UR6 ;  /* 0x00000009ff067299 */ /* 0x000fe40008011606 */
[----:B----4-:R-:W-:Y:S02]  /*2e60*/  USHF.R.U32.HI UR4, URZ, UR13, UR4 ;  /* 0x0000000dff047299 */ /* 0x010fe40008011604 */
[----:B------:R-:W-:Y:S02]  /*2e70*/  USEL UR5, UR59, UR6, !UP2 ;  /* 0x000000063b057287 */ /* 0x000fe4000d000000 */
[----:B------:R-:W-:-:S04]  /*2e80*/  USEL UR4, UR58, UR4, !UP0 ;  /* 0x000000043a047287 */ /* 0x000fc8000c000000 */
[----:B------:R-:W-:Y:S02]  /*2e90*/  UIADD3 UR6, UPT, UPT, UR5, -UR4, URZ ;  /* 0x8000000405067290 */ /* 0x000fe4000fffe0ff */
[----:B------:R-:W-:Y:S02]  /*2ea0*/  UIADD3 UR4, UPT, UPT, -UR5, UR4, URZ ;  /* 0x0000000405047290 */ /* 0x000fe4000fffe1ff */
[----:B------:R-:W-:Y:S02]  /*2eb0*/  UIMAD UR58, UR6, UR10, UR58 ;  /* 0x0000000a063a72a4 */ /* 0x000fe4000f8e023a */
[----:B------:R-:W-:-:S12]  /*2ec0*/  UIMAD UR59, UR4, UR12, UR59 ;  /* 0x0000000c043b72a4 */ /* 0x000fd8000f8e023b */
.L_x_38:
[----:B------:R-:W-:Y:S02]  /*2ed0*/  R2UR UR5, R64 ;  /* 0x00000000400572ca */ /* 0x000fe400000e0000 */
[----:B------:R-:W-:Y:S02]  /*2ee0*/  R2UR UR4, R63 ;  /* 0x000000003f0472ca */ /* 0x000fe400000e0000 */
[----:B------:R-:W-:Y:S02]  /*2ef0*/  PLOP3.LUT P1, PT, PT, PT, PT, 0x80, 0x8 ;  /* 0x000000000008781c */ /* 0x000fe40003f2f070 */
[----:B------:R-:W-:-:S07]  /*2f00*/  LOP3.LUT R2, R2, 0x1, RZ, 0x3c, !PT ;  /* 0x0000000102027812 */ /* 0x000fce00078e3cff */
[----:B------:R-:W-:Y:S02]  /*2f10*/  UIADD3 UR26, UPT, UPT, UR59, UR5, URZ ;  /* 0x000000053b1a7290 */ /* 0x000fe4000fffe0ff */
[----:B------:R-:W-:Y:S01]  /*2f20*/  UIADD3 UR20, UPT, UPT, UR58, UR4, URZ ;  /* 0x000000043a147290 */ /* 0x000fe2000fffe0ff */
[----:B------:R-:W-:Y:S11]  /*2f30*/  BRA.U UP1, `(.L_x_39) ;  /* 0xffffffe901207547 */ /* 0x000ff6000b83ffff */
[----:B------:R-:W-:Y:S01]  /*2f40*/  UIADD3 UR25, UPT, UPT, UR25, 0x20, URZ ;  /* 0x0000002019197890 */ /* 0x000fe2000fffe0ff */
[----:B------:R-:W-:-:S03]  /*2f50*/  MOV R2, UR24 ;  /* 0x0000001800027c02 */ /* 0x000fc60008000f00 */
[----:B------:R-:W-:Y:S01]  /*2f60*/  ULEA UR4, UR32, UR25, 0x3 ;  /* 0x0000001920047291 */ /* 0x000fe2000f8e18ff */
[----:B------:R-:W-:-:S08]  /*2f70*/  SHF.L.U32 R2, R2, 0x1f, RZ ;  /* 0x0000001f02027819 */ /* 0x000fd000000006ff */
[----:B------:R-:W1:Y:S02]  /*2f80*/  SYNCS.PHASECHK.TRANS64.TRYWAIT P0, [UR4], R2 ;  /* 0x00000002ff0075a7 */ /* 0x000e640008001104 */
[----:B-1----:R-:W-:Y:S05]  /*2f90*/  @!P0 BRA `(.L_x_40) ;  /* 0x0000006c00708947 */ /* 0x002fea0003800000 */
.L_x_147:
[----:B------:R-:W-:-:S04]  /*2fa0*/  UIADD3 UR4, UPT, UPT, UR32, 0x1, URZ ;  /* 0x0000000120047890 */ /* 0x000fc8000fffe0ff */
[----:B------:R-:W-:-:S04]  /*2fb0*/  UISETP.NE.AND UP0, UPT, UR4, 0x4, UPT ;  /* 0x000000040400788c */ /* 0x000fc8000bf05270 */
[----:B------:R-:W-:Y:S02]  /*2fc0*/  USEL UR5, URZ, 0x1, UP0 ;  /* 0x00000001ff057887 */ /* 0x000fe40008000000 */
[----:B------:R-:W-:Y:S02]  /*2fd0*/  USEL UR4, UR4, URZ, UP0 ;  /* 0x000000ff04047287 */ /* 0x000fe40008000000 */
[----:B------:R-:W-:Y:S02]  /*2fe0*/  ULOP3.LUT UR24, UR24, UR5, URZ, 0x3c, !UPT ;  /* 0x0000000518187292 */ /* 0x000fe4000f8e3cff */
[----:B------:R-:W-:-:S04]  /*2ff0*/  ULEA UR5, UR4, UR25, 0x3 ;  /* 0x0000001904057291 */ /* 0x000fc8000f8e18ff */
[----:B-1----:R-:W-:-:S04]  /*3000*/  MOV R2, UR24 ;  /* 0x0000001800027c02 */ /* 0x002fc80008000f00 */
[----:B------:R-:W-:-:S04]  /*3010*/  SHF.L.U32 R2, R2, 0x1f, RZ ;  /* 0x0000001f02027819 */ /* 0x000fc800000006ff */
[----:B------:R-:W1:Y:S02]  /*3020*/  SYNCS.PHASECHK.TRANS64.TRYWAIT P0, [UR5], R2 ;  /* 0x00000002ff0075a7 */ /* 0x000e640008001105 */
[----:B-1----:R-:W-:Y:S05]  /*3030*/  @!P0 BRA `(.L_x_41) ;  /* 0x0000006c00608947 */ /* 0x002fea0003800000 */
.L_x_149:
        /* <DEDUP_REMOVED lines=10> */
.L_x_151:
[----:B------:R-:W-:-:S04]  /*30e0*/  UIADD3 UR4, UPT, UPT, UR4, 0x1, URZ ;  /* 0x0000000104047890 */ /* 0x000fc8000fffe0ff */
[----:B------:R-:W-:-:S04]  /*30f0*/  UISETP.NE.AND UP0, UPT, UR4, 0x4, UPT ;  /* 0x000000040400788c */ /* 0x000fc8000bf05270 */
[----:B------:R-:W-:Y:S02]  /*3100*/  USEL UR5, URZ, 0x1, UP0 ;  /* 0x00000001ff057887 */ /* 0x000fe40008000000 */
[----:B------:R-:W-:Y:S02]  /*3110*/  USEL UR4, UR4, URZ, UP0 ;  /* 0x000000ff04047287 */ /* 0x000fe40008000000 */
[----:B------:R-:W-:Y:S02]  /*3120*/  ULOP3.LUT UR5, UR24, UR5, URZ, 0x3c, !UPT ;  /* 0x0000000518057292 */ /* 0x000fe4000f8e3cff */
[----:B------:R-:W-:-:S04]  /*3130*/  ULEA UR4, UR4, UR25, 0x3 ;  /* 0x0000001904047291 */ /* 0x000fc8000f8e18ff */
[----:B-1----:R-:W-:Y:S02]  /*3140*/  IMAD.U32 R2, RZ, RZ, UR5 ;  /* 0x00000005ff027e24 */ /* 0x002fe4000f8e00ff */
[----:B------:R-:W-:-:S03]  /*3150*/  MOV R0, UR4 ;  /* 0x0000000400007c02 */ /* 0x000fc60008000f00 */
[----:B------:R-:W-:-:S07]  /*3160*/  SHF.L.U32 R2, R2, 0x1f, RZ ;  /* 0x0000001f02027819 */ /* 0x000fce00000006ff */
.L_x_43:
[----:B-1----:R1:W2:Y:S02]  /*3170*/  SYNCS.PHASECHK.TRANS64.TRYWAIT P0, [R0+URZ], R2 ;  /* 0x00000002000075a7 */ /* 0x0022a400080011ff */
[----:B--2---:R-:W-:Y:S05]  /*3180*/  @!P0 NANOSLEEP.SYNCS 0x989680 ;  /* 0x009896800000895d */ /* 0x004fea0003900000 */
[----:B------:R-:W2:Y:S02]  /*3190*/  @!P0 SYNCS.PHASECHK.TRANS64 P0, [R0+URZ], R2 ;  /* 0x00000002000085a7 */ /* 0x000ea400080010ff */
[----:B--23--:R-:W-:Y:S05]  /*31a0*/  @P0 EXIT ;  /* 0x000000000000094d */ /* 0x00cfea0003800000 */
[----:B------:R-:W-:Y:S05]  /*31b0*/  BRA `(.L_x_43) ;  /* 0xfffffffc00ec7947 */ /* 0x000fea000383ffff */
.L_x_21:
[----:B------:R-:W2:Y:S02]  /*31c0*/  S2UR UR4, SR_CgaCtaId ;  /* 0x00000000000479c3 */ /* 0x000ea40000008800 */
[----:B--2---:R-:W-:-:S04]  /*31d0*/  UISETP.NE.AND UP0, UPT, UR4, URZ, UPT ;  /* 0x000000ff0400728c */ /* 0x004fc8000bf05270 */
[----:B------:R-:W-:-:S09]  /*31e0*/  UISETP.NE.OR UP0, UPT, UR18, 0x1, UP0 ;  /* 0x000000011200788c */ /* 0x000fd20008705670 */
[----:B------:R-:W-:Y:S05]  /*31f0*/  BRA.U UP0, `(.L_x_44) ;  /* 0x0000000100b47547 */ /* 0x000fea000b800000 */
[----:B------:R-:W2:Y:S01]  /*3200*/  S2UR UR5, SR_CgaCtaId ;  /* 0x00000000000579c3 */ /* 0x000ea20000008800 */
[----:B------:R-:W-:Y:S01]  /*3210*/  UMOV UR4, 0x400 ;  /* 0x0000040000047882 */ /* 0x000fe20000000000 */
[----:B------:R-:W-:Y:S01]  /*3220*/  HFMA2 R2, -RZ, RZ, 0, 5.9604644775390625e-08 ;  /* 0x00000001ff027431 */ /* 0x000fe200000001ff */
[----:B------:R-:W-:Y:S01]  /*3230*/  ISETP.GE.U32.AND P0, PT, R3, 0x2, PT ;  /* 0x000000020300780c */ /* 0x000fe20003f06070 */
[----:B------:R-:W-:Y:S01]  /*3240*/  IMAD.MOV.U32 R8, RZ, RZ, RZ ;  /* 0x000000ffff087224 */ /* 0x000fe200078e00ff */
[----:B--2---:R-:W-:-:S04]  /*3250*/  ULEA UR4, UR5, UR4, 0x18 ;  /* 0x0000000405047291 */ /* 0x004fc8000f8ec0ff */
[----:B------:R-:W-:Y:S02]  /*3260*/  UIADD3 UR5, UPT, UPT, UR4, 0x98, URZ ;  /* 0x0000009804057890 */ /* 0x000fe4000fffe0ff */
[----:B------:R-:W-:Y:S02]  /*3270*/  UIADD3 UR8, UPT, UPT, UR4, 0x90, URZ ;  /* 0x0000009004087890 */ /* 0x000fe4000fffe0ff */
[----:B------:R-:W-:-:S12]  /*3280*/  UPRMT UR5, URZ, 0x654, UR5 ;  /* 0x00000654ff057896 */ /* 0x000fd80008000005 */
.L_x_47:
[----:B------:R-:W-:Y:S01]  /*3290*/  SHF.L.U32 R6, R2, 0x1f, RZ ;  /* 0x0000001f02067819 */ /* 0x000fe200000006ff */
[----:B------:R-:W-:Y:S02]  /*32a0*/  IMAD.U32 R4, RZ, RZ, UR8 ;  /* 0x00000008ff047e24 */ /* 0x000fe4000f8e00ff */
[----:B------:R-:W-:Y:S01]  /*32b0*/  @!P0 IMAD.MOV.U32 R5, RZ, RZ, 0x10 ;  /* 0x00000010ff058424 */ /* 0x000fe200078e00ff */
[----:B------:R-:W2:Y:S02]  /*32c0*/  SYNCS.PHASECHK.TRANS64.TRYWAIT P1, [UR4+0x98], R6 ;  /* 0x00009806ff0075a7 */ /* 0x000ea40008021104 */
[----:B------:R-:W-:-:S04]  /*32d0*/  PRMT R4, R3, 0x654, R4 ;  /* 0x0000065403047816 */ /* 0x000fc80000000004 */
[----:B------:R-:W-:Y:S01]  /*32e0*/  SEL R0, R4, R0, !P0 ;  /* 0x0000000004007207 */ /* 0x000fe20004000000 */
[----:B--2---:R-:W-:Y:S06]  /*32f0*/  @!P1 BRA `(.L_x_45) ;  /* 0x0000006800e09947 */ /* 0x004fec0003800000 */
.L_x_153:
[----:B------:R-:W-:Y:S01]  /*3300*/  UIADD3 UR6, UPT, UPT, UR4, 0xd0, URZ ;  /* 0x000000d004067890 */ /* 0x000fe2000fffe0ff */
[----:B------:R3:W-:Y:S01]  /*3310*/  @!P0 SYNCS.ARRIVE.TRANS64.RED RZ, [R0+URZ], R5 ;  /* 0x0000000500ff89a7 */ /* 0x0007e200080004ff */
[----:B------:R-:W-:Y:S01]  /*3320*/  UIADD3 UR7, UPT, UPT, UR4, 0x90, URZ ;  /* 0x0000009004077890 */ /* 0x000fe2000fffe0ff */
[----:B------:R-:W-:-:S08]  /*3330*/  LOP3.LUT R2, R2, 0x1, RZ, 0x3c, !PT ;  /* 0x0000000102027812 */ /* 0x000fd000078e3cff */
[----:B------:R-:W-:Y:S06]  /*3340*/  UGETNEXTWORKID.BROADCAST [UR6], [UR7] ;  /* 0x00000000060073ca */ /* 0x000fec0008000100 */
[----:B---3--:R-:W-:-:S04]  /*3350*/  SHF.L.U32 R5, R8, 0x1f, RZ ;  /* 0x0000001f08057819 */ /* 0x008fc800000006ff */
[----:B------:R-:W3:Y:S02]  /*3360*/  SYNCS.PHASECHK.TRANS64.TRYWAIT P1, [UR4+0x90], R5 ;  /* 0x00009005ff0075a7 */ /* 0x000ee40008021104 */
[----:B---3--:R-:W-:Y:S05]  /*3370*/  @!P1 BRA `(.L_x_46) ;  /* 0x0000006800d89947 */ /* 0x008fea0003800000 */
.L_x_155:
[----:B--2---:R-:W2:Y:S01]  /*3380*/  LDS.128 R4, [UR4+0xd0] ;  /* 0x0000d004ff047984 */ /* 0x004ea20008000c00 */
[----:B------:R-:W-:Y:S01]  /*3390*/  LOP3.LUT R8, R8, 0x1, RZ, 0x3c, !PT ;  /* 0x0000000108087812 */ /* 0x000fe200078e3cff */
[----:B------:R-:W-:Y:S01]  /*33a0*/  @!PT LDS RZ, [RZ] ;  /* 0x00000000fffff984 */ /* 0x000fe20000000800 */
[----:B------:R-:W-:Y:S01]  /*33b0*/  @!PT LDS RZ, [RZ] ;  /* 0x00000000fffff984 */ /* 0x000fe20000000800 */
[----:B------:R-:W-:Y:S01]  /*33c0*/  @!PT LDS RZ, [RZ] ;  /* 0x00000000fffff984 */ /* 0x000fe20000000800 */
[----:B------:R-:W-:Y:S01]  /*33d0*/  @!PT LDS RZ, [RZ] ;  /* 0x00000000fffff984 */ /* 0x000fe20000000800 */
[----:B------:R3:W-:Y:S06]  /*33e0*/  MEMBAR.ALL.CTA ;  /* 0x0000000000007992 */ /* 0x0007ec0000008000 */
[----:B---3--:R-:W3:Y:S02]  /*33f0*/  FENCE.VIEW.ASYNC.S ;  /* 0x00000000000073c6 */ /* 0x008ee40000000000 */
[----:B---3--:R-:W-:Y:S01]  /*3400*/  SYNCS.ARRIVE.TRANS64.RED.A1T0 RZ, [UR5], RZ ;  /* 0x000000ffffff79a7 */ /* 0x008fe20008100405 */
[----:B--2---:R-:W-:-:S13]  /*3410*/  LOP3.LUT P1, RZ, R6, 0x1, RZ, 0xc0, !PT ;  /* 0x0000000106ff7812 */ /* 0x004fda000782c0ff */
[----:B------:R-:W-:Y:S05]  /*3420*/  @P1 BRA `(.L_x_47) ;  /* 0xfffffffc00981947 */ /* 0x000fea000383ffff */
[----:B------:R-:W-:-:S04]  /*3430*/  SHF.L.U32 R0, R2, 0x1f, RZ ;  /* 0x0000001f02007819 */ /* 0x000fc800000006ff */
[----:B------:R-:W2:Y:S02]  /*3440*/  SYNCS.PHASECHK.TRANS64 P0, [UR4+0x98], R0 ;  /* 0x00009800ff0075a7 */ /* 0x000ea40008001004 */
[----:B-12---:R-:W-:Y:S05]  /*3450*/  @P0 EXIT ;  /* 0x000000000000094d */ /* 0x006fea0003800000 */
[----:B------:R-:W-:-:S07]  /*3460*/  MOV R0, UR4 ;  /* 0x0000000400007c02 */ /* 0x000fce0008000f00 */
.L_x_48:
[----:B-1----:R-:W-:-:S04]  /*3470*/  SHF.L.U32 R3, R2, 0x1f, RZ ;  /* 0x0000001f02037819 */ /* 0x002fc800000006ff */
[----:B------:R1:W2:Y:S03]  /*3480*/  SYNCS.PHASECHK.TRANS64.TRYWAIT P0, [R0+URZ+0x98], R3 ;  /* 0x00009803000075a7 */ /* 0x0002a600080011ff */
[----:B--2---:R-:W-:Y:S05]  /*3490*/  @!P0 NANOSLEEP.SYNCS 0x989680 ;  /* 0x009896800000895d */ /* 0x004fea0003900000 */
[----:B------:R-:W2:Y:S02]  /*34a0*/  @!P0 SYNCS.PHASECHK.TRANS64 P0, [R0+URZ+0x98], R3 ;  /* 0x00009803000085a7 */ /* 0x000ea400080010ff */
[----:B--2---:R-:W-:Y:S05]  /*34b0*/  @P0 EXIT ;  /* 0x000000000000094d */ /* 0x004fea0003800000 */
[----:B------:R-:W-:Y:S05]  /*34c0*/  BRA `(.L_x_48) ;  /* 0xfffffffc00e87947 */ /* 0x000fea000383ffff */
.L_x_44:
[----:B------:R-:W-:Y:S05]  /*34d0*/  BRA.U UP4, `(.L_x_49) ;  /* 0x0000001504207547 */ /* 0x000fea000b800000 */
[----:B------:R-:W2:Y:S01]  /*34e0*/  S2UR UR4, SR_CgaCtaId ;  /* 0x00000000000479c3 */ /* 0x000ea20000008800 */
[----:B------:R-:W-:Y:S01]  /*34f0*/  UMOV UR5, 0x40 ;  /* 0x0000004000057882 */ /* 0x000fe20000000000 */
[----:B------:R-:W-:Y:S01]  /*3500*/  NOP ;  /* 0x0000000000007918 */ /* 0x000fe20000000000 */
[----:B------:R-:W-:Y:S01]  /*3510*/  UMOV UR6, 0x400 ;  /* 0x0000040000067882 */ /* 0x000fe20000000000 */
[----:B--2---:R-:W-:Y:S02]  /*3520*/  ULEA UR5, UR4, UR5, 0x18 ;  /* 0x0000000504057291 */ /* 0x004fe4000f8ec0ff */
[----:B------:R-:W-:-:S07]  /*3530*/  ULEA UR6, UR4, UR6, 0x18 ;  /* 0x0000000604067291 */ /* 0x000fce000f8ec0ff */
[----:B------:R-:W2:Y:S02]  /*3540*/  LDS.U8 R3, [UR5+0x1c] ;  /* 0x00001c05ff037984 */ /* 0x000ea40008000000 */
[----:B--2---:R-:W-:-:S13]  /*3550*/  ISETP.NE.AND P0, PT, R3, RZ, PT ;  /* 0x000000ff0300720c */ /* 0x004fda0003f05270 */
[----:B------:R-:W-:Y:S05]  /*3560*/  @P0 BRA `(.L_x_50) ;  /* 0x0000000400080947 */ /* 0x000fea0003800000 */
[----:B------:R-:W-:Y:S02]  /*3570*/  UISETP.NE.U32.AND UP1, UPT, UR52, 0x1, UPT ;  /* 0x000000013400788c */ /* 0x000fe4000bf25070 */
[----:B------:R-:W-:-:S07]  /*3580*/  UIADD3 UR7, UPT, UPT, UR5, 0x8, URZ ;  /* 0x0000000805077890 */ /* 0x000fce000fffe0ff */
[----:B------:R-:W-:Y:S05]  /*3590*/  BRA.U !UP1, `(.L_x_51) ;  /* 0x00000001099c7547 */ /* 0x000fea000b800000 */
[----:B------:R-:W-:Y:S01]  /*35a0*/  ELECT P0, URZ, PT ;  /* 0x0000000000ff782f */ /* 0x000fe20003800000 */
[----:B------:R-:W-:-:S12]  /*35b0*/  BSSY B0, `(.L_x_51) ;  /* 0x0000025000007945 */ /* 0x000fd80003800000 */
[----:B------:R-:W-:Y:S05]  /*35c0*/  @!P0 BRA `(.L_x_52) ;  /* 0x00000000008c8947 */ /* 0x000fea0003800000 */
[----:B------:R-:W-:-:S05]  /*35d0*/  UMOV UR4, 0x10 ;  /* 0x0000001000047882 */ /* 0x000fca0000000000 */
[----:B------:R-:W-:Y:S04]  /*35e0*/  DEPBAR.LE SB2, 0x36 ;  /* 0x0000ad800000791a */ /* 0x000fe80000000000 */
[----:B------:R-:W2:Y:S02]  /*35f0*/  UTCATOMSWS.2CTA.FIND_AND_SET.ALIGN UP0, UR4, UR4 ;  /* 0x00000004000475e3 */ /* 0x000ea40008200800 */
[----:B--2---:R-:W-:Y:S01]  /*3600*/  MOV R10, UR4 ;  /* 0x00000004000a7c02 */ /* 0x004fe20008000f00 */
[----:B------:R-:W-:Y:S06]  /*3610*/  BRA.U UP0, `(.L_x_53) ;  /* 0x0000000100187547 */ /* 0x000fec000b800000 */
.L_x_54:
[----:B------:R-:W-:Y:S05]  /*3620*/  NANOSLEEP 0x64 ;  /* 0x000000640000795d */ /* 0x000fea0003800000 */
[----:B------:R-:W-:-:S05]  /*3630*/  UMOV UR4, 0x10 ;  /* 0x0000001000047882 */ /* 0x000fca0000000000 */
[----:B------:R-:W-:Y:S04]  /*3640*/  DEPBAR.LE SB2, 0x36 ;  /* 0x0000ad800000791a */ /* 0x000fe80000000000 */
[----:B------:R-:W2:Y:S02]  /*3650*/  UTCATOMSWS.2CTA.FIND_AND_SET.ALIGN UP0, UR4, UR4 ;  /* 0x00000004000475e3 */ /* 0x000ea40008200800 */
[----:B--2---:R-:W-:Y:S01]  /*3660*/  MOV R10, UR4 ;  /* 0x00000004000a7c02 */ /* 0x004fe20008000f00 */
[----:B------:R-:W-:Y:S05]  /*3670*/  BRA.U !UP0, `(.L_x_54) ;  /* 0xfffffffd08e87547 */ /* 0x000fea000b83ffff */
.L_x_53:
[----:B------:R-:W2:Y:S01]  /*3680*/  LDS R6, [UR5+0x10] ;  /* 0x00001005ff067984 */ /* 0x000ea20008000800 */
[----:B------:R-:W-:Y:S01]  /*3690*/  IMAD.U32 R3, RZ, RZ, UR6 ;  /* 0x00000006ff037e24 */ /* 0x000fe2000f8e00ff */
[----:B------:R-:W-:-:S03]  /*36a0*/  MOV R4, UR51 ;  /* 0x0000003300047c02 */ /* 0x000fc60008000f00 */
[----:B------:R-:W-:Y:S01]  /*36b0*/  VIADD R3, R3, 0xe0 ;  /* 0x000000e003037836 */ /* 0x000fe20000000000 */
[----:B--2---:R-:W-:-:S04]  /*36c0*/  SHF.L.U32 R6, R6, 0x1f, RZ ;  /* 0x0000001f06067819 */ /* 0x004fc800000006ff */
[----:B------:R-:W2:Y:S02]  /*36d0*/  SYNCS.PHASECHK.TRANS64.TRYWAIT P0, [UR5+0x8], R6 ;  /* 0x00000806ff0075a7 */ /* 0x000ea40008001105 */
[----:B--2---:R-:W-:Y:S05]  /*36e0*/  @P0 BRA `(.L_x_55) ;  /* 0x0000000000080947 */ /* 0x004fea0003800000 */
[----:B------:R-:W2:Y:S02]  /*36f0*/  SYNCS.PHASECHK.TRANS64.TRYWAIT P0, [UR5+0x8], R6 ;  /* 0x00000806ff0075a7 */ /* 0x000ea40008001105 */
[----:B--2---:R-:W-:Y:S05]  /*3700*/  @!P0 BRA `(.L_x_56) ;  /* 0x00000068000c8947 */ /* 0x004fea0003800000 */
.L_x_55:
[----:B------:R-:W-:Y:S01]  /*3710*/  PRMT R4, R4, 0x654, R3 ;  /* 0x0000065404047816 */ /* 0x000fe20000000003 */
[----:B------:R-:W-:Y:S01]  /*3720*/  HFMA2 R3, -RZ, RZ, 0, 5.9604644775390625e-08 ;  /* 0x00000001ff037431 */ /* 0x000fe200000001ff */
[----:B------:R-:W-:Y:S01]  /*3730*/  UPRMT UR4, UR51, 0x654, UR7 ;  /* 0x0000065433047896 */ /* 0x000fe20008000007 */
[----:B------:R-:W-:Y:S02]  /*3740*/  IMAD.MOV.U32 R8, RZ, RZ, 0xffff ;  /* 0x0000ffffff087424 */ /* 0x000fe400078e00ff */
[----:B--2---:R-:W-:Y:S02]  /*3750*/  IMAD.MOV.U32 R6, RZ, RZ, 0x4 ;  /* 0x00000004ff067424 */ /* 0x004fe400078e00ff */
[----:B------:R-:W-:Y:S01]  /*3760*/  IMAD.SHL.U32 R9, R10, 0x20, RZ ;  /* 0x000000200a097824 */ /* 0x000fe200078e00ff */
[----:B------:R-:W-:Y:S02]  /*3770*/  MOV R5, UR4 ;  /* 0x0000000400057c02 */ /* 0x000fe40008000f00 */
[-C--:B------:R-:W-:Y:S01]  /*3780*/  SHF.L.U32 R8, R8, R10.reuse, RZ ;  /* 0x0000000a08087219 */ /* 0x080fe200000006ff */
[----:B------:R2:W-:Y:S01]  /*3790*/  SYNCS.ARRIVE.TRANS64.RED RZ, [UR4], R6 ;  /* 0x00000006ffff79a7 */ /* 0x0005e20008000404 */
[----:B------:R-:W-:Y:S01]  /*37a0*/  SHF.L.U32 R7, R3, R10, RZ ;  /* 0x0000000a03077219 */ /* 0x000fe200000006ff */
[----:B------:R2:W-:Y:S04]  /*37b0*/  STS [UR6+0xe0], R9 ;  /* 0x0000e009ff007988 */ /* 0x0005e80008000806 */
[----:B------:R2:W-:Y:S04]  /*37c0*/  STAS [R4.64], R10 ;  /* 0x0000000a04007dbd */ /* 0x0005e8000c0008ff */
[----:B------:R2:W-:Y:S04]  /*37d0*/  ATOMS.OR RZ, [UR5+0x14], R8 ;  /* 0x00001408ffff798c */ /* 0x0005e8000b000005 */
[----:B------:R2:W-:Y:S04]  /*37e0*/  ATOMS.OR RZ, [UR5+0x18], R7 ;  /* 0x00001807ffff798c */ /* 0x0005e8000b000005 */
[----:B------:R2:W-:Y:S02]  /*37f0*/  ATOMS.XOR RZ, [UR5+0x10], R3 ;  /* 0x00001003ffff798c */ /* 0x0005e4000b800005 */
.L_x_52:
[----:B-1----:R-:W-:Y:S05]  /*3800*/  BSYNC B0 ;  /* 0x0000000000007941 */ /* 0x002fea0003800000 */
.L_x_51:
[----:B------:R-:W-:Y:S05]  /*3810*/  BRA.U UP1, `(.L_x_57) ;  /* 0x00000001016c7547 */ /* 0x000fea000b800000 */
[----:B------:R-:W-:-:S03]  /*3820*/  UMOV UR4, 0xffffffff ;  /* 0xffffffff00047882 */ /* 0x000fc60000000000 */
[----:B------:R-:W-:Y:S05]  /*3830*/  BRA.DIV UR4, `(.L_x_58) ;  /* 0x0000006604d87947 */ /* 0x000fea000b800000 */
[----:B------:R-:W-:-:S13]  /*3840*/  ELECT P0, URZ, PT ;  /* 0x0000000000ff782f */ /* 0x000fda0003800000 */
.L_x_158:
[----:B------:R-:W-:Y:S05]  /*3850*/  @!P0 BRA `(.L_x_57) ;  /* 0x00000000005c8947 */ /* 0x000fea0003800000 */
[----:B--2---:R-:W2:Y:S02]  /*3860*/  LDS R4, [UR5+0x10] ;  /* 0x00001005ff047984 */ /* 0x004ea40008000800 */
[----:B--2---:R-:W-:-:S04]  /*3870*/  SHF.L.U32 R4, R4, 0x1f, RZ ;  /* 0x0000001f04047819 */ /* 0x004fc800000006ff */
[----:B------:R-:W2:Y:S02]  /*3880*/  SYNCS.PHASECHK.TRANS64.TRYWAIT P0, [UR5+0x8], R4 ;  /* 0x00000804ff0075a7 */ /* 0x000ea40008001105 */
[----:B--2---:R-:W-:Y:S05]  /*3890*/  @P0 BRA `(.L_x_59) ;  /* 0x0000000000080947 */ /* 0x004fea0003800000 */
[----:B------:R-:W2:Y:S02]  /*38a0*/  SYNCS.PHASECHK.TRANS64.TRYWAIT P0, [UR5+0x8], R4 ;  /* 0x00000804ff0075a7 */ /* 0x000ea40008001105 */
[----:B--2---:R-:W-:Y:S05]  /*38b0*/  @!P0 BRA `(.L_x_60) ;  /* 0x0000006400dc8947 */ /* 0x004fea0003800000 */
.L_x_59:
[----:B------:R-:W3:Y:S01]  /*38c0*/  LDS R6, [UR6+0xe0] ;  /* 0x0000e006ff067984 */ /* 0x000ee20008000800 */
[----:B--2---:R-:W-:Y:S02]  /*38d0*/  HFMA2 R3, -RZ, RZ, 0, 5.9604644775390625e-08 ;  /* 0x00000001ff037431 */ /* 0x004fe400000001ff */
[----:B------:R-:W-:Y:S01]  /*38e0*/  IMAD.MOV.U32 R4, RZ, RZ, 0xffff ;  /* 0x0000ffffff047424 */ /* 0x000fe200078e00ff */
[----:B------:R-:W-:Y:S01]  /*38f0*/  UPRMT UR4, UR51, 0x654, UR7 ;  /* 0x0000065433047896 */ /* 0x000fe20008000007 */
[----:B---3--:R-:W-:-:S03]  /*3900*/  IMAD.SHL.U32 R5, R6, 0x20, RZ ;  /* 0x0000002006057824 */ /* 0x008fc600078e00ff */
[-C--:B------:R-:W-:Y:S02]  /*3910*/  SHF.L.U32 R4, R4, R6.reuse, RZ ;  /* 0x0000000604047219 */ /* 0x080fe400000006ff */
[----:B------:R-:W-:Y:S01]  /*3920*/  SHF.L.U32 R6, R3, R6, RZ ;  /* 0x0000000603067219 */ /* 0x000fe200000006ff */
[----:B------:R3:W-:Y:S04]  /*3930*/  STS [UR6+0xe0], R5 ;  /* 0x0000e005ff007988 */ /* 0x0007e80008000806 */
[----:B------:R3:W-:Y:S04]  /*3940*/  ATOMS.OR RZ, [UR5+0x14], R4 ;  /* 0x00001404ffff798c */ /* 0x0007e8000b000005 */
[----:B------:R3:W-:Y:S01]  /*3950*/  ATOMS.OR RZ, [UR5+0x18], R6 ;  /* 0x00001806ffff798c */ /* 0x0007e2000b000005 */
[----:B------:R-:W-:Y:S03]  /*3960*/  SYNCS.ARRIVE.TRANS64.RED.A1T0 RZ, [UR4], RZ ;  /* 0x000000ffffff79a7 */ /* 0x000fe60008100404 */
[----:B------:R3:W-:Y:S01]  /*3970*/  ATOMS.XOR RZ, [UR5+0x10], R3 ;  /* 0x00001003ffff798c */ /* 0x0007e2000b800005 */
[----:B------:R-:W-:Y:S05]  /*3980*/  BRA `(.L_x_57) ;  /* 0x0000000000107947 */ /* 0x000fea0003800000 */
.L_x_50:
[----:B------:R-:W-:Y:S02]  /*3990*/  MOV R3, 0xffffffff ;  /* 0xffffffff00037802 */ /* 0x000fe40000000f00 */
[----:B------:R-:W-:-:S03]  /*39a0*/  MOV R4, 0x39d0 ;  /* 0x000039d000047802 */ /* 0x000fc60000000f00 */
[----:B------:R2:W-:Y:S04]  /*39b0*/  STS [UR6+0xe0], R3 ;  /* 0x0000e003ff007988 */ /* 0x0005e80008000806 */
[----:B-12--5:R-:W-:Y:S05]  /*39c0*/  CALL.REL.NOINC `($__internal_1_$__cuda_sm10x_tcgen05_guardrail_trap_phase_invalid_during_alloc) ;  /* 0x0000006c008c7944 */ /* 0x026fea0003c00000 */
.L_x_57:
[----:B------:R-:W-:Y:S05]  /*39d0*/  WARPSYNC.ALL ;  /* 0x0000000000007948 */ /* 0x000fea0003800000 */
[----:B------:R-:W4:Y:S01]  /*39e0*/  S2UR UR23, SR_CgaCtaId ;  /* 0x00000000001779c3 */ /* 0x000f220000008800 */
[----:B------:R-:W-:Y:S01]  /*39f0*/  UMOV UR4, 0x400 ;  /* 0x0000040000047882 */ /* 0x000fe20000000000 */
[----:B------:R-:W-:-:S06]  /*3a00*/  NOP ;  /* 0x0000000000007918 */ /* 0x000fcc0000000000 */
[----:B------:R-:W-:Y:S06]  /*3a10*/  BAR.ARV 0x6, 0xa0 ;  /* 0x0182800000007b1d */ /* 0x000fec0000002000 */
[----:B------:R-:W1:Y:S01]  /*3a20*/  LDCU UR6, c[0x0][0x390] ;  /* 0x00007200ff0677ac */ /* 0x000e620008000800 */
[----:B------:R-:W-:Y:S01]  /*3a30*/  LOP3.LUT R2, R2, 0xffff, RZ, 0xc0, !PT ;  /* 0x0000ffff02027812 */ /* 0x000fe200078ec0ff */
[----:B--2---:R-:W-:Y:S01]  /*3a40*/  IMAD.MOV.U32 R8, RZ, RZ, 0x1 ;  /* 0x00000001ff087424 */ /* 0x004fe200078e00ff */
[----:B------:R-:W-:Y:S01]  /*3a50*/  LOP3.LUT R0, R0, 0xffff, RZ, 0xc0, !PT ;  /* 0x0000ffff00007812 */ /* 0x000fe200078ec0ff */
[----:B------:R-:W-:Y:S01]  /*3a60*/  UMOV UR27, URZ ;  /* 0x000000ff001b7c82 */ /* 0x000fe20008000000 */
[----:B------:R-:W-:Y:S01]  /*3a70*/  R2UR UR24, R2 ;  /* 0x00000000021872ca */ /* 0x000fe200000e0000 */
[----:B------:R-:W-:Y:S01]  /*3a80*/  IMAD.MOV.U32 R2, RZ, RZ, RZ ;  /* 0x000000ffff027224 */ /* 0x000fe200078e00ff */
[----:B------:R-:W-:Y:S01]  /*3a90*/  R2UR UR47, R0 ;  /* 0x00000000002f72ca */ /* 0x000fe200000e0000 */
[----:B------:R-:W-:Y:S01]  /*3aa0*/  IMAD.MOV.U32 R0, RZ, RZ, RZ ;  /* 0x000000ffff007224 */ /* 0x000fe200078e00ff */
[----:B------:R-:W-:Y:S01]  /*3ab0*/  UMOV UR20, URZ ;  /* 0x000000ff00147c82 */ /* 0x000fe20008000000 */
[----:B----4-:R-:W-:-:S02]  /*3ac0*/  ULEA UR23, UR23, UR4, 0x18 ;  /* 0x0000000417177291 */ /* 0x010fc4000f8ec0ff */
[----:B------:R-:W-:Y:S02]  /*3ad0*/  UISETP.NE.AND UP4, UPT, UR52, URZ, UPT ;  /* 0x000000ff3400728c */ /* 0x000fe4000bf85270 */
[----:B------:R-:W-:Y:S02]  /*3ae0*/  UIADD3 UR4, UPT, UPT, UR23, 0x8400, URZ ;  /* 0x0000840017047890 */ /* 0x000fe4000fffe0ff */
[----:B------:R-:W-:Y:S02]  /*3af0*/  UIADD3 UR5, UPT, UPT, UR23, 0x28400, URZ ;  /* 0x0002840017057890 */ /* 0x000fe4000fffe0ff */
[----:B-1----:R-:W-:Y:S01]  /*3b00*/  UIADD3 UR6, UPT, UPT, UR6, 0x3f, URZ ;  /* 0x0000003f06067890 */ /* 0x002fe2000fffe0ff */
[----:B---3--:R-:W1:Y:S01]  /*3b10*/  LDS R3, [UR23+0xe0] ;  /* 0x0000e017ff037984 */ /* 0x008e620008000800 */
[----:B------:R-:W-:Y:S02]  /*3b20*/  USHF.R.U32.HI UR4, URZ, 0x4, UR4 ;  /* 0x00000004ff047899 */ /* 0x000fe40008011604 */
[----:B------:R-:W-:-:S02]  /*3b30*/  USHF.R.S32.HI UR29, URZ, 0x1f, UR6 ;  /* 0x0000001fff1d7899 */ /* 0x000fc40008011406 */
[----:B------:R-:W-:Y:S02]  /*3b40*/  UIADD3 UR46, UPT, UPT, UR23, 0x98, URZ ;  /* 0x00000098172e7890 */ /* 0x000fe4000fffe0ff */
[----:B------:R-:W-:Y:S02]  /*3b50*/  ULEA.HI UR29, UR29, UR6, URZ, 0x6 ;  /* 0x000000061d1d7291 */ /* 0x000fe4000f8f30ff */
[----:B------:R-:W-:Y:S02]  /*3b60*/  USHF.R.U32.HI UR5, URZ, 0x4, UR5 ;  /* 0x00000004ff057899 */ /* 0x000fe40008011605 */
[----:B------:R-:W-:Y:S02]  /*3b70*/  USHF.R.S32.HI UR29, URZ, 0x6, UR29 ;  /* 0x00000006ff1d7899 */ /* 0x000fe4000801141d */
[----:B------:R-:W-:Y:S02]  /*3b80*/  ULOP3.LUT UR25, UR4, 0x3fff, URZ, 0xc0, !UPT ;  /* 0x00003fff04197892 */ /* 0x000fe4000f8ec0ff */
[----:B------:R-:W-:Y:S01]  /*3b90*/  UISETP.LT.AND UP0, UPT, UR29, 0x1, UPT ;  /* 0x000000011d00788c */ /* 0x000fe2000bf01270 */
[----:B------:R-:W-:Y:S01]  /*3ba0*/  UMOV UR44, 0x0 ;  /* 0x00000000002c7882 */ /* 0x000fe20000000000 */
[----:B------:R-:W-:-:S02]  /*3bb0*/  UMOV UR45, 0x10118910 ;  /* 0x10118910002d7882 */ /* 0x000fc40000000000 */
[----:B------:R-:W-:Y:S01]  /*3bc0*/  USEL UR49, UR29, 0x1, !UP0 ;  /* 0x000000011d317887 */ /* 0x000fe2000c000000 */
[----:B------:R-:W-:Y:S01]  /*3bd0*/  UMOV UR42, 0x0 ;  /* 0x00000000002a7882 */ /* 0x000fe20000000000 */
[----:B------:R-:W-:Y:S01]  /*3be0*/  UMOV UR43, 0x10118910 ;  /* 0x10118910002b7882 */ /* 0x000fe20000000000 */
[----:B------:R-:W-:Y:S01]  /*3bf0*/  UMOV UR40, 0x0 ;  /* 0x0000000000287882 */ /* 0x000fe20000000000 */
[----:B------:R-:W-:Y:S01]  /*3c00*/  UMOV UR41, 0x10118910 ;  /* 0x1011891000297882 */ /* 0x000fe20000000000 */
[----:B------:R-:W-:Y:S01]  /*3c10*/  UMOV UR38, 0x0 ;  /* 0x0000000000267882 */ /* 0x000fe20000000000 */
[----:B------:R-:W-:Y:S01]  /*3c20*/  UMOV UR39, 0x10118910 ;  /* 0x1011891000277882 */ /* 0x000fe20000000000 */
[----:B------:R-:W-:Y:S02]  /*3c30*/  UPRMT UR46, URZ, 0x654, UR46 ;  /* 0x00000654ff2e7896 */ /* 0x000fe4000800002e */
[----:B------:R-:W-:Y:S02]  /*3c40*/  ULOP3.LUT UR26, UR5, 0x3fff, URZ, 0xc0, !UPT ;  /* 0x00003fff051a7892 */ /* 0x000fe4000f8ec0ff */
[----:B------:R-:W-:-:S02]  /*3c50*/  ULOP3.LUT UR25, UR25, 0x2000000, URZ, 0xfc, !UPT ;  /* 0x0200000019197892 */ /* 0x000fc4000f8efcff */
[----:B------:R-:W-:Y:S01]  /*3c60*/  UIADD3 UR49, UPT, UPT, -UR49, URZ, URZ ;  /* 0x000000ff31317290 */ /* 0x000fe2000fffe1ff */
[----:B------:R-:W-:Y:S01]  /*3c70*/  UMOV UR36, 0x0 ;  /* 0x0000000000247882 */ /* 0x000fe20000000000 */
[----:B------:R-:W-:Y:S01]  /*3c80*/  UMOV UR37, 0x10118910 ;  /* 0x1011891000257882 */ /* 0x000fe20000000000 */
[----:B------:R-:W-:Y:S01]  /*3c90*/  UMOV UR34, 0x0 ;  /* 0x0000000000227882 */ /* 0x000fe20000000000 */
[----:B------:R-:W-:Y:S01]  /*3ca0*/  UMOV UR35, 0x10118910 ;  /* 0x1011891000237882 */ /* 0x000fe20000000000 */
[----:B------:R-:W-:Y:S01]  /*3cb0*/  UMOV UR32, 0x0 ;  /* 0x0000000000207882 */ /* 0x000fe20000000000 */
[C---:B-1----:R-:W-:Y:S01]  /*3cc0*/  VIADD R5, R3.reuse, 0x40 ;  /* 0x0000004003057836 */ /* 0x042fe20000000000 */
[----:B------:R-:W-:Y:S01]  /*3cd0*/  LOP3.LUT R4, R3, 0xffff, RZ, 0xc0, !PT ;  /* 0x0000ffff03047812 */ /* 0x000fe200078ec0ff */
[----:B------:R-:W-:Y:S01]  /*3ce0*/  UMOV UR33, 0x10118910 ;  /* 0x1011891000217882 */ /* 0x000fe20000000000 */
[----:B------:R-:W-:Y:S01]  /*3cf0*/  UMOV UR30, 0x0 ;  /* 0x00000000001e7882 */ /* 0x000fe20000000000 */
[----:B------:R-:W-:Y:S01]  /*3d00*/  UMOV UR31, 0x10118910 ;  /* 0x10118910001f7882 */ /* 0x000fe20000000000 */
[----:B------:R-:W-:-:S05]  /*3d10*/  LOP3.LUT R5, R5, 0xffff, RZ, 0xc0, !PT ;  /* 0x0000ffff05057812 */ /* 0x000fca00078ec0ff */
[----:B------:R1:W-:Y:S02]  /*3d20*/  STL.64 [R1], R4 ;  /* 0x0000000401007387 */ /* 0x0003e40000100a00 */
.L_x_69:
[----:B-1----:R-:W-:-:S04]  /*3d30*/  SHF.L.U32 R5, R2, 0x1f, RZ ;  /* 0x0000001f02057819 */ /* 0x002fc800000006ff */
[----:B------:R-:W1:Y:S02]  /*3d40*/  SYNCS.PHASECHK.TRANS64.TRYWAIT P0, [UR23+0x90], R5 ;  /* 0x00009005ff0075a7 */ /* 0x000e640008001117 */
[----:B-1-3--:R-:W-:Y:S05]  /*3d50*/  @!P0 BRA `(.L_x_61) ;  /* 0x0000006000cc8947 */ /* 0x00afea0003800000 */
.L_x_160:
[----:B-1----:R-:W1:Y:S01]  /*3d60*/  LDS.128 R4, [UR23+0xd0] ;  /* 0x0000d017ff047984 */ /* 0x002e620008000c00 */
[----:B------:R-:W-:Y:S01]  /*3d70*/  ULEA UR28, UR27, UR23, 0x3 ;  /* 0x000000171b1c7291 */ /* 0x000fe2000f8e18ff */
[----:B------:R-:W-:Y:S01]  /*3d80*/  @!PT LDS RZ, [RZ] ;  /* 0x00000000fffff984 */ /* 0x000fe20000000800 */
[----:B------:R-:W-:Y:S01]  /*3d90*/  @!PT LDS RZ, [RZ] ;  /* 0x00000000fffff984 */ /* 0x000fe20000000800 */
[----:B------:R-:W-:Y:S01]  /*3da0*/  @!PT LDS RZ, [RZ] ;  /* 0x00000000fffff984 */ /* 0x000fe20000000800 */
[----:B------:R-:W-:Y:S01]  /*3db0*/  @!PT LDS RZ, [RZ] ;  /* 0x00000000fffff984 */ /* 0x000fe20000000800 */
[----:B------:R2:W-:Y:S06]  /*3dc0*/  MEMBAR.ALL.CTA ;  /* 0x0000000000007992 */ /* 0x0005ec0000008000 */
[----:B--2---:R-:W2:Y:S02]  /*3dd0*/  FENCE.VIEW.ASYNC.S ;  /* 0x00000000000073c6 */ /* 0x004ea40000000000 */
[----:B--2---:R-:W-:Y:S01]  /*3de0*/  SYNCS.ARRIVE.TRANS64.RED.A1T0 RZ, [UR46], RZ ;  /* 0x000000ffffff79a7 */ /* 0x004fe2000810042e */
[----:B-1----:R-:W-:Y:S01]  /*3df0*/  LOP3.LUT P3, RZ, R6, 0x1, RZ, 0xc0, !PT ;  /* 0x0000000106ff7812 */ /* 0x002fe2000786c0ff */
[----:B------:R-:W-:-:S12]  /*3e00*/  BRA.U UP4, `(.L_x_62) ;  /* 0x00000001040c7547 */ /* 0x000fd8000b800000 */
[----:B------:R-:W-:-:S04]  /*3e10*/  SHF.L.U32 R5, R8, 0x1f, RZ ;  /* 0x0000001f08057819 */ /* 0x000fc800000006ff */
[----:B------:R-:W1:Y:S02]  /*3e20*/  SYNCS.PHASECHK.TRANS64.TRYWAIT P0, [UR28+0xb0], R5 ;  /* 0x0000b005ff0075a7 */ /* 0x000e64000800111c */
[----:B-1----:R-:W-:Y:S05]  /*3e30*/  @!P0 BRA `(.L_x_63) ;  /* 0x0000006000ac8947 */ /* 0x002fea0003800000 */
.L_x_62:
[----:B------:R-:W-:Y:S05]  /*3e40*/  BRA.U UP4, `(.L_x_64) ;  /* 0x00000005046c7547 */ /* 0x000fea000b800000 */
[----:B------:R-:W2:Y:S02]  /*3e50*/  LDCU UR4, c[0x0][0x390] ;  /* 0x00007200ff0477ac */ /* 0x000ea40008000800 */
[----:B--2---:R-:W-:-:S09]  /*3e60*/  UISETP.GE.AND UP0, UPT, UR4, 0x1, UPT ;  /* 0x000000010400788c */ /* 0x004fd2000bf06270 */
[----:B------:R-:W-:Y:S05]  /*3e70*/  BRA.U !UP0, `(.L_x_65) ;  /* 0x0000000508547547 */ /* 0x000fea000b800000 */
[----:B------:R-:W-:Y:S01]  /*3e80*/  ULEA UR4, UR27, UR48, 0x2 ;  /* 0x000000301b047291 */ /* 0x000fe2000f8e10ff */
[----:B-1----:R-:W-:-:S08]  /*3e90*/  SHF.L.U32 R4, R0, 0x1f, RZ ;  /* 0x0000001f00047819 */ /* 0x002fd000000006ff */
[----:B------:R-:W5:Y:S01]  /*3ea0*/  LDL R5, [UR4] ;  /* 0x00000004ff057983 */ /* 0x000f620008100800 */
[----:B------:R-:W-:Y:S02]  /*3eb0*/  ULEA UR4, UR20, UR23, 0x3 ;  /* 0x0000001714047291 */ /* 0x000fe4000f8e18ff */
[----:B------:R-:W-:Y:S01]  /*3ec0*/  UPLOP3.LUT UP2, UPT, UPT, UPT, UPT, 0x40, 0x4 ;  /* 0x000000000004789c */ /* 0x000fe20003f4e870 */
[----:B------:R-:W-:Y:S01]  /*3ed0*/  UMOV UR22, UR49 ;  /* 0x0000003100167c82 */ /* 0x000fe20008000000 */
[----:B------:R-:W-:-:S05]  /*3ee0*/  UMOV UR21, UR29 ;  /* 0x0000001d00157c82 */ /* 0x000fca0008000000 */
[----:B------:R1:W2:Y:S01]  /*3ef0*/  SYNCS.PHASECHK.TRANS64.TRYWAIT P2, [UR4], R4 ;  /* 0x00000004ff0075a7 */ /* 0x0002a20008041104 */
[----:B------:R-:W-:-:S05]  /*3f00*/  UMOV UR4, UR20 ;  /* 0x0000001400047c82 */ /* 0x000fca0008000000 */
.L_x_68:
[----:B------:R-:W-:Y:S02]  /*3f10*/  UIADD3 UR22, UPT, UPT, UR22, 0x1, URZ ;  /* 0x0000000116167890 */ /* 0x000fe4000fffe0ff */
[----:B------:R-:W-:Y:S02]  /*3f20*/  ULEA UR19, UR4, UR23, 0x3 ;  /* 0x0000001704137291 */ /* 0x000fe4000f8e18ff */
[----:B------:R-:W-:Y:S01]  /*3f30*/  UISETP.NE.AND UP3, UPT, UR22, URZ, UPT ;  /* 0x000000ff1600728c */ /* 0x000fe2000bf65270 */
[----:B--23--:R-:W-:Y:S10]  /*3f40*/  @P2 BRA `(.L_x_66) ;  /* 0x00000000000c2947 */ /* 0x00cff40003800000 */
[----:B------:R-:W-:Y:S04]  /*3f50*/  SHF.L.U32 R6, R0, 0x1f, RZ ;  /* 0x0000001f00067819 */ /* 0x000fe800000006ff */
[----:B------:R-:W2:Y:S02]  /*3f60*/  SYNCS.PHASECHK.TRANS64.TRYWAIT P0, [UR19], R6 ;  /* 0x00000006ff0075a7 */ /* 0x000ea40008001113 */
[----:B--2---:R-:W-:Y:S05]  /*3f70*/  @!P0 BRA `(.L_x_67) ;  /* 0x0000006000748947 */ /* 0x004fea0003800000 */
.L_x_66:
[----:B------:R-:W-:Y:S01]  /*3f80*/  UISETP.NE.AND UP0, UPT, UR21, 0x1, UPT ;  /* 0x000000011500788c */ /* 0x000fe2000bf05270 */
[----:B------:R-:W-:Y:S01]  /*3f90*/  PLOP3.LUT P2, PT, PT, PT, PT, 0x80, 0x8 ;  /* 0x000000000008781c */ /* 0x000fe20003f4f070 */
[----:B------:R-:W-:Y:S02]  /*3fa0*/  UIADD3 UR5, UPT, UPT, UR4, 0x1, URZ ;  /* 0x0000000104057890 */ /* 0x000fe4000fffe0ff */
[----:B------:R-:W-:Y:S02]  /*3fb0*/  ULEA UR16, UR4, UR26, 0x9 ;  /* 0x0000001a04107291 */ /* 0x000fe4000f8e48ff */
[----:B------:R-:W-:Y:S01]  /*3fc0*/  UISETP.NE.AND UP1, UPT, UR5, 0x4, UPT ;  /* 0x000000040500788c */ /* 0x000fe2000bf25270 */
[----:B------:R-:W-:Y:S01]  /*3fd0*/  PLOP3.LUT P0, PT, PT, PT, UP0, 0x80, 0x8 ;  /* 0x000000000008781c */ /* 0x000fe20003f0f008 */
[----:B------:R-:W-:Y:S02]  /*3fe0*/  ULEA UR14, UR4, UR25, 0xb ;  /* 0x00000019040e7291 */ /* 0x000fe4000f8e58ff */
[----:B------:R-:W-:Y:S02]  /*3ff0*/  USEL UR6, URZ, 0x1, UP1 ;  /* 0x00000001ff067887 */ /* 0x000fe40008800000 */
[----:B------:R-:W-:Y:S01]  /*4000*/  USEL UR20, UR5, URZ, UP1 ;  /* 0x000000ff05147287 */ /* 0x000fe20008800000 */
[----:B------:R-:W-:Y:S11]  /*4010*/  ELECT P1, URZ, PT ;  /* 0x0000000000ff782f */ /* 0x000ff60003820000 */
[----:B------:R-:W-:Y:S02]  /*4020*/  @!UPT UIADD3 URZ, UPT, UPT, URZ, URZ, URZ ;  /* 0x000000fffffff290 */ /* 0x000fe4000fffe0ff */
[C---:B-----5:R-:W-:Y:S01]  /*4030*/  @P1 R2UR.BROADCAST UR4, R5.reuse ;  /* 0x00000000050412ca */ /* 0x060fe200008e0000 */
[----:B------:R-:W-:Y:S01]  /*4040*/  @UP0 ULEA UR5, UR20, UR23, 0x3 ;  /* 0x0000001714050291 */ /* 0x000fe2000f8e18ff */
[----:B------:R-:W-:Y:S01]  /*4050*/  LOP3.LUT R0, R0, UR6, RZ, 0x3c, !PT ;  /* 0x0000000600007c12 */ /* 0x000fe2000f8e3cff */
[----:B------:R-:W-:Y:S02]  /*4060*/  UIADD3 UR10, UPT, UPT, UR16, 0x40, URZ ;  /* 0x00000040100a7890 */ /* 0x000fe4000fffe0ff */
[----:B------:R-:W-:Y:S01]  /*4070*/  UIADD3 UR6, UPT, UPT, UR14, 0x40, URZ ;  /* 0x000000400e067890 */ /* 0x000fe2000fffe0ff */
[----:B-1----:R-:W-:Y:S01]  /*4080*/  @P0 SHF.L.U32 R4, R0, 0x1f, RZ ;  /* 0x0000001f00040819 */ /* 0x002fe200000006ff */
[----:B------:R-:W-:Y:S02]  /*4090*/  UIADD3 UR8, UPT, UPT, UR16, 0x80, URZ ;  /* 0x0000008010087890 */ /* 0x000fe4000fffe0ff */
[----:B------:R-:W-:Y:S01]  /*40a0*/  UIADD3 UR12, UPT, UPT, UR16, 0xc0, URZ ;  /* 0x000000c0100c7890 */ /* 0x000fe2000fffe0ff */
[----:B------:R3:W4:Y:S01]  /*40b0*/  @P0 SYNCS.PHASECHK.TRANS64.TRYWAIT P2, [UR5], R4 ;  /* 0x00000004ff0005a7 */ /* 0x0007220008041105 */
[----:B------:R-:W-:Y:S11]  /*40c0*/  ELECT P0, URZ, PT ;  /* 0x0000000000ff782f */ /* 0x000ff60003800000 */
[----:B------:R-:W-:Y:S02]  /*40d0*/  @!UPT UIADD3 URZ, UPT, UPT, URZ, URZ, URZ ;  /* 0x000000fffffff290 */ /* 0x000fe4000fffe0ff */
[C---:B------:R-:W-:Y:S02]  /*40e0*/  @P0 R2UR.BROADCAST UR18, R5.reuse ;  /* 0x00000000051202ca */ /* 0x040fe400008e0000 */
[----:B------:R-:W-:Y:S01]  /*40f0*/  ELECT P0, URZ, PT ;  /* 0x0000000000ff782f */ /* 0x000fe20003800000 */
[----:B------:R-:W-:Y:S01]  /*4100*/  UIADD3 UR21, UPT, UPT, UR21, -0x1, URZ ;  /* 0xffffffff15157890 */ /* 0x000fe2000fffe0ff */
[----:B------:R-:W-:Y:S01]  /*4110*/  UMOV UR17, 0x20004020 ;  /* 0x2000402000117882 */ /* 0x000fe20000000000 */
[----:B------:R-:W-:Y:S01]  /*4120*/  UMOV UR15, 0x20004020 ;  /* 0x20004020000f7882 */ /* 0x000fe20000000000 */
[----:B------:R-:W-:Y:S01]  /*4130*/  UMOV UR11, 0x20004020 ;  /* 0x20004020000b7882 */ /* 0x000fe20000000000 */
[----:B------:R1:W-:Y:S01]  /*4140*/  UTCHMMA.2CTA gdesc[UR14], gdesc[UR16], tmem[UR4], tmem[UR44], idesc[UR45], UP2 ;  /* 0x00ff2c100e0075ea */ /* 0x0003e20009200004 */
[----:B------:R-:W-:Y:S01]  /*4150*/  UPLOP3.LUT UP2, UPT, UPT, UPT, UPT, 0x80, 0x8 ;  /* 0x000000000008789c */ /* 0x000fe20003f4f070 */
[----:B------:R-:W-:Y:S01]  /*4160*/  UMOV UR7, 0x20004020 ;  /* 0x2000402000077882 */ /* 0x000fe20000000000 */
[----:B------:R-:W-:Y:S03]  /*4170*/  UMOV UR9, 0x20004020 ;  /* 0x2000402000097882 */ /* 0x000fe60000000000 */
[----:B------:R2:W-:Y:S01]  /*4180*/  UTCHMMA.2CTA gdesc[UR6], gdesc[UR10], tmem[UR18], tmem[UR42], idesc[UR43], UPT ;  /* 0x00ff2a0a060075ea */ /* 0x0005e2000ba00012 */
[----:B------:R-:W-:Y:S01]  /*4190*/  UMOV UR5, 0x20004020 ;  /* 0x2000402000057882 */ /* 0x000fe20000000000 */
[----:B------:R-:W-:Y:S01]  /*41a0*/  UMOV UR13, 0x20004020 ;  /* 0x20004020000d7882 */ /* 0x000fe20000000000 */
[----:B-1----:R-:W-:Y:S01]  /*41b0*/  UIADD3 UR4, UPT, UPT, UR14, 0x80, URZ ;  /* 0x000000800e047890 */ /* 0x002fe2000fffe0ff */
[C---:B------:R-:W-:Y:S02]  /*41c0*/  @P0 R2UR.BROADCAST UR15, R5.reuse ;  /* 0x00000000050f02ca */ /* 0x040fe400008e0000 */
[----:B------:R-:W-:Y:S11]  /*41d0*/  ELECT P0, URZ, PT ;  /* 0x0000000000ff782f */ /* 0x000ff60003800000 */
[----:B------:R-:W-:Y:S02]  /*41e0*/  @!UPT UIADD3 URZ, UPT, UPT, URZ, URZ, URZ ;  /* 0x000000fffffff290 */ /* 0x000fe4000fffe0ff */
[C---:B------:R-:W-:Y:S02]  /*41f0*/  @P0 R2UR.BROADCAST UR17, R5.reuse ;  /* 0x00000000051102ca */ /* 0x040fe400008e0000 */
[----:B------:R-:W-:Y:S01]  /*4200*/  ELECT P0, URZ, PT ;  /* 0x0000000000ff782f */ /* 0x000fe20003800000 */
[----:B--2---:R-:W-:Y:S02]  /*4210*/  UIADD3 UR6, UPT, UPT, UR14, 0xc0, URZ ;  /* 0x000000c00e067890 */ /* 0x004fe4000fffe0ff */
[----:B------:R-:W-:Y:S01]  /*4220*/  UIADD3 UR10, UPT, UPT, UR16, 0x100, URZ ;  /* 0x00000100100a7890 */ /* 0x000fe2000fffe0ff */
[----:B------:R1:W-:Y:S07]  /*4230*/  UTCHMMA.2CTA gdesc[UR4], gdesc[UR8], tmem[UR15], tmem[UR40], idesc[UR41], UPT ;  /* 0x00ff2808040075ea */ /* 0x0003ee000ba0000f */
[----:B------:R2:W-:Y:S01]  /*4240*/  UTCHMMA.2CTA gdesc[UR6], gdesc[UR12], tmem[UR17], tmem[UR38], idesc[UR39], UPT ;  /* 0x00ff260c060075ea */ /* 0x0005e2000ba00011 */
[----:B-1----:R-:W-:Y:S01]  /*4250*/  UIADD3 UR4, UPT, UPT, UR14, 0x100, URZ ;  /* 0x000001000e047890 */ /* 0x002fe2000fffe0ff */
[C---:B------:R-:W-:Y:S02]  /*4260*/  @P0 R2UR.BROADCAST UR15, R5.reuse ;  /* 0x00000000050f02ca */ /* 0x040fe400008e0000 */
[----:B------:R-:W-:Y:S11]  /*4270*/  ELECT P0, URZ, PT ;  /* 0x0000000000ff782f */ /* 0x000ff60003800000 */
[----:B------:R-:W-:Y:S02]  /*4280*/  @!UPT UIADD3 URZ, UPT, UPT, URZ, URZ, URZ ;  /* 0x000000fffffff290 */ /* 0x000fe4000fffe0ff */
[C---:B--2---:R-:W-:Y:S01]  /*4290*/  @P0 R2UR.BROADCAST UR17, R5.reuse ;  /* 0x00000000051102ca */ /* 0x044fe200008e0000 */
[----:B------:R-:W-:Y:S02]  /*42a0*/  UIADD3 UR8, UPT, UPT, UR16, 0x140, URZ ;  /* 0x0000014010087890 */ /* 0x000fe4000fffe0ff */
[----:B------:R-:W-:Y:S01]  /*42b0*/  UIADD3 UR6, UPT, UPT, UR14, 0x140, URZ ;  /* 0x000001400e067890 */ /* 0x000fe2000fffe0ff */
[----:B------:R-:W-:Y:S01]  /*42c0*/  ELECT P0, URZ, PT ;  /* 0x0000000000ff782f */ /* 0x000fe20003800000 */
[----:B------:R-:W-:Y:S01]  /*42d0*/  UIADD3 UR12, UPT, UPT, UR16, 0x180, URZ ;  /* 0x00000180100c7890 */ /* 0x000fe2000fffe0ff */
[----:B------:R1:W-:Y:S07]  /*42e0*/  UTCHMMA.2CTA gdesc[UR4], gdesc[UR10], tmem[UR15], tmem[UR36], idesc[UR37], UPT ;  /* 0x00ff240a040075ea */ /* 0x0003ee000ba0000f */
[----:B------:R2:W-:Y:S01]  /*42f0*/  UTCHMMA.2CTA gdesc[UR6], gdesc[UR8], tmem[UR17], tmem[UR34], idesc[UR35], UPT ;  /* 0x00ff2208060075ea */ /* 0x0005e2000ba00011 */
[----:B-1----:R-:W-:Y:S03]  /*4300*/  UIADD3 UR4, UPT, UPT, UR14, 0x180, URZ ;  /* 0x000001800e047890 */ /* 0x002fe6000fffe0ff */
[C---:B------:R-:W-:Y:S02]  /*4310*/  @P0 R2UR.BROADCAST UR15, R5.reuse ;  /* 0x00000000050f02ca */ /* 0x040fe400008e0000 */
[----:B------:R-:W-:Y:S11]  /*4320*/  ELECT P0, URZ, PT ;  /* 0x0000000000ff782f */ /* 0x000ff60003800000 */
[----:B------:R-:W-:Y:S02]  /*4330*/  @!UPT UIADD3 URZ, UPT, UPT, URZ, URZ, URZ ;  /* 0x000000fffffff290 */ /* 0x000fe4000fffe0ff */
[----:B--2---:R-:W-:Y:S01]  /*4340*/  @P0 R2UR.BROADCAST UR9, R5 ;  /* 0x00000000050902ca */ /* 0x004fe200008e0000 */
[----:B------:R-:W-:Y:S02]  /*4350*/  UIADD3 UR10, UPT, UPT, UR16, 0x1c0, URZ ;  /* 0x000001c0100a7890 */ /* 0x000fe4000fffe0ff */
[----:B------:R-:W-:Y:S02]  /*4360*/  UIADD3 UR6, UPT, UPT, UR14, 0x1c0, URZ ;  /* 0x000001c00e067890 */ /* 0x000fe4000fffe0ff */
[----:B------:R-:W-:Y:S01]  /*4370*/  UIADD3 UR8, UPT, UPT, UR19, 0x20, URZ ;  /* 0x0000002013087890 */ /* 0x000fe2000fffe0ff */
[----:B------:R1:W-:Y:S07]  /*4380*/  UTCHMMA.2CTA gdesc[UR4], gdesc[UR12], tmem[UR15], tmem[UR32], idesc[UR33], UPT ;  /* 0x00ff200c040075ea */ /* 0x0003ee000ba0000f */
[----:B------:R3:W-:Y:S01]  /*4390*/  UTCHMMA.2CTA gdesc[UR6], gdesc[UR10], tmem[UR9], tmem[UR30], idesc[UR31], UPT ;  /* 0x00ff1e0a060075ea */ /* 0x0007e2000ba00009 */
[----:B------:R3:W-:Y:S01]  /*43a0*/  UTCBAR.2CTA.MULTICAST [UR8], URZ, UR24 ;  /* 0x000000ff080073e9 */ /* 0x0007e20008200818 */
[----:B-1----:R-:W-:Y:S01]  /*43b0*/  UMOV UR4, UR20 ;  /* 0x0000001400047c82 */ /* 0x002fe20008000000 */
[----:B----4-:R-:W-:Y:S05]  /*43c0*/  BRA.U UP3, `(.L_x_68) ;  /* 0xfffffff903d07547 */ /* 0x010fea000b83ffff */
.L_x_65:
[----:B------:R-:W-:-:S09]  /*43d0*/  UIADD3 UR4, UPT, UPT, UR28, 0xa0, URZ ;  /* 0x000000a01c047890 */ /* 0x000fd2000fffe0ff */
[----:B------:R2:W-:Y:S01]  /*43e0*/  UTCBAR.2CTA.MULTICAST [UR4], URZ, UR47 ;  /* 0x000000ff040073e9 */ /* 0x0005e2000820082f */
[----:B------:R-:W-:Y:S02]  /*43f0*/  NOP ;  /* 0x0000000000007918 */ /* 0x000fe40000000000 */
.L_x_64:
[----:B--2---:R-:W-:Y:S01]  /*4400*/  UIADD3 UR4, UPT, UPT, UR27, 0x1, URZ ;  /* 0x000000011b047890 */ /* 0x004fe2000fffe0ff */
[----:B------:R-:W-:-:S03]  /*4410*/  LOP3.LUT R2, R2, 0x1, RZ, 0x3c, !PT ;  /* 0x0000000102027812 */ /* 0x000fc600078e3cff */
[----:B------:R-:W-:-:S04]  /*4420*/  UISETP.NE.AND UP0, UPT, UR4, 0x2, UPT ;  /* 0x000000020400788c */ /* 0x000fc8000bf05270 */
[----:B------:R-:W-:Y:S02]  /*4430*/  USEL UR5, URZ, 0x1, UP0 ;  /* 0x00000001ff057887 */ /* 0x000fe40008000000 */
[----:B------:R-:W-:-:S04]  /*4440*/  USEL UR27, UR4, URZ, UP0 ;  /* 0x000000ff041b7287 */ /* 0x000fc80008000000 */
[----:B------:R-:W-:Y:S01]  /*4450*/  LOP3.LUT R8, R8, UR5, RZ, 0x3c, !PT ;  /* 0x0000000508087c12 */ /* 0x000fe2000f8e3cff */
[----:B------:R-:W-:Y:S07]  /*4460*/  @P3 BRA `(.L_x_69) ;  /* 0xfffffff800303947 */ /* 0x000fee000383ffff */
[----:B---3--:R-:W2:Y:S01]  /*4470*/  S2UR UR8, SR_CgaCtaId ;  /* 0x00000000000879c3 */ /* 0x008ea20000008800 */
[----:B------:R-:W-:Y:S01]  /*4480*/  ELECT P0, URZ, PT ;  /* 0x0000000000ff782f */ /* 0x000fe20003800000 */
[----:B------:R-:W-:Y:S01]  /*4490*/  HFMA2 R0, -RZ, RZ, 0, 5.9604644775390625e-08 ;  /* 0x00000001ff007431 */ /* 0x000fe200000001ff */
[----:B------:R-:W-:-:S05]  /*44a0*/  UMOV UR4, 0x40 ;  /* 0x0000004000047882 */ /* 0x000fca0000000000 */
[----:B------:R-:W-:Y:S01]  /*44b0*/  UVIRTCOUNT.DEALLOC.SMPOOL 0x80 ;  /* 0x000000800000784c */ /* 0x000fe20000000000 */
[----:B------:R-:W-:Y:S02]  /*44c0*/  UISETP.NE.AND UP0, UPT, UR52, URZ, UPT ;  /* 0x000000ff3400728c */ /* 0x000fe4000bf05270 */
[----:B--2---:R-:W-:-:S09]  /*44d0*/  ULEA UR8, UR8, UR4, 0x18 ;  /* 0x0000000408087291 */ /* 0x004fd2000f8ec0ff */
[----:B------:R2:W-:Y:S01]  /*44e0*/  @P0 STS.U8 [UR8+0x1c], R0 ;  /* 0x00001c00ff000988 */ /* 0x0005e20008000008 */
[----:B------:R-:W-:Y:S05]  /*44f0*/  BRA.U UP0, `(.L_x_70) ;  /* 0x0000000100587547 */ /* 0x000fea000b800000 */
[----:B------:R-:W-:Y:S01]  /*4500*/  UIADD3 UR5, UPT, UPT, UR23, 0xb0, URZ ;  /* 0x000000b017057890 */ /* 0x000fe2000fffe0ff */
[----:B------:R-:W-:-:S03]  /*4510*/  SHF.L.U32 R2, R8, 0x1f, RZ ;  /* 0x0000001f08027819 */ /* 0x000fc600000006ff */
[----:B------:R-:W-:-:S09]  /*4520*/  ULEA UR4, UR27, UR5, 0x3 ;  /* 0x000000051b047291 */ /* 0x000fd2000f8e18ff */
[----:B------:R-:W3:Y:S02]  /*4530*/  SYNCS.PHASECHK.TRANS64.TRYWAIT P0, [UR4], R2 ;  /* 0x00000002ff0075a7 */ /* 0x000ee40008001104 */
[----:B---3--:R-:W-:Y:S05]  /*4540*/  @!P0 BRA `(.L_x_71) ;  /* 0x0000005c00188947 */ /* 0x008fea0003800000 */
.L_x_164:
[----:B------:R-:W-:-:S04]  /*4550*/  UIADD3 UR4, UPT, UPT, UR27, 0x1, URZ ;  /* 0x000000011b047890 */ /* 0x000fc8000fffe0ff */
[----:B------:R-:W-:-:S04]  /*4560*/  UISETP.NE.AND UP1, UPT, UR4, 0x2, UPT ;  /* 0x000000020400788c */ /* 0x000fc8000bf25270 */
[----:B------:R-:W-:Y:S02]  /*4570*/  USEL UR6, URZ, 0x1, UP1 ;  /* 0x00000001ff067887 */ /* 0x000fe40008800000 */
[----:B------:R-:W-:-:S04]  /*4580*/  USEL UR4, UR4, URZ, UP1 ;  /* 0x000000ff04047287 */ /* 0x000fc80008800000 */
[----:B------:R-:W-:Y:S01]  /*4590*/  ULEA UR4, UR4, UR5, 0x3 ;  /* 0x0000000504047291 */ /* 0x000fe2000f8e18ff */
[----:B--2---:R-:W-:-:S04]  /*45a0*/  LOP3.LUT R2, R8, UR6, RZ, 0x3c, !PT ;  /* 0x0000000608027c12 */ /* 0x004fc8000f8e3cff */
[----:B------:R-:W-:Y:S01]  /*45b0*/  SHF.L.U32 R2, R2, 0x1f, RZ ;  /* 0x0000001f02027819 */ /* 0x000fe200000006ff */
[----:B------:R-:W-:-:S04]  /*45c0*/  IMAD.U32 R0, RZ, RZ, UR4 ;  /* 0x00000004ff007e24 */ /* 0x000fc8000f8e00ff */
[----:B------:R2:W3:Y:S03]  /*45d0*/  SYNCS.PHASECHK.TRANS64.TRYWAIT P0, [R0+URZ], R2 ;  /* 0x00000002000075a7 */ /* 0x0004e600080011ff */
[----:B---3--:R-:W-:Y:S05]  /*45e0*/  @!P0 NANOSLEEP.SYNCS 0x989680 ;  /* 0x009896800000895d */ /* 0x008fea0003900000 */
[----:B------:R-:W3:Y:S02]  /*45f0*/  @!P0 SYNCS.PHASECHK.TRANS64 P0, [R0+URZ], R2 ;  /* 0x00000002000085a7 */ /* 0x000ee400080010ff */
[----:B---3--:R-:W-:Y:S05]  /*4600*/  @P0 BRA `(.L_x_72) ;  /* 0x0000000000200947 */ /* 0x008fea0003800000 */
.L_x_73:
[----:B---3--:R3:W4:Y:S02]  /*4610*/  SYNCS.PHASECHK.TRANS64.TRYWAIT P0, [R0+URZ], R2 ;  /* 0x00000002000075a7 */ /* 0x00872400080011ff */
[----:B----4-:R-:W-:Y:S05]  /*4620*/  @!P0 NANOSLEEP.SYNCS 0x989680 ;  /* 0x009896800000895d */ /* 0x010fea0003900000 */
[----:B------:R-:W4:Y:S02]  /*4630*/  @!P0 SYNCS.PHASECHK.TRANS64 P0, [R0+URZ], R2 ;  /* 0x00000002000085a7 */ /* 0x000f2400080010ff */
[----:B----4-:R-:W-:Y:S05]  /*4640*/  @!P0 BRA `(.L_x_73) ;  /* 0xfffffffc00f08947 */ /* 0x010fea000383ffff */
[----:B------:R-:W-:Y:S05]  /*4650*/  BRA `(.L_x_72) ;  /* 0x00000000000c7947 */ /* 0x000fea0003800000 */
.L_x_70:
[----:B------:R-:W-:-:S04]  /*4660*/  UIADD3 UR4, UPT, UPT, UR23, 0xc0, URZ ;  /* 0x000000c017047890 */ /* 0x000fc8000fffe0ff */
[----:B------:R-:W-:-:S09]  /*4670*/  UPRMT UR4, UR51, 0x654, UR4 ;  /* 0x0000065433047896 */ /* 0x000fd20008000004 */
[----:B------:R-:W-:Y:S03]  /*4680*/  SYNCS.ARRIVE.TRANS64.RED.A1T0 RZ, [UR4], RZ ;  /* 0x000000ffffff79a7 */ /* 0x000fe60008100404 */
.L_x_72:
[----:B--23--:R-:W-:Y:S01]  /*4690*/  SHF.L.U32 R2, RZ, 0x1f, RZ ;  /* 0x0000001fff027819 */ /* 0x00cfe200000006ff */
[----:B------:R-:W-:Y:S01]  /*46a0*/  UIADD3 UR4, UPT, UPT, UR23, 0xc0, URZ ;  /* 0x000000c017047890 */ /* 0x000fe2000fffe0ff */
[----:B------:R-:W-:Y:S02]  /*46b0*/  PLOP3.LUT P0, PT, PT, PT, UP0, 0x80, 0x8 ;  /* 0x000000000008781c */ /* 0x000fe40003f0f008 */
[----:B------:R-:W2:Y:S02]  /*46c0*/  SYNCS.PHASECHK.TRANS64.TRYWAIT P1, [UR23+0xc0], R2 ;  /* 0x0000c002ff0075a7 */ /* 0x000ea40008021117 */
[----:B--2---:R-:W-:Y:S09]  /*46d0*/  @!P1 BRA `(.L_x_74) ;  /* 0x0000005800cc9947 */ /* 0x004ff20003800000 */
.L_x_166:
[----:B------:R-:W-:Y:S01]  /*46e0*/  @!UP0 UPRMT UR4, UR51, 0x654, UR4 ;  /* 0x0000065433048896 */ /* 0x000fe20008000004 */
[----:B------:R-:W-:Y:S01]  /*46f0*/  LOP3.LUT R3, R3, 0xffff, RZ, 0xc0, !PT ;  /* 0x0000ffff03037812 */ /* 0x000fe200078ec0ff */
[----:B--2---:R-:W-:-:S03]  /*4700*/  IMAD.MOV.U32 R2, RZ, RZ, 0xffff ;  /* 0x0000ffffff027424 */ /* 0x004fc600078e00ff */
[----:B------:R-:W-:-:S04]  /*4710*/  SHF.R.U32.HI R3, RZ, 0x5, R3 ;  /* 0x00000005ff037819 */ /* 0x000fc80000011603 */
[----:B------:R-:W-:Y:S01]  /*4720*/  @!P0 SYNCS.ARRIVE.TRANS64.RED.A1T0 RZ, [UR4], RZ ;  /* 0x000000ffffff89a7 */ /* 0x000fe20008100404 */
[----:B------:R-:W-:Y:S01]  /*4730*/  NOP ;  /* 0x0000000000007918 */ /* 0x000fe20000000000 */
[----:B------:R-:W2:Y:S01]  /*4740*/  LDS R0, [UR8+0x14] ;  /* 0x00001408ff007984 */ /* 0x000ea20008000800 */
[----:B------:R-:W-:-:S04]  /*4750*/  SHF.L.U32 R2, R2, R3, RZ ;  /* 0x0000000302027219 */ /* 0x000fc800000006ff */
[----:B--2---:R-:W-:-:S04]  /*4760*/  LOP3.LUT R0, R0, R2, RZ, 0xc0, !PT ;  /* 0x0000000200007212 */ /* 0x004fc800078ec0ff */
[----:B------:R-:W-:Y:S01]  /*4770*/  ISETP.NE.AND P0, PT, R0, R2, PT ;  /* 0x000000020000720c */ /* 0x000fe20003f05270 */
[----:B------:R-:W-:-:S05]  /*4780*/  IMAD.MOV.U32 R0, RZ, RZ, 0x1 ;  /* 0x00000001ff007424 */ /* 0x000fca00078e00ff */
[----:B------:R-:W-:-:S07]  /*4790*/  SHF.L.U32 R0, R0, R3, RZ ;  /* 0x0000000300007219 */ /* 0x000fce00000006ff */
[----:B------:R-:W-:Y:S05]  /*47a0*/  @P0 BRA `(.L_x_75) ;  /* 0x00000000005c0947 */ /* 0x000fea0003800000 */
[----:B------:R-:W2:Y:S02]  /*47b0*/  LDS R3, [UR8+0x18] ;  /* 0x00001808ff037984 */ /* 0x000ea40008000800 */
[----:B--2---:R-:W-:-:S04]  /*47c0*/  LOP3.LUT R3, R3, R0, RZ, 0xc0, !PT ;  /* 0x0000000003037212 */ /* 0x004fc800078ec0ff */
[----:B------:R-:W-:-:S13]  /*47d0*/  ISETP.NE.AND P0, PT, R3, R0, PT ;  /* 0x000000000300720c */ /* 0x000fda0003f05270 */
[----:B------:R-:W-:Y:S05]  /*47e0*/  @P0 BRA `(.L_x_76) ;  /* 0x0000000000400947 */ /* 0x000fea0003800000 */
[----:B------:R-:W-:Y:S01]  /*47f0*/  R2UR UR4, R2 ;  /* 0x00000000020472ca */ /* 0x000fe200000e0000 */
[----:B------:R-:W2:Y:S01]  /*4800*/  S2R R3, SR_LANEID ;  /* 0x0000000000037919 */ /* 0x000ea20000000000 */
[----:B------:R-:W-:-:S04]  /*4810*/  LOP3.LUT R0, RZ, R0, RZ, 0x33, !PT ;  /* 0x00000000ff007212 */ /* 0x000fc800078e33ff */
[----:B------:R-:W3:Y:S07]  /*4820*/  REDUX UR6, R0 ;  /* 0x00000000000673c4 */ /* 0x000eee0000000000 */
[----:B------:R-:W-:-:S03]  /*4830*/  ULOP3.LUT UR5, URZ, UR4, URZ, 0x33, !UPT ;  /* 0x00000004ff057292 */ /* 0x000fc6000f8e33ff */
[----:B------:R-:W-:Y:S02]  /*4840*/  VOTEU.ANY UR4, UPT, PT ;  /* 0x0000000000047886 */ /* 0x000fe400038e0100 */
[----:B------:R-:W-:Y:S01]  /*4850*/  UFLO.U32 UR4, UR4 ;  /* 0x00000004000472bd */ /* 0x000fe200080e0000 */
[----:B------:R-:W-:-:S04]  /*4860*/  IMAD.U32 R2, RZ, RZ, UR5 ;  /* 0x00000005ff027e24 */ /* 0x000fc8000f8e00ff */
[----:B------:R-:W4:Y:S02]  /*4870*/  REDUX UR7, R2 ;  /* 0x00000000020773c4 */ /* 0x000f240000000000 */
[----:B------:R1:W-:Y:S01]  /*4880*/  UTCATOMSWS.AND URZ, UR5 ;  /* 0x0000000500ff79e3 */ /* 0x0003e20008000000 */
[----:B---3--:R-:W-:Y:S01]  /*4890*/  IMAD.U32 R0, RZ, RZ, UR6 ;  /* 0x00000006ff007e24 */ /* 0x008fe2000f8e00ff */
[----:B--2---:R-:W-:Y:S01]  /*48a0*/  ISETP.EQ.U32.AND P0, PT, R3, UR4, PT ;  /* 0x0000000403007c0c */ /* 0x004fe2000bf02070 */
[----:B----4-:R-:W-:-:S12]  /*48b0*/  IMAD.U32 R2, RZ, RZ, UR7 ;  /* 0x00000007ff027e24 */ /* 0x010fd8000f8e00ff */
[----:B------:R1:W-:Y:S04]  /*48c0*/  @P0 ATOMS.AND RZ, [UR8+0x14], R2 ;  /* 0x00001402ffff098c */ /* 0x0003e8000a800008 */
[----:B------:R1:W-:Y:S01]  /*48d0*/  @P0 ATOMS.AND RZ, [UR8+0x18], R0 ;  /* 0x00001800ffff098c */ /* 0x0003e2000a800008 */
[----:B------:R-:W-:Y:S05]  /*48e0*/  BRA `(.L_x_77) ;  /* 0x0000000000147947 */ /* 0x000fea0003800000 */
.L_x_76:
[----:B------:R-:W-:Y:S02]  /*48f0*/  MOV R2, 0x4910 ;  /* 0x0000491000027802 */ /* 0x000fe40000000f00 */
[----:B-1---5:R-:W-:Y:S05]  /*4900*/  CALL.REL.NOINC `($__internal_0_$__cuda_sm10x_tcgen05_guardrail_trap_col_being_dealloced_not_returned_by_alloc) ;  /* 0x0000005c00b07944 */ /* 0x022fea0003c00000 */
[----:B------:R-:W-:Y:S05]  /*4910*/  BRA `(.L_x_77) ;  /* 0x0000000000087947 */ /* 0x000fea0003800000 */
.L_x_75:
[----:B------:R-:W-:Y:S02]  /*4920*/  MOV R2, 0x4940 ;  /* 0x0000494000027802 */ /* 0x000fe40000000f00 */
[----:B-1---5:R-:W-:Y:S05]  /*4930*/  CALL.REL.NOINC `($__internal_2_$__cuda_sm10x_tcgen05_guardrail_trap_unallocated_columns_being_dealloced) ;  /* 0x0000005c00bc7944 */ /* 0x022fea0003c00000 */
.L_x_77:
[----:B------:R-:W-:Y:S01]  /*4940*/  NOP ;  /* 0x0000000000007918 */ /* 0x000fe20000000000 */
[----:B-1----:R-:W-:Y:S05]  /*4950*/  EXIT ;  /* 0x000000000000794d */ /* 0x002fea0003800000 */
.L_x_49:
[----:B------:R-:W2:Y:S01]  /*4960*/  LDCU UR5, c[0x0][0x384] ;  /* 0x00007080ff0577ac */ /* 0x000ea20008000800 */
[----:B------:R-:W-:Y:S02]  /*4970*/  UISETP.NE.OR UP0, UPT, UR18, 0x3, !UP3 ;  /* 0x000000031200788c */ /* 0x000fe4000df05670 */
[----:B--2---:R-:W-:-:S07]  /*4980*/  UIADD3 UR5, UPT, UPT, UR5, 0x3f, URZ ;  /* 0x0000003f05057890 */ /* 0x004fce000fffe0ff */
[----:B------:R-:W-:Y:S05]  /*4990*/  BRA.U UP0, `(.L_x_78) ;  /* 0x0000001500807547 */ /* 0x000fea000b800000 */
[----:B------:R-:W-:Y:S01]  /*49a0*/  USHF.R.S32.HI UR4, URZ, 0x1f, UR5 ;  /* 0x0000001fff047899 */ /* 0x000fe20008011405 */
[----:B------:R-:W2:Y:S01]  /*49b0*/  S2UR UR12, SR_CgaCtaId ;  /* 0x00000000000c79c3 */ /* 0x000ea20000008800 */
[----:B------:R-:W3:Y:S01]  /*49c0*/  LDCU UR49, c[0x0][0x370] ;  /* 0x00006e00ff3177ac */ /* 0x000ee20008000800 */
[----:B------:R-:W-:Y:S02]  /*49d0*/  HFMA2 R10, -RZ, RZ, 0, 5.9604644775390625e-08 ;  /* 0x00000001ff0a7431 */ /* 0x000fe400000001ff */
[----:B------:R-:W-:Y:S01]  /*49e0*/  IMAD.MOV.U32 R9, RZ, RZ, RZ ;  /* 0x000000ffff097224 */ /* 0x000fe200078e00ff */
[----:B------:R-:W-:Y:S01]  /*49f0*/  ULEA.HI UR4, UR4, UR5, URZ, 0x6 ;  /* 0x0000000504047291 */ /* 0x000fe2000f8f30ff */
[----:B------:R-:W3:Y:S02]  /*4a00*/  LDCU.128 UR44, c[0x0][0xb10] ;  /* 0x00016200ff2c77ac */ /* 0x000ee40008000c00 */
[----:B------:R-:W4:Y:S01]  /*4a10*/  LDC.64 R14, c[0x0][0x348] ;  /* 0x0000d200ff0e7b82 */ /* 0x000f220000000a00 */
[----:B------:R-:W-:Y:S01]  /*4a20*/  USHF.R.S32.HI UR40, URZ, 0x6, UR4 ;  /* 0x00000006ff287899 */ /* 0x000fe20008011404 */
[----:B------:R-:W1:Y:S05]  /*4a30*/  LDCU UR48, c[0x0][0x374] ;  /* 0x00006e80ff3077ac */ /* 0x000e6a0008000800 */
[----:B------:R-:W-:Y:S01]  /*4a40*/  IMAD.U32 R2, RZ, RZ, UR40 ;  /* 0x00000028ff027e24 */ /* 0x000fe2000f8e00ff */
[----:B------:R-:W2:Y:S04]  /*4a50*/  LDCU.64 UR4, c[0x0][0x888] ;  /* 0x00011100ff0477ac */ /* 0x000ea80008000a00 */
[----:B------:R-:W-:Y:S01]  /*4a60*/  IABS R0, R2 ;  /* 0x0000000200007213 */ /* 0x000fe20000000000 */
[----:B------:R-:W1:Y:S03]  /*4a70*/  LDCU.64 UR42, c[0x0][0x890] ;  /* 0x00011200ff2a77ac */ /* 0x000e660008000a00 */
[----:B------:R-:W-:Y:S01]  /*4a80*/  R2UR UR38, R0 ;  /* 0x00000000002672ca */ /* 0x000fe200000e0000 */
[----:B------:R-:W4:Y:S01]  /*4a90*/  LDCU UR30, c[0x0][0xb0c] ;  /* 0x00016180ff1e77ac */ /* 0x000f220008000800 */
[----:B------:R-:W4:Y:S01]  /*4aa0*/  LDCU UR62, c[0x0][0xb20] ;  /* 0x00016400ff3e77ac */ /* 0x000f220008000800 */
[----:B------:R-:W4:Y:S10]  /*4ab0*/  LDCU UR41, c[0x0][0x388] ;  /* 0x00007100ff2977ac */ /* 0x000f340008000800 */
[----:B------:R-:W4:Y:S01]  /*4ac0*/  I2F.RP R0, UR38 ;  /* 0x0000002600007d06 */ /* 0x000f220008209400 */
[----:B--2---:R-:W-:Y:S01]  /*4ad0*/  UISETP.NE.U32.AND UP0, UPT, UR4, URZ, UPT ;  /* 0x000000ff0400728c */ /* 0x004fe2000bf05070 */
[----:B------:R-:W2:Y:S03]  /*4ae0*/  LDCU UR4, c[0x0][0xb30] ;  /* 0x00016600ff0477ac */ /* 0x000ea60008000800 */
[----:B------:R-:W-:Y:S01]  /*4af0*/  UISETP.NE.AND.EX UP0, UPT, UR5, URZ, UPT, UP0 ;  /* 0x000000ff0500728c */ /* 0x000fe2000bf05300 */
[----:B------:R-:W-:Y:S01]  /*4b00*/  UMOV UR31, 0x400 ;  /* 0x00000400001f7882 */ /* 0x000fe20000000000 */
[----:B---3--:R-:W-:-:S02]  /*4b10*/  UIMAD.WIDE.U32 UR8, UR49, UR44, URZ ;  /* 0x0000002c310872a5 */ /* 0x008fc4000f8e00ff */
[----:B-1----:R-:W-:Y:S01]  /*4b20*/  UIMAD.WIDE.U32 UR10, UR48, UR47, URZ ;  /* 0x0000002f300a72a5 */ /* 0x002fe2000f8e00ff */
[----:B------:R-:W-:Y:S01]  /*4b30*/  UMOV UR6, URZ ;  /* 0x000000ff00067c82 */ /* 0x000fe20008000000 */
[----:B----4-:R-:W1:Y:S01]  /*4b40*/  MUFU.RCP R0, R0 ;  /* 0x0000000000007308 */ /* 0x010e620000001000 */
[----:B------:R-:W-:Y:S02]  /*4b50*/  ULEA UR31, UR12, UR31, 0x18 ;  /* 0x0000001f0c1f7291 */ /* 0x000fe4000f8ec0ff */
[----:B------:R-:W-:Y:S02]  /*4b60*/  UP2UR UR60, UPR, URZ, 0x1 ;  /* 0x00000001ff3c7883 */ /* 0x000fe40008000000 */
[----:B------:R-:W-:Y:S02]  /*4b70*/  UISETP.NE.AND UP0, UPT, UR39, 0x1, UPT ;  /* 0x000000012700788c */ /* 0x000fe4000bf05270 */
[----:B------:R-:W-:Y:S02]  /*4b80*/  UISETP.NE.U32.AND UP0, UPT, UR42, URZ, UPT ;  /* 0x000000ff2a00728c */ /* 0x000fe4000bf05070 */
[----:B------:R-:W-:-:S02]  /*4b90*/  UIADD3 UR56, UPT, UPT, UR31, 0x58, URZ ;  /* 0x000000581f387890 */ /* 0x000fc4000fffe0ff */
[----:B------:R-:W-:Y:S02]  /*4ba0*/  UIADD3 UR54, UPT, UPT, UR31, 0x98, URZ ;  /* 0x000000981f367890 */ /* 0x000fe4000fffe0ff */
[----:B------:R-:W-:Y:S02]  /*4bb0*/  UIADD3 UR33, UPT, UPT, UR31, 0x40, URZ ;  /* 0x000000401f217890 */ /* 0x000fe4000fffe0ff */
[----:B------:R-:W-:Y:S01]  /*4bc0*/  UIADD3 UR25, UPT, UPT, UR31, 0x48, URZ ;  /* 0x000000481f197890 */ /* 0x000fe2000fffe0ff */
[----:B-1----:R-:W-:Y:S01]  /*4bd0*/  VIADD R0, R0, 0xffffffe ;  /* 0x0ffffffe00007836 */ /* 0x002fe20000000000 */
[----:B------:R-:W-:Y:S02]  /*4be0*/  UIADD3 UR17, UPT, UPT, UR31, 0x50, URZ ;  /* 0x000000501f117890 */ /* 0x000fe4000fffe0ff */
[----:B------:R-:W-:Y:S01]  /*4bf0*/  UISETP.GE.AND UP3, UPT, UR39, 0x1, UPT ;  /* 0x000000012700788c */ /* 0x000fe2000bf66270 */
[----:B------:R-:W-:Y:S02]  /*4c00*/  UMOV UR53, UR9 ;  /* 0x0000000900357c82 */ /* 0x000fe40008000000 */
[----:B------:R-:W1:Y:S01]  /*4c10*/  F2I.FTZ.U32.TRUNC.NTZ R0, R0 ;  /* 0x0000000000007305 */ /* 0x000e62000021f000 */
[----:B------:R-:W-:Y:S01]  /*4c20*/  UMOV UR52, UR11 ;  /* 0x0000000b00347c82 */ /* 0x000fe20008000000 */
[----:B------:R-:W-:-:S02]  /*4c30*/  UISETP.NE.AND UP3, UPT, UR30, 0x1, UPT ;  /* 0x000000011e00788c */ /* 0x000fc4000bf65270 */
[----:B------:R-:W-:Y:S02]  /*4c40*/  UISETP.NE.AND.EX UP5, UPT, UR43, URZ, UPT, UP0 ;  /* 0x000000ff2b00728c */ /* 0x000fe4000bfa5300 */
[----:B------:R-:W-:Y:S01]  /*4c50*/  UPLOP3.LUT UP2, UPT, UPT, UPT, UPT, 0x40, 0x4 ;  /* 0x000000000004789c */ /* 0x000fe20003f4e870 */
[----:B------:R-:W3:Y:S01]  /*4c60*/  LDCU.64 UR22, c[0x0][0xb28] ;  /* 0x00016500ff1677ac */ /* 0x000ee20008000a00 */
[----:B------:R-:W-:Y:S02]  /*4c70*/  UPRMT UR56, UR12, 0x654, UR56 ;  /* 0x000006540c387896 */ /* 0x000fe40008000038 */
[----:B------:R-:W-:Y:S01]  /*4c80*/  UPRMT UR54, URZ, 0x654, UR54 ;  /* 0x00000654ff367896 */ /* 0x000fe20008000036 */
[----:B-1----:R-:W-:Y:S01]  /*4c90*/  R2UR UR7, R0 ;  /* 0x00000000000772ca */ /* 0x002fe200000e0000 */
[----:B------:R-:W-:Y:S01]  /*4ca0*/  UPRMT UR59, UR12, 0x654, UR33 ;  /* 0x000006540c3b7896 */ /* 0x000fe20008000021 */
[----:B------:R-:W-:Y:S01]  /*4cb0*/  IABS R0, R2 ;  /* 0x0000000200007213 */ /* 0x000fe20000000000 */
[----:B------:R-:W-:Y:S01]  /*4cc0*/  UPRMT UR58, UR12, 0x654, UR25 ;  /* 0x000006540c3a7896 */ /* 0x000fe20008000019 */
[----:B------:R-:W-:Y:S01]  /*4cd0*/  MOV R2, 0x2000 ;  /* 0x0000200000027802 */ /* 0x000fe20000000f00 */
[----:B------:R-:W-:-:S02]  /*4ce0*/  UPRMT UR57, UR12, 0x654, UR17 ;  /* 0x000006540c397896 */ /* 0x000fc40008000011 */
[----:B------:R-:W-:Y:S01]  /*4cf0*/  IMAD.MOV R0, RZ, RZ, -R0 ;  /* 0x000000ffff007224 */ /* 0x000fe200078e0a00 */
[----:B------:R-:W-:Y:S02]  /*4d00*/  USHF.R.U32.HI UR53, URZ, UR45, UR53 ;  /* 0x0000002dff357299 */ /* 0x000fe40008011635 */
[----:B------:R-:W-:Y:S02]  /*4d10*/  USHF.R.U32.HI UR52, URZ, UR62, UR52 ;  /* 0x0000003eff347299 */ /* 0x000fe40008011634 */
[----:B------:R-:W-:Y:S01]  /*4d20*/  R2UR UR55, R0 ;  /* 0x00000000003772ca */ /* 0x000fe200000e0000 */
[----:B------:R-:W-:Y:S02]  /*4d30*/  UIADD3 UR5, UPT, UPT, URZ, -UR7, URZ ;  /* 0x80000007ff057290 */ /* 0x000fe4000fffe0ff */
[----:B------:R-:W-:Y:S02]  /*4d40*/  UISETP.NE.AND UP3, UPT, UR46, 0x1, UPT ;  /* 0x000000012e00788c */ /* 0x000fe4000bf65270 */
[----:B------:R-:W-:-:S02]  /*4d50*/  UIMAD UR5, UR5, UR38, URZ ;  /* 0x00000026050572a4 */ /* 0x000fc4000f8e02ff */
[----:B--2---:R-:W-:Y:S02]  /*4d60*/  UISETP.NE.AND UP4, UPT, UR4, 0x1, UPT ;  /* 0x000000010400788c */ /* 0x004fe4000bf85270 */
[----:B------:R-:W-:Y:S02]  /*4d70*/  UIMAD.WIDE.U32 UR6, UR7, UR5, UR6 ;  /* 0x00000005070672a5 */ /* 0x000fe4000f8e0006 */
[----:B------:R-:W-:Y:S02]  /*4d80*/  UISETP.NE.AND UP0, UPT, UR41, URZ, UPT ;  /* 0x000000ff2900728c */ /* 0x000fe4000bf05270 */
[----:B------:R-:W-:-:S03]  /*4d90*/  UISETP.NE.AND UP6, UPT, UR40, URZ, UPT ;  /* 0x000000ff2800728c */ /* 0x000fc6000bfc5270 */
[----:B---3--:R-:W-:-:S08]  /*4da0*/  UMOV UR51, UR7 ;  /* 0x0000000700337c82 */ /* 0x008fd00008000000 */
.L_x_89:
[----:B------:R-:W-:Y:S04]  /*4db0*/  SHF.L.U32 R3, R9, 0x1f, RZ ;  /* 0x0000001f09037819 */ /* 0x000fe800000006ff */
[----:B-1----:R-:W1:Y:S02]  /*4dc0*/  SYNCS.PHASECHK.TRANS64.TRYWAIT P0, [UR31+0x90], R3 ;  /* 0x00009003ff0075a7 */ /* 0x002e64000800111f */
[----:B-1----:R-:W-:Y:S05]  /*4dd0*/  @!P0 BRA `(.L_x_79) ;  /* 0x0000005400248947 */ /* 0x002fea0003800000 */
.L_x_168:
[----:B------:R-:W2:Y:S01]  /*4de0*/  LDS.128 R4, [UR31+0xd0] ;  /* 0x0000d01fff047984 */ /* 0x000ea20008000c00 */
[----:B------:R-:W-:Y:S01]  /*4df0*/  UISETP.GE.AND UP0, UPT, UR39, 0x1, UPT ;  /* 0x000000012700788c */ /* 0x000fe2000bf06270 */
[----:B------:R-:W-:Y:S01]  /*4e00*/  @!PT LDS RZ, [RZ] ;  /* 0x00000000fffff984 */ /* 0x000fe20000000800 */
[----:B------:R-:W-:Y:S01]  /*4e10*/  @!PT LDS RZ, [RZ] ;  /* 0x00000000fffff984 */ /* 0x000fe20000000800 */
[----:B------:R-:W-:Y:S01]  /*4e20*/  @!PT LDS RZ, [RZ] ;  /* 0x00000000fffff984 */ /* 0x000fe20000000800 */
[----:B------:R-:W-:Y:S01]  /*4e30*/  @!PT LDS RZ, [RZ] ;  /* 0x00000000fffff984 */ /* 0x000fe20000000800 */
[----:B------:R3:W-:Y:S06]  /*4e40*/  MEMBAR.ALL.CTA ;  /* 0x0000000000007992 */ /* 0x0007ec0000008000 */
[----:B---3--:R-:W3:Y:S02]  /*4e50*/  FENCE.VIEW.ASYNC.S ;  /* 0x00000000000073c6 */ /* 0x008ee40000000000 */
[----:B---3--:R-:W-:Y:S01]  /*4e60*/  SYNCS.ARRIVE.TRANS64.RED.A1T0 RZ, [UR54], RZ ;  /* 0x000000ffffff79a7 */ /* 0x008fe20008100436 */
[----:B--2---:R-:W-:Y:S11]  /*4e70*/  LOP3.LUT P0, RZ, R6, 0x1, RZ, 0xc0, !PT ;  /* 0x0000000106ff7812 */ /* 0x004ff6000780c0ff */
[----:B------:R-:W-:Y:S02]  /*4e80*/  @!UPT UIADD3 URZ, UPT, UPT, URZ, URZ, URZ ;  /* 0x000000fffffff290 */ /* 0x000fe4000fffe0ff */
[----:B------:R-:W-:Y:S01]  /*4e90*/  VOTEU.ANY UP3, P0 ;  /* 0x0000000000ff7886 */ /* 0x000fe20000060100 */
[----:B------:R-:W-:Y:S11]  /*4ea0*/  PLOP3.LUT P0, PT, PT, PT, UP3, 0x80, 0x8 ;  /* 0x000000000008781c */ /* 0x000ff60003f0f038 */
[----:B------:R-:W-:Y:S02]  /*4eb0*/  @!UPT UIADD3 URZ, UPT, UPT, URZ, URZ, URZ ;  /* 0x000000fffffff290 */ /* 0x000fe4000fffe0ff */
[----:B-1----:R-:W-:Y:S02]  /*4ec0*/  @P0 MOV R3, R4 ;  /* 0x0000000400030202 */ /* 0x002fe40000000f00 */
[----:B------:R-:W-:Y:S02]  /*4ed0*/  @P0 LOP3.LUT R0, R5, 0xffff, RZ, 0xc0, !PT ;  /* 0x0000ffff05000812 */ /* 0x000fe400078ec0ff */
[----:B------:R-:W-:Y:S02]  /*4ee0*/  @P0 R2UR UR5, R3 ;  /* 0x00000000030502ca */ /* 0x000fe400000e0000 */
[----:B------:R-:W-:Y:S11]  /*4ef0*/  @P0 R2UR UR4, R0 ;  /* 0x00000000000402ca */ /* 0x000ff600000e0000 */
[----:B------:R-:W-:Y:S02]  /*4f00*/  @UP3 UMOV UR15, UR5 ;  /* 0x00000005000f3c82 */ /* 0x000fe40008000000 */
[----:B------:R-:W-:Y:S01]  /*4f10*/  @UP3 UMOV UR14, UR4 ;  /* 0x00000004000e3c82 */ /* 0x000fe20008000000 */
[----:B------:R-:W-:Y:S05]  /*4f20*/  BRA.U !UP0, `(.L_x_80) ;  /* 0x0000000108c07547 */ /* 0x000fea000b800000 */
[----:B------:R-:W-:Y:S02]  /*4f30*/  UIMAD.WIDE.U32 UR8, UR14, UR47, URZ ;  /* 0x0000002f0e0872a5 */ /* 0x000fe4000f8e00ff */
[----:B------:R-:W-:Y:S02]  /*4f40*/  UP2UR UR16, UPR, URZ, 0x4 ;  /* 0x00000004ff107883 */ /* 0x000fe40008000000 */
[----:B------:R-:W-:Y:S02]  /*4f50*/  UISETP.NE.AND UP2, UPT, UR46, 0x1, UPT ;  /* 0x000000012e00788c */ /* 0x000fe4000bf45270 */
[----:B------:R-:W-:Y:S02]  /*4f60*/  UIMAD.WIDE.U32 UR10, UR15, UR44, URZ ;  /* 0x0000002c0f0a72a5 */ /* 0x000fe4000f8e00ff */
[----:B------:R-:W-:Y:S02]  /*4f70*/  USEL UR4, UR48, UR52, !UP2 ;  /* 0x0000003430047287 */ /* 0x000fe4000d000000 */
[----:B------:R-:W-:Y:S02]  /*4f80*/  UISETP.NE.AND UP0, UPT, UR30, 0x1, UPT ;  /* 0x000000011e00788c */ /* 0x000fe4000bf05270 */
[----:B------:R-:W-:Y:S02]  /*4f90*/  UP2UR UR21, UPR, URZ, 0x2 ;  /* 0x00000002ff157883 */ /* 0x000fe40008000000 */
[----:B------:R-:W-:Y:S02]  /*4fa0*/  UISETP.NE.AND UP1, UPT, UR39, 0x1, UPT ;  /* 0x000000012700788c */ /* 0x000fe4000bf25270 */
[----:B------:R-:W-:Y:S02]  /*4fb0*/  UIMAD.WIDE.U32 UR12, UR4, UR22, URZ ;  /* 0x00000016040c72a5 */ /* 0x000fe4000f8e00ff */
[----:B------:R-:W-:Y:S01]  /*4fc0*/  USEL UR7, UR49, UR53, !UP0 ;  /* 0x0000003531077287 */ /* 0x000fe2000c000000 */
[----:B------:R-:W-:Y:S02]  /*4fd0*/  UMOV UR5, UR9 ;  /* 0x0000000900057c82 */ /* 0x000fe40008000000 */
[----:B------:R-:W-:Y:S02]  /*4fe0*/  USHF.R.U32.HI UR6, URZ, UR62, UR5 ;  /* 0x0000003eff067299 */ /* 0x000fe40008011605 */
[----:B------:R-:W-:Y:S02]  /*4ff0*/  UIMAD.WIDE.U32 UR18, UR7, UR22, URZ ;  /* 0x00000016071272a5 */ /* 0x000fe4000f8e00ff */
[----:B------:R-:W-:Y:S02]  /*5000*/  USEL UR6, UR14, UR6, !UP2 ;  /* 0x000000060e067287 */ /* 0x000fe4000d000000 */
[----:B------:R-:W-:Y:S01]  /*5010*/  UISETP.NE.AND UP2, UPT, UR16, URZ, UPT ;  /* 0x000000ff1000728c */ /* 0x000fe2000bf45270 */
[----:B------:R-:W-:Y:S01]  /*5020*/  UMOV UR5, UR11 ;  /* 0x0000000b00057c82 */ /* 0x000fe20008000000 */
[----:B------:R-:W-:Y:S02]  /*5030*/  UIMAD.WIDE.U32 UR10, UR6, UR22, URZ ;  /* 0x00000016060a72a5 */ /* 0x000fe4000f8e00ff */
[----:B------:R-:W-:Y:S03]  /*5040*/  USHF.R.U32.HI UR8, URZ, UR45, UR5 ;  /* 0x0000002dff087299 */ /* 0x000fe60008011605 */
[----:B------:R-:W-:Y:S02]  /*5050*/  UMOV UR5, UR13 ;  /* 0x0000000d00057c82 */ /* 0x000fe40008000000 */
[----:B------:R-:W-:Y:S03]  /*5060*/  @UP1 USHF.R.U32.HI UR4, URZ, UR23, UR5 ;  /* 0x00000017ff041299 */ /* 0x000fe60008011605 */
[----:B------:R-:W-:Y:S01]  /*5070*/  UMOV UR5, UR19 ;  /* 0x0000001300057c82 */ /* 0x000fe20008000000 */
[----:B------:R-:W-:Y:S02]  /*5080*/  UIMAD UR4, UR39, UR4, URZ ;  /* 0x00000004270472a4 */ /* 0x000fe4000f8e02ff */
[----:B------:R-:W-:Y:S02]  /*5090*/  @UP1 USHF.R.U32.HI UR7, URZ, UR23, UR5 ;  /* 0x00000017ff071299 */ /* 0x000fe40008011605 */
[----:B------:R-:W-:Y:S02]  /*50a0*/  USEL UR5, UR15, UR8, !UP0 ;  /* 0x000000080f057287 */ /* 0x000fe4000c000000 */
[----:B------:R-:W-:Y:S02]  /*50b0*/  UIMAD UR8, UR39, UR7, URZ ;  /* 0x00000007270872a4 */ /* 0x000fe4000f8e02ff */
[----:B------:R-:W-:Y:S03]  /*50c0*/  UISETP.GE.AND UP0, UPT, UR6, UR4, UPT ;  /* 0x000000040600728c */ /* 0x000fe6000bf06270 */
[----:B------:R-:W-:Y:S01]  /*50d0*/  UMOV UR4, UR11 ;  /* 0x0000000b00047c82 */ /* 0x000fe20008000000 */
[----:B------:R-:W-:Y:S02]  /*50e0*/  UISETP.GE.OR UP0, UPT, UR5, UR8, UP0 ;  /* 0x000000080500728c */ /* 0x000fe40008706670 */
[----:B------:R-:W-:Y:S02]  /*50f0*/  USHF.R.U32.HI UR4, URZ, UR23, UR4 ;  /* 0x00000017ff047299 */ /* 0x000fe40008011604 */
[----:B------:R-:W-:Y:S02]  /*5100*/  UIMAD.WIDE.U32 UR8, UR5, UR22, URZ ;  /* 0x00000016050872a5 */ /* 0x000fe4000f8e00ff */
[----:B------:R-:W-:Y:S04]  /*5110*/  USEL UR10, UR6, UR4, !UP1 ;  /* 0x00000004060a7287 */ /* 0x000fe8000c800000 */
[----:B------:R-:W-:Y:S01]  /*5120*/  UIADD3 UR11, UPT, UPT, -UR10, URZ, URZ ;  /* 0x000000ff0a0b7290 */ /* 0x000fe2000fffe1ff */
[----:B------:R-:W-:Y:S02]  /*5130*/  @!UP0 UMOV UR4, UR9 ;  /* 0x0000000900048c82 */ /* 0x000fe40008000000 */
[----:B------:R-:W-:Y:S02]  /*5140*/  @!UP0 USHF.R.U32.HI UR4, URZ, UR23, UR4 ;  /* 0x00000017ff048299 */ /* 0x000fe40008011604 */
[----:B------:R-:W-:Y:S02]  /*5150*/  UIMAD UR8, UR39, UR11, UR6 ;  /* 0x0000000b270872a4 */ /* 0x000fe4000f8e0206 */
[----:B------:R-:W-:Y:S02]  /*5160*/  @!UP0 USEL UR4, UR5, UR4, !UP1 ;  /* 0x0000000405048287 */ /* 0x000fe4000c800000 */
[----:B------:R-:W-:Y:S02]  /*5170*/  UISETP.NE.AND UP1, UPT, UR21, URZ, UPT ;  /* 0x000000ff1500728c */ /* 0x000fe4000bf25270 */
[----:B------:R-:W-:Y:S02]  /*5180*/  @!UP0 UIMAD UR8, UR7, UR8, UR4 ;  /* 0x00000008070882a4 */ /* 0x000fe4000f8e0204 */
[----:B------:R-:W-:Y:S02]  /*5190*/  @!UP0 UIADD3 UR9, UPT, UPT, UR10, -UR4, URZ ;  /* 0x800000040a098290 */ /* 0x000fe4000fffe0ff */
[----:B------:R-:W-:Y:S02]  /*51a0*/  UIADD3 UR4, UPT, UPT, -UR5, URZ, URZ ;  /* 0x000000ff05047290 */ /* 0x000fe4000fffe1ff */
[----:B------:R-:W-:Y:S02]  /*51b0*/  UIADD3 UR7, UPT, UPT, -UR6, URZ, URZ ;  /* 0x000000ff06077290 */ /* 0x000fe4000fffe1ff */
[----:B------:R-:W-:Y:S02]  /*51c0*/  @!UP0 UIMAD UR6, UR9, UR39, UR5 ;  /* 0x00000027090682a4 */ /* 0x000fe4000f8e0205 */
[----:B------:R-:W-:Y:S02]  /*51d0*/  UIMAD UR15, UR30, UR4, UR15 ;  /* 0x000000041e0f72a4 */ /* 0x000fe4000f8e020f */
[----:B------:R-:W-:Y:S01]  /*51e0*/  UIMAD UR4, UR46, UR7, UR14 ;  /* 0x000000072e0472a4 */ /* 0x000fe2000f8e020e */
[----:B------:R-:W-:Y:S02]  /*51f0*/  @!UP0 UMOV UR5, UR8 ;  /* 0x0000000800058c82 */ /* 0x000fe40008000000 */
[----:B------:R-:W-:Y:S02]  /*5200*/  UIMAD UR15, UR5, UR30, UR15 ;  /* 0x0000001e050f72a4 */ /* 0x000fe4000f8e020f */
[----:B------:R-:W-:Y:S11]  /*5210*/  UIMAD UR14, UR6, UR46, UR4 ;  /* 0x0000002e060e72a4 */ /* 0x000ff6000f8e0204 */
[----:B------:R-:W-:Y:S01]  /*5220*/  @!UPT UIADD3 URZ, UPT, UPT, URZ, URZ, URZ ;  /* 0x000000fffffff290 */ /* 0x000fe2000fffe0ff */
.L_x_80:
[----:B------:R-:W1:Y:S01]  /*5230*/  @!UP4 LDCU.128 UR8, c[0x0][0xb10] ;  /* 0x00016200ff08c7ac */ /* 0x000e620008000c00 */
[----:B------:R-:W-:Y:S04]  /*5240*/  MOV R0, UR20 ;  /* 0x0000001400007c02 */ /* 0x000fe80008000f00 */
[----:B------:R-:W-:Y:S01]  /*5250*/  IABS R0, R0 ;  /* 0x0000000000007213 */ /* 0x000fe20000000000 */
[----:B------:R-:W2:Y:S01]  /*5260*/  @!UP4 LDCU UR5, c[0x0][0xb0c] ;  /* 0x00016180ff05c7ac */ /* 0x000ea20008000800 */
[----:B------:R-:W3:Y:S01]  /*5270*/  @!UP4 LDCU UR4, c[0x0][0xb20] ;  /* 0x00016400ff04c7ac */ /* 0x000ee20008000800 */
[----:B-1----:R-:W-:Y:S04]  /*5280*/  UIMAD.WIDE.U32 UR6, UR15, UR8, URZ ;  /* 0x000000080f0672a5 */ /* 0x002fe8000f8e00ff */
[----:B------:R-:W-:Y:S02]  /*5290*/  @!UP4 USHF.R.U32.HI UR7, URZ, UR9, UR7 ;  /* 0x00000009ff07c299 */ /* 0x000fe40008011607 */
[----:B------:R-:W-:Y:S02]  /*52a0*/  UIMAD.WIDE.U32 UR8, UR14, UR11, URZ ;  /* 0x0000000b0e0872a5 */ /* 0x000fe4000f8e00ff */
[----:B--2---:R-:W-:Y:S04]  /*52b0*/  @!UP4 UISETP.NE.AND UP0, UPT, UR5, 0x1, UPT ;  /* 0x000000010500c88c */ /* 0x004fe8000bf05270 */
[----:B------:R-:W-:Y:S02]  /*52c0*/  @!UP4 USEL UR7, UR15, UR7, !UP0 ;  /* 0x000000070f07c287 */ /* 0x000fe4000c000000 */
[----:B------:R-:W-:Y:S01]  /*52d0*/  @!UP4 UISETP.NE.AND UP0, UPT, UR10, 0x1, UPT ;  /* 0x000000010a00c88c */ /* 0x000fe2000bf05270 */
[----:B------:R-:W-:Y:S02]  /*52e0*/  @!UP4 UMOV UR6, UR9 ;  /* 0x000000090006cc82 */ /* 0x000fe40008000000 */
[----:B---3--:R-:W-:Y:S04]  /*52f0*/  @!UP4 USHF.R.U32.HI UR6, URZ, UR4, UR6 ;  /* 0x00000004ff06c299 */ /* 0x008fe80008011606 */
[----:B------:R-:W-:Y:S04]  /*5300*/  @!UP4 USEL UR6, UR14, UR6, !UP0 ;  /* 0x000000060e06c287 */ /* 0x000fe8000c000000 */
[----:B------:R-:W-:Y:S02]  /*5310*/  @!UP4 UIADD3 UR4, UPT, UPT, -UR7, UR6, URZ ;  /* 0x000000060704c290 */ /* 0x000fe4000fffe1ff */
[----:B------:R-:W-:Y:S02]  /*5320*/  @!UP4 UIADD3 UR6, UPT, UPT, UR7, -UR6, URZ ;  /* 0x800000060706c290 */ /* 0x000fe4000fffe0ff */
[----:B------:R-:W-:Y:S02]  /*5330*/  @!UP4 UIMAD UR15, UR4, UR5, UR15 ;  /* 0x00000005040fc2a4 */ /* 0x000fe4000f8e020f */
[----:B------:R-:W-:Y:S01]  /*5340*/  @!UP4 UIMAD UR14, UR6, UR10, UR14 ;  /* 0x0000000a060ec2a4 */ /* 0x000fe2000f8e020e */
[----:B------:R-:W-:Y:S11]  /*5350*/  BRA.U UP2, `(.L_x_81) ;  /* 0x0000000102107547 */ /* 0x000ff6000b800000 */
[----:B------:R-:W-:Y:S04]  /*5360*/  MOV R8, UR61 ;  /* 0x0000003d00087c02 */ /* 0x000fe80008000f00 */
[----:B------:R-:W-:Y:S04]  /*5370*/  SHF.L.U32 R8, R8, 0x1f, RZ ;  /* 0x0000001f08087819 */ /* 0x000fe800000006ff */
[----:B------:R-:W1:Y:S02]  /*5380*/  SYNCS.PHASECHK.TRANS64.TRYWAIT P1, [UR31+0x88], R8 ;  /* 0x00008808ff0075a7 */ /* 0x000e64000802111f */
[----:B-1----:R-:W-:Y:S05]  /*5390*/  @!P1 BRA `(.L_x_82) ;  /* 0x0000004c00cc9947 */ /* 0x002fea0003800000 */
.L_x_81:
[----:B------:R-:W-:Y:S01]  /*53a0*/  UISETP.NE.AND UP2, UPT, UR41, URZ, UPT ;  /* 0x000000ff2900728c */ /* 0x000fe2000bf45270 */
[----:B------:R-:W-:Y:S01]  /*53b0*/  R2UR UR4, R0 ;  /* 0x00000000000472ca */ /* 0x000fe200000e0000 */
[----:B------:R-:W-:Y:S01]  /*53c0*/  USHF.L.U32 UR35, UR26, 0x7, URZ ;  /* 0x000000071a237899 */ /* 0x000fe200080006ff */
[----:B-1----:R-:W-:Y:S05]  /*53d0*/  IMAD.U32 R8, RZ, RZ, UR41 ;  /* 0x00000029ff087e24 */ /* 0x002fea000f8e00ff */
[----:B------:R-:W-:Y:S04]  /*53e0*/  IABS R8, R8 ;  /* 0x0000000800087213 */ /* 0x000fe80000000000 */
[----:B------:R-:W1:Y:S02]  /*53f0*/  I2F.RP R12, R8 ;  /* 0x00000008000c7306 */ /* 0x000e640000209400 */
[----:B------:R-:W-:Y:S07]  /*5400*/  UIMAD.WIDE.U32 UR6, UR51, UR4, URZ ;  /* 0x00000004330672a5 */ /* 0x000fee000f8e00ff */
[----:B------:R-:W-:Y:S02]  /*5410*/  UMOV UR36, UR7 ;  /* 0x0000000700247c82 */ /* 0x000fe40008000000 */
[----:B------:R-:W-:Y:S04]  /*5420*/  UIMAD UR4, UR36, UR55, UR4 ;  /* 0x00000037240472a4 */ /* 0x000fe8000f8e0204 */
[----:B------:R-:W-:Y:S01]  /*5430*/  UISETP.GT.U32.AND UP0, UPT, UR38, UR4, UPT ;  /* 0x000000042600728c */ /* 0x000fe2000bf04070 */
[----:B-1----:R-:W1:Y:S10]  /*5440*/  MUFU.RCP R12, R12 ;  /* 0x0000000c000c7308 */ /* 0x002e740000001000 */
[----:B------:R-:W-:Y:S02]  /*5450*/  @!UP0 UIADD3 UR4, UPT, UPT, UR4, -UR38, URZ ;  /* 0x8000002604048290 */ /* 0x000fe4000fffe0ff */
[----:B------:R-:W-:Y:S02]  /*5460*/  @!UP0 UIADD3 UR36, UPT, UPT, UR36, 0x1, URZ ;  /* 0x0000000124248890 */ /* 0x000fe4000fffe0ff */
[----:B------:R-:W-:Y:S02]  /*5470*/  UISETP.GE.U32.AND UP0, UPT, UR4, UR38, UPT ;  /* 0x000000260400728c */ /* 0x000fe4000bf06070 */
[----:B------:R-:W-:Y:S01]  /*5480*/  ULOP3.LUT UR4, UR20, UR40, URZ, 0x3c, !UPT ;  /* 0x0000002814047292 */ /* 0x000fe2000f8e3cff */
[----:B-1----:R-:W-:Y:S04]  /*5490*/  VIADD R12, R12, 0xffffffe ;  /* 0x0ffffffe0c0c7836 */ /* 0x002fe80000000000 */
[----:B------:R-:W1:Y:S04]  /*54a0*/  F2I.FTZ.U32.TRUNC.NTZ R13, R12 ;  /* 0x0000000c000d7305 */ /* 0x000e68000021f000 */
[----:B------:R-:W-:Y:S02]  /*54b0*/  @UP0 UIADD3 UR36, UPT, UPT, UR36, 0x1, URZ ;  /* 0x0000000124240890 */ /* 0x000fe4000fffe0ff */
[----:B------:R-:W-:Y:S01]  /*54c0*/  UISETP.GE.AND UP0, UPT, UR4, URZ, UPT ;  /* 0x000000ff0400728c */ /* 0x000fe2000bf06270 */
[--C-:B-1----:R-:W-:Y:S10]  /*54d0*/  IMAD.MOV R3, RZ, RZ, -R13.reuse ;  /* 0x000000ffff037224 */ /* 0x102ff400078e0a0d */
[----:B------:R-:W-:Y:S01]  /*54e0*/  @!UP0 UIADD3 UR36, UPT, UPT, -UR36, URZ, URZ ;  /* 0x000000ff24248290 */ /* 0x000fe2000fffe1ff */
[----:B------:R-:W-:Y:S01]  /*54f0*/  IMAD.MOV.U32 R12, RZ, RZ, RZ ;  /* 0x000000ffff0c7224 */ /* 0x000fe200078e00ff */
[----:B------:R-:W-:Y:S01]  /*5500*/  @!UP6 ULOP3.LUT UR36, URZ, UR40, URZ, 0x33, !UPT ;  /* 0x00000028ff24e292 */ /* 0x000fe2000f8e33ff */
[----:B------:R-:W-:Y:S03]  /*5510*/  IMAD R3, R3, R8, RZ ;  /* 0x0000000803037224 */ /* 0x000fe600078e02ff */
[----:B------:R-:W-:Y:S01]  /*5520*/  ULOP3.LUT UR4, UR36, UR41, URZ, 0x3c, !UPT ;  /* 0x0000002924047292 */ /* 0x000fe2000f8e3cff */
[----:B------:R-:W-:Y:S01]  /*5530*/  IMAD.HI.U32 R13, R13, R3, R12 ;  /* 0x000000030d0d7227 */ /* 0x000fe200078e000c */
[----:B------:R-:W-:Y:S02]  /*5540*/  MOV R0, UR36 ;  /* 0x0000002400007c02 */ /* 0x000fe40008000f00 */
[----:B------:R-:W-:Y:S02]  /*5550*/  UISETP.GE.AND UP0, UPT, UR4, URZ, UPT ;  /* 0x000000ff0400728c */ /* 0x000fe4000bf06270 */
[----:B------:R-:W-:Y:S01]  /*5560*/  IABS R0, R0 ;  /* 0x0000000000007213 */ /* 0x000fe20000000000 */
[----:B------:R-:W-:Y:S04]  /*5570*/  UIADD3 UR4, UPT, UPT, -UR36, URZ, URZ ;  /* 0x000000ff24047290 */ /* 0x000fe8000fffe1ff */
[----:B------:R-:W-:Y:S01]  /*5580*/  IMAD.HI.U32 R13, R13, R0, RZ ;  /* 0x000000000d0d7227 */ /* 0x000fe200078e00ff */
[----:B------:R-:W-:Y:S03]  /*5590*/  UIMAD UR4, UR40, UR4, UR20 ;  /* 0x00000004280472a4 */ /* 0x000fe6000f8e0214 */
[----:B------:R-:W-:Y:S01]  /*55a0*/  IMAD.MOV R3, RZ, RZ, -R13 ;  /* 0x000000ffff037224 */ /* 0x000fe200078e0a0d */
[----:B------:R-:W-:Y:S03]  /*55b0*/  USHF.L.U32 UR34, UR4, 0x6, URZ ;  /* 0x0000000604227899 */ /* 0x000fe600080006ff */
[C---:B------:R-:W-:Y:S05]  /*55c0*/  IMAD R0, R8.reuse, R3, R0 ;  /* 0x0000000308007224 */ /* 0x040fea00078e0200 */
[----:B------:R-:W-:Y:S11]  /*55d0*/  ISETP.GT.U32.AND P1, PT, R8, R0, PT ;  /* 0x000000000800720c */ /* 0x000ff60003f24070 */
[----:B------:R-:W-:Y:S02]  /*55e0*/  @!UPT UIADD3 URZ, UPT, UPT, URZ, URZ, URZ ;  /* 0x000000fffffff290 */ /* 0x000fe4000fffe0ff */
[-C--:B------:R-:W-:Y:S01]  /*55f0*/  @!P1 IADD3 R0, PT, PT, R0, -R8.reuse, RZ ;  /* 0x8000000800009210 */ /* 0x080fe20007ffe0ff */
[----:B------:R-:W-:Y:S01]  /*5600*/  @!P1 VIADD R13, R13, 0x1 ;  /* 0x000000010d0d9836 */ /* 0x000fe20000000000 */
[----:B------:R-:W-:Y:S02]  /*5610*/  ISETP.NE.U32.AND P1, PT, RZ, UR42, PT ;  /* 0x0000002aff007c0c */ /* 0x000fe4000bf25070 */
[----:B------:R-:W-:Y:S02]  /*5620*/  ISETP.GE.U32.AND P2, PT, R0, R8, PT ;  /* 0x000000080000720c */ /* 0x000fe40003f46070 */
[----:B------:R-:W-:Y:S02]  /*5630*/  ISETP.NE.AND.EX P1, PT, RZ, UR43, PT, P1 ;  /* 0x0000002bff007c0c */ /* 0x000fe4000bf25310 */
[----:B------:R-:W-:Y:S09]  /*5640*/  SHF.L.U32 R8, R10, 0x1f, RZ ;  /* 0x0000001f0a087819 */ /* 0x000ff200000006ff */
[----:B------:R-:W-:Y:S04]  /*5650*/  @P2 IADD3 R13, PT, PT, R13, 0x1, RZ ;  /* 0x000000010d0d2810 */ /* 0x000fe80007ffe0ff */
[----:B------:R-:W-:Y:S11]  /*5660*/  R2UR UR37, R13 ;  /* 0x000000000d2572ca */ /* 0x000ff600000e0000 */
[----:B------:R-:W-:Y:S02]  /*5670*/  @!UPT UIADD3 URZ, UPT, UPT, URZ, URZ, URZ ;  /* 0x000000fffffff290 */ /* 0x000fe4000fffe0ff */
[----:B------:R-:W-:Y:S02]  /*5680*/  @!UP0 UIADD3 UR37, UPT, UPT, -UR37, URZ, URZ ;  /* 0x000000ff25258290 */ /* 0x000fe4000fffe1ff */
[----:B------:R-:W-:Y:S04]  /*5690*/  @!UP2 ULOP3.LUT UR37, URZ, UR41, URZ, 0x33, !UPT ;  /* 0x00000029ff25a292 */ /* 0x000fe8000f8e33ff */
[----:B------:R-:W-:Y:S04]  /*56a0*/  UIADD3 UR5, UPT, UPT, -UR37, URZ, URZ ;  /* 0x000000ff25057290 */ /* 0x000fe8000fffe1ff */
[----:B------:R-:W-:Y:S01]  /*56b0*/  UIMAD UR36, UR41, UR5, UR36 ;  /* 0x00000005292472a4 */ /* 0x000fe2000f8e0224 */
[----:B------:R-:W-:Y:S11]  /*56c0*/  BRA.U !UP5, `(.L_x_83) ;  /* 0x000000010d387547 */ /* 0x000ff6000b800000 */
[----:B------:R-:W-:Y:S01]  /*56d0*/  UISETP.NE.AND UP1, UPT, UR60, URZ, UPT ;  /* 0x000000ff3c00728c */ /* 0x000fe2000bf25270 */
[----:B------:R-:W-:Y:S01]  /*56e0*/  HFMA2 R0, -RZ, RZ, 0, 5.9604644775390625e-08 ;  /* 0x00000001ff007431 */ /* 0x000fe200000001ff */
[----:B------:R-:W1:Y:S01]  /*56f0*/  LDCU.64 UR8, c[0x0][0x358] ;  /* 0x00006b00ff0877ac */ /* 0x000e620008000a00 */
[----:B------:R-:W-:Y:S03]  /*5700*/  IMAD.MOV.U32 R59, RZ, RZ, 0x1 ;  /* 0x00000001ff3b7424 */ /* 0x000fe600078e00ff */
[----:B------:R-:W-:Y:S05]  /*5710*/  PLOP3.LUT P2, PT, PT, PT, UP1, 0x80, 0x8 ;  /* 0x000000000008781c */ /* 0x000fea0003f4f018 */
[----:B------:R-:W2:Y:S01]  /*5720*/  @UP1 LDCU.64 UR4, c[0x0][0x888] ;  /* 0x00011100ff0417ac */ /* 0x000ea20008000a00 */
[----:B------:R-:W-:Y:S07]  /*5730*/  @UP1 UIMAD UR6, UR50, UR42, URZ ;  /* 0x0000002a320612a4 */ /* 0x000fee000f8e02ff */
[----:B------:R-:W-:Y:S01]  /*5740*/  @!P2 PRMT R59, R0, 0x7610, R59 ;  /* 0x00007610003ba816 */ /* 0x000fe2000000003b */
[----:B--2---:R-:W-:Y:S06]  /*5750*/  @UP1 UIMAD.WIDE UR4, UR6, 0x4, UR4 ;  /* 0x00000004060418a5 */ /* 0x004fec000f8e0204 */
[----:B------:R-:W-:Y:S01]  /*5760*/  IMAD.U32 R12, RZ, RZ, UR4 ;  /* 0x00000004ff0c7e24 */ /* 0x000fe2000f8e00ff */
[----:B------:R-:W-:Y:S04]  /*5770*/  MOV R13, UR5 ;  /* 0x00000005000d7c02 */ /* 0x000fe80008000f00 */
[----:B------:R-:W2:Y:S01]  /*5780*/  @!UP1 LDCU UR4, c[0x0][0x880] ;  /* 0x00011000ff0497ac */ /* 0x000ea20008000800 */
[----:B-1---5:R1:W5:Y:S02]  /*5790*/  @P2 LDG.E R27, desc[UR8][R12.64] ;  /* 0x000000080c1b2981 */ /* 0x022364000c1e1900 */
[----:B-12---:R-:W-:Y:S07]  /*57a0*/  @!P2 IMAD.U32 R27, RZ, RZ, UR4 ;  /* 0x00000004ff1bae24 */ /* 0x006fee000f8e00ff */
.L_x_83:
[----:B-----5:R-:W-:Y:S01]  /*57b0*/  @!P1 FSETP.EQ.AND P3, PT, R27, RZ, PT ;  /* 0x000000ff1b00920b */ /* 0x020fe20003f62000 */
[----:B------:R-:W-:Y:S01]  /*57c0*/  @!UPT UIADD3 URZ, UPT, UPT, URZ, URZ, URZ ;  /* 0x000000fffffff290 */ /* 0x000fe2000fffe0ff */
[----:B------:R-:W-:Y:S11]  /*57d0*/  @!P1 BRA `(.L_x_84) ;  /* 0x0000000000149947 */ /* 0x000ff60003800000 */
[----:B------:R-:W-:Y:S02]  /*57e0*/  LOP3.LUT P1, RZ, R59, 0xff, RZ, 0xc0, !PT ;  /* 0x000000ff3bff7812 */ /* 0x000fe4000782c0ff */
[----:B------:R-:W-:Y:S04]  /*57f0*/  PLOP3.LUT P3, PT, PT, PT, UP1, 0x80, 0x8 ;  /* 0x000000000008781c */ /* 0x000fe80003f6f018 */
[----:B------:R-:W-:Y:S07]  /*5800*/  PLOP3.LUT P3, PT, P3, PT, PT, 0x8, 0x80 ;  /* 0x000000000080781c */ /* 0x000fee0001f6e170 */
[----:B------:R-:W-:Y:S11]  /*5810*/  @P1 FSETP.EQ.AND P3, PT, R27, RZ, PT ;  /* 0x000000ff1b00120b */ /* 0x000ff60003f62000 */
[----:B------:R-:W-:Y:S02]  /*5820*/  @!UPT UIADD3 URZ, UPT, UPT, URZ, URZ, URZ ;  /* 0x000000fffffff290 */ /* 0x000fe4000fffe0ff */
.L_x_84:
[----:B------:R-:W1:Y:S01]  /*5830*/  SYNCS.PHASECHK.TRANS64.TRYWAIT P1, [UR31+0x60], R8 ;  /* 0x00006008ff0075a7 */ /* 0x000e62000802111f */
[----:B------:R-:W-:Y:S04]  /*5840*/  ELECT P2, URZ, PT ;  /* 0x0000000000ff782f */ /* 0x000fe80003840000 */
[----:B------:R-:W-:Y:S01]  /*5850*/  PLOP3.LUT P2, PT, P3, P2, PT, 0xf2, 0x2f ;  /* 0x00000000002f781c */ /* 0x000fe20001f45e72 */
[----:B------:R-:W-:Y:S01]  /*5860*/  @!UPT UIADD3 URZ, UPT, UPT, URZ, URZ, URZ ;  /* 0x000000fffffff290 */ /* 0x000fe2000fffe0ff */
[----:B-1----:R-:W-:Y:S11]  /*5870*/  @!P1 BRA `(.L_x_85) ;  /* 0x0000004800ac9947 */ /* 0x002ff60003800000 */
.L_x_171:
[----:B------:R-:W-:Y:S01]  /*5880*/  @!P2 IADD3 R3, P1, PT, R14, 0x580, RZ ;  /* 0x000005800e03a810 */ /* 0x000fe20007f3e0ff */
[----:B------:R-:W-:Y:S01]  /*5890*/  VOTEU.ALL UP0, P2 ;  /* 0x0000000000ff7886 */ /* 0x000fe20001000000 */
[----:B------:R-:W-:Y:S01]  /*58a0*/  UMOV UR6, 0x0 ;  /* 0x0000000000067882 */ /* 0x000fe20000000000 */
[----:B------:R-:W-:Y:S01]  /*58b0*/  UMOV UR7, 0x10000000 ;  /* 0x1000000000077882 */ /* 0x000fe20000000000 */
[----:B------:R-:W-:Y:S01]  /*58c0*/  @!P2 R2UR UR5, R3 ;  /* 0x000000000305a2ca */ /* 0x000fe200000e0000 */
[----:B-1----:R-:W-:Y:S01]  /*58d0*/  @!P2 IMAD.X R0, RZ, RZ, R15, P1 ;  /* 0x000000ffff00a224 */ /* 0x002fe200008e060f */
[----:B------:R-:W-:Y:S01]  /*58e0*/  @!UP0 UIADD3 UR32, UPT, UPT, UR31, 0x200, URZ ;  /* 0x000002001f208890 */ /* 0x000fe2000fffe0ff */
[----:B------:R-:W-:Y:S03]  /*58f0*/  VOTEU.ALL UP0, P2 ;  /* 0x0000000000ff7886 */ /* 0x000fe60001000000 */
[----:B------:R-:W-:Y:S01]  /*5900*/  @!P2 R2UR UR4, R0 ;  /* 0x000000000004a2ca */ /* 0x000fe200000e0000 */
[----:B------:R-:W-:Y:S06]  /*5910*/  @!P2 IMAD.MOV.U32 R0, RZ, RZ, 0x2000 ;  /* 0x00002000ff00a424 */ /* 0x000fec00078e00ff */
[----:B------:R-:W-:Y:S06]  /*5920*/  IMAD.U32 R12, RZ, RZ, UR5 ;  /* 0x00000005ff0c7e24 */ /* 0x000fec000f8e00ff */
[----:B------:R-:W-:Y:S01]  /*5930*/  IMAD.U32 R13, RZ, RZ, UR4 ;  /* 0x00000004ff0d7e24 */ /* 0x000fe2000f8e00ff */
[----:B------:R-:W-:Y:S04]  /*5940*/  @!P2 R2UR UR4, R12 ;  /* 0x000000000c04a2ca */ /* 0x000fe800000e0000 */
[----:B------:R-:W-:Y:S11]  /*5950*/  @!P2 R2UR UR5, R13 ;  /* 0x000000000d05a2ca */ /* 0x000ff600000e0000 */
[----:B------:R-:W-:Y:S02]  /*5960*/  @!UPT UIADD3 URZ, UPT, UPT, URZ, URZ, URZ ;  /* 0x000000fffffff290 */ /* 0x000fe4000fffe0ff */
[----:B------:R1:W-:Y:S01]  /*5970*/  @!UP0 UTMALDG.4D [UR32], [UR4], desc[UR6] ;  /* 0x00000620040085b4 */ /* 0x0003e20008019000 */
[----:B------:R1:W-:Y:S01]  /*5980*/  @!P2 SYNCS.ARRIVE.TRANS64.RED.A0TR RZ, [UR31+0x40], R0 ;  /* 0x00004000ffffa9a7 */ /* 0x0003e2000830041f */
[----:B------:R-:W-:Y:S01]  /*5990*/  SYNCS.ARRIVE.TRANS64.RED.A1T0 RZ, [UR59], RZ ;  /* 0x000000ffffff79a7 */ /* 0x000fe2000810043b */
[----:B------:R-:W2:Y:S02]  /*59a0*/  SYNCS.PHASECHK.TRANS64.TRYWAIT P1, [UR31+0x68], R8 ;  /* 0x00006808ff0075a7 */ /* 0x000ea4000802111f */
[----:B-12---:R-:W-:Y:S05]  /*59b0*/  @!P1 BRA `(.L_x_86) ;  /* 0x0000004800749947 */ /* 0x006fea0003800000 */
.L_x_173:
[----:B------:R-:W-:Y:S01]  /*59c0*/  @!P2 IADD3 R3, P1, PT, R14, 0x580, RZ ;  /* 0x000005800e03a810 */ /* 0x000fe20007f3e0ff */
[----:B------:R-:W-:Y:S01]  /*59d0*/  VOTEU.ALL UP0, P2 ;  /* 0x0000000000ff7886 */ /* 0x000fe20001000000 */
[----:B------:R-:W-:Y:S01]  /*59e0*/  UMOV UR6, 0x0 ;  /* 0x0000000000067882 */ /* 0x000fe20000000000 */
[----:B------:R-:W-:Y:S01]  /*59f0*/  UMOV UR7, 0x10000000 ;  /* 0x1000000000077882 */ /* 0x000fe20000000000 */
[----:B------:R-:W-:Y:S01]  /*5a00*/  @!P2 R2UR UR5, R3 ;  /* 0x000000000305a2ca */ /* 0x000fe200000e0000 */
[----:B-1----:R-:W-:Y:S01]  /*5a10*/  @!P2 IMAD.X R0, RZ, RZ, R15, P1 ;  /* 0x000000ffff00a224 */ /* 0x002fe200008e060f */
[----:B------:R-:W-:Y:S02]  /*5a20*/  @!UP0 UIADD3 UR26, UPT, UPT, UR34, 0x10, URZ ;  /* 0x00000010221a8890 */ /* 0x000fe4000fffe0ff */
[----:B------:R-:W-:Y:S02]  /*5a30*/  @!UP0 UIADD3 UR24, UPT, UPT, UR31, 0x2200, URZ ;  /* 0x000022001f188890 */ /* 0x000fe4000fffe0ff */
[----:B------:R-:W-:Y:S01]  /*5a40*/  @!P2 R2UR UR4, R0 ;  /* 0x000000000004a2ca */ /* 0x000fe200000e0000 */
[----:B------:R-:W-:Y:S01]  /*5a50*/  VOTEU.ALL UP0, P2 ;  /* 0x0000000000ff7886 */ /* 0x000fe20001000000 */
[----:B------:R-:W-:Y:S01]  /*5a60*/  @!P2 IMAD.MOV.U32 R0, RZ, RZ, 0x2000 ;  /* 0x00002000ff00a424 */ /* 0x000fe200078e00ff */
[----:B------:R-:W-:Y:S01]  /*5a70*/  UMOV UR27, UR35 ;  /* 0x00000023001b7c82 */ /* 0x000fe20008000000 */
[----:B------:R-:W-:Y:S01]  /*5a80*/  UMOV UR28, UR36 ;  /* 0x00000024001c7c82 */ /* 0x000fe20008000000 */
[----:B------:R-:W-:Y:S02]  /*5a90*/  UMOV UR29, UR37 ;  /* 0x00000025001d7c82 */ /* 0x000fe40008000000 */
        /* <DEDUP_REMOVED lines=10> */
.L_x_175:
[----:B------:R-:W-:Y:S01]  /*5b40*/  @!P2 IADD3 R3, P1, PT, R14, 0x580, RZ ;  /* 0x000005800e03a810 */ /* 0x000fe20007f3e0ff */
[----:B------:R-:W-:Y:S01]  /*5b50*/  VOTEU.ALL UP0, P2 ;  /* 0x0000000000ff7886 */ /* 0x000fe20001000000 */
[----:B------:R-:W-:Y:S01]  /*5b60*/  UMOV UR6, 0x0 ;  /* 0x0000000000067882 */ /* 0x000fe20000000000 */
[----:B------:R-:W-:Y:S01]  /*5b70*/  UMOV UR7, 0x10000000 ;  /* 0x1000000000077882 */ /* 0x000fe20000000000 */
[----:B------:R-:W-:Y:S01]  /*5b80*/  @!P2 R2UR UR5, R3 ;  /* 0x000000000305a2ca */ /* 0x000fe200000e0000 */
[----:B-1----:R-:W-:Y:S01]  /*5b90*/  @!P2 IMAD.X R0, RZ, RZ, R15, P1 ;  /* 0x000000ffff00a224 */ /* 0x002fe200008e060f */
[----:B------:R-:W-:Y:S01]  /*5ba0*/  @!UP0 UIADD3 UR18, UPT, UPT, UR34, 0x20, URZ ;  /* 0x0000002022128890 */ /* 0x000fe2000fffe0ff */
[----:B------:R-:W-:Y:S01]  /*5bb0*/  @P0 SHF.R.U32.HI R4, RZ, 0x10, R5 ;  /* 0x00000010ff040819 */ /* 0x000fe20000011605 */
[----:B------:R-:W-:Y:S02]  /*5bc0*/  @!UP0 UIADD3 UR16, UPT, UPT, UR31, 0x4200, URZ ;  /* 0x000042001f108890 */ /* 0x000fe4000fffe0ff */
[----:B------:R-:W-:Y:S01]  /*5bd0*/  @!P2 R2UR UR4, R0 ;  /* 0x000000000004a2ca */ /* 0x000fe200000e0000 */
[----:B------:R-:W-:Y:S01]  /*5be0*/  VOTEU.ALL UP0, P2 ;  /* 0x0000000000ff7886 */ /* 0x000fe20001000000 */
[----:B------:R-:W-:Y:S01]  /*5bf0*/  @!P2 IMAD.MOV.U32 R0, RZ, RZ, 0x2000 ;  /* 0x00002000ff00a424 */ /* 0x000fe200078e00ff */
[----:B------:R-:W-:Y:S01]  /*5c00*/  UMOV UR19, UR35 ;  /* 0x0000002300137c82 */ /* 0x000fe20008000000 */
[----:B------:R-:W-:Y:S01]  /*5c10*/  UMOV UR20, UR36 ;  /* 0x0000002400147c82 */ /* 0x000fe20008000000 */
[----:B------:R-:W-:Y:S01]  /*5c20*/  UMOV UR21, UR37 ;  /* 0x0000002500157c82 */ /* 0x000fe20008000000 */
[----:B------:R-:W-:Y:S01]  /*5c30*/  @P0 R2UR UR50, R4 ;  /* 0x00000000043202ca */ /* 0x000fe200000e0000 */
        /* <DEDUP_REMOVED lines=10> */
.L_x_177:
[----:B------:R-:W-:Y:S01]  /*5ce0*/  @!P2 IADD3 R3, P0, PT, R14, 0x580, RZ ;  /* 0x000005800e03a810 */ /* 0x000fe20007f1e0ff */
[----:B------:R-:W-:Y:S01]  /*5cf0*/  VOTEU.ALL UP0, P2 ;  /* 0x0000000000ff7886 */ /* 0x000fe20001000000 */
[----:B------:R-:W-:Y:S01]  /*5d00*/  UMOV UR6, 0x0 ;  /* 0x0000000000067882 */ /* 0x000fe20000000000 */
[----:B------:R-:W-:Y:S01]  /*5d10*/  UMOV UR7, 0x10000000 ;  /* 0x1000000000077882 */ /* 0x000fe20000000000 */
[----:B------:R-:W-:Y:S01]  /*5d20*/  @!P2 R2UR UR5, R3 ;  /* 0x000000000305a2ca */ /* 0x000fe200000e0000 */
[----:B-1----:R-:W-:Y:S01]  /*5d30*/  @!P2 IMAD.X R0, RZ, RZ, R15, P0 ;  /* 0x000000ffff00a224 */ /* 0x002fe200000e060f */
[----:B------:R-:W-:Y:S01]  /*5d40*/  @!UP0 UIADD3 UR10, UPT, UPT, UR34, 0x30, URZ ;  /* 0x00000030220a8890 */ /* 0x000fe2000fffe0ff */
[----:B------:R-:W-:Y:S01]  /*5d50*/  R2UR UR18, R63 ;  /* 0x000000003f1272ca */ /* 0x000fe200000e0000 */
[----:B------:R-:W-:Y:S01]  /*5d60*/  @!UP0 UIADD3 UR8, UPT, UPT, UR31, 0x6200, URZ ;  /* 0x000062001f088890 */ /* 0x000fe2000fffe0ff */
[----:B------:R-:W-:Y:S01]  /*5d70*/  R2UR UR16, R64 ;  /* 0x00000000401072ca */ /* 0x000fe200000e0000 */
[----:B------:R-:W-:Y:S01]  /*5d80*/  @!UP0 UIADD3 UR9, UPT, UPT, UR31, 0x58, URZ ;  /* 0x000000581f098890 */ /* 0x000fe2000fffe0ff */
[----:B------:R-:W-:Y:S01]  /*5d90*/  @!P2 R2UR UR4, R0 ;  /* 0x000000000004a2ca */ /* 0x000fe200000e0000 */
[----:B------:R-:W-:Y:S01]  /*5da0*/  VOTEU.ALL UP0, P2 ;  /* 0x0000000000ff7886 */ /* 0x000fe20001000000 */
[----:B------:R-:W-:Y:S01]  /*5db0*/  UMOV UR11, UR35 ;  /* 0x00000023000b7c82 */ /* 0x000fe20008000000 */
[----:B------:R-:W-:Y:S01]  /*5dc0*/  UMOV UR12, UR36 ;  /* 0x00000024000c7c82 */ /* 0x000fe20008000000 */
[----:B------:R-:W-:Y:S01]  /*5dd0*/  UMOV UR13, UR37 ;  /* 0x00000025000d7c82 */ /* 0x000fe20008000000 */
[----:B------:R-:W-:Y:S01]  /*5de0*/  LOP3.LUT R10, R10, 0x1, RZ, 0x3c, !PT ;  /* 0x000000010a0a7812 */ /* 0x000fe200078e3cff */
[----:B------:R-:W-:Y:S01]  /*5df0*/  IMAD.U32 R4, RZ, RZ, UR5 ;  /* 0x00000005ff047e24 */ /* 0x000fe2000f8e00ff */
[----:B------:R-:W-:Y:S01]  /*5e00*/  LOP3.LUT R9, R9, 0x1, RZ, 0x3c, !PT ;  /* 0x0000000109097812 */ /* 0x000fe200078e3cff */
[----:B------:R-:W-:Y:S02]  /*5e10*/  UPLOP3.LUT UP2, UPT, UPT, UPT, UPT, 0x80, 0x8 ;  /* 0x000000000008789c */ /* 0x000fe40003f4f070 */
[----:B------:R-:W-:Y:S02]  /*5e20*/  UIADD3 UR20, UPT, UPT, UR14, UR18, URZ ;  /* 0x000000120e147290 */ /* 0x000fe4000fffe0ff */
[----:B------:R-:W-:Y:S01]  /*5e30*/  UIADD3 UR26, UPT, UPT, UR15, UR16, URZ ;  /* 0x000000100f1a7290 */ /* 0x000fe2000fffe0ff */
[----:B------:R-:W-:Y:S01]  /*5e40*/  IMAD.U32 R5, RZ, RZ, UR4 ;  /* 0x00000004ff057e24 */ /* 0x000fe2000f8e00ff */
[----:B------:R-:W-:Y:S04]  /*5e50*/  @!P2 R2UR UR4, R4 ;  /* 0x000000000404a2ca */ /* 0x000fe800000e0000 */
[----:B------:R-:W-:Y:S11]  /*5e60*/  @!P2 R2UR UR5, R5 ;  /* 0x000000000505a2ca */ /* 0x000ff600000e0000 */
[----:B------:R-:W-:Y:S02]  /*5e70*/  @!UPT UIADD3 URZ, UPT, UPT, URZ, URZ, URZ ;  /* 0x000000fffffff290 */ /* 0x000fe4000fffe0ff */
[----:B------:R1:W-:Y:S01]  /*5e80*/  @!UP0 UTMALDG.4D [UR8], [UR4], desc[UR6] ;  /* 0x00000608040085b4 */ /* 0x0003e20008019000 */
[----:B------:R1:W-:Y:S01]  /*5e90*/  @!P2 SYNCS.ARRIVE.TRANS64.RED.A0TR RZ, [UR31+0x58], R2 ;  /* 0x00005802ffffa9a7 */ /* 0x0003e2000830041f */
[----:B------:R-:W-:Y:S01]  /*5ea0*/  SYNCS.ARRIVE.TRANS64.RED.A1T0 RZ, [UR56], RZ ;  /* 0x000000ffffff79a7 */ /* 0x000fe20008100438 */
[----:B------:R-:W-:Y:S05]  /*5eb0*/  BRA.U UP3, `(.L_x_89) ;  /* 0xffffffed03bc7547 */ /* 0x000fea000b83ffff */
[----:B-1----:R-:W-:-:S04]  /*5ec0*/  SHF.L.U32 R2, R10, 0x1f, RZ ;  /* 0x0000001f0a027819 */ /* 0x002fc800000006ff */
[----:B------:R-:W1:Y:S02]  /*5ed0*/  SYNCS.PHASECHK.TRANS64.TRYWAIT P0, [UR31+0x60], R2 ;  /* 0x00006002ff0075a7 */ /* 0x000e64000800111f */
[----:B-1----:R-:W-:Y:S05]  /*5ee0*/  @!P0 BRA `(.L_x_90) ;  /* 0x0000004400708947 */ /* 0x002fea0003800000 */
.L_x_179:
[----:B------:R-:W2:Y:S02]  /*5ef0*/  SYNCS.PHASECHK.TRANS64.TRYWAIT P0, [UR31+0x68], R2 ;  /* 0x00006802ff0075a7 */ /* 0x000ea4000800111f */
[----:B--2---:R-:W-:Y:S05]  /*5f00*/  @!P0 BRA `(.L_x_91) ;  /* 0x0000004400808947 */ /* 0x004fea0003800000 */
.L_x_181:
[----:B------:R-:W2:Y:S02]  /*5f10*/  SYNCS.PHASECHK.TRANS64.TRYWAIT P0, [UR31+0x70], R2 ;  /* 0x00007002ff0075a7 */ /* 0x000ea4000800111f */
[----:B--2---:R-:W-:Y:S05]  /*5f20*/  @!P0 BRA `(.L_x_92) ;  /* 0x0000004400908947 */ /* 0x004fea0003800000 */
.L_x_183:
[----:B-1----:R-:W-:-:S07]  /*5f30*/  MOV R0, UR31 ;  /* 0x0000001f00007c02 */ /* 0x002fce0008000f00 */
.L_x_93:
[----:B-1----:R-:W-:-:S04]  /*5f40*/  SHF.L.U32 R2, R10, 0x1f, RZ ;  /* 0x0000001f0a027819 */ /* 0x002fc800000006ff */
[----:B------:R1:W2:Y:S03]  /*5f50*/  SYNCS.PHASECHK.TRANS64.TRYWAIT P0, [R0+URZ+0x78], R2 ;  /* 0x00007802000075a7 */ /* 0x0002a600080011ff */
[----:B--2---:R-:W-:Y:S05]  /*5f60*/  @!P0 NANOSLEEP.SYNCS 0x989680 ;  /* 0x009896800000895d */ /* 0x004fea0003900000 */
[----:B------:R-:W2:Y:S02]  /*5f70*/  @!P0 SYNCS.PHASECHK.TRANS64 P0, [R0+URZ+0x78], R2 ;  /* 0x00007802000085a7 */ /* 0x000ea400080010ff */
[----:B--2---:R-:W-:Y:S05]  /*5f80*/  @P0 EXIT ;  /* 0x000000000000094d */ /* 0x004fea0003800000 */
[----:B------:R-:W-:Y:S05]  /*5f90*/  BRA `(.L_x_93) ;  /* 0xfffffffc00e87947 */ /* 0x000fea000383ffff */
.L_x_78:
[----:B------:R-:W-:-:S06]  /*5fa0*/  UISETP.GE.AND UP0, UPT, UR18, 0x4, UPT ;  /* 0x000000041200788c */ /* 0x000fcc000bf06270 */
[----:B------:R-:W-:-:S13]  /*5fb0*/  PLOP3.LUT P0, PT, PT, PT, UP0, 0x80, 0x8 ;  /* 0x000000000008781c */ /* 0x000fda0003f0f008 */
[----:B-1----:R-:W-:Y:S05]  /*5fc0*/  @!P0 EXIT ;  /* 0x000000000000894d */ /* 0x002fea0003800000 */
[----:B------:R-:W1:Y:S08]  /*5fd0*/  S2UR UR4, SR_CgaCtaId ;  /* 0x00000000000479c3 */ /* 0x000e700000008800 */
[----:B------:R-:W-:Y:S01]  /*5fe0*/  BAR.SYNC.DEFER_BLOCKING 0x6, 0xa0 ;  /* 0x0182800000007b1d */ /* 0x000fe20000010000 */
[C---:B------:R-:W-:Y:S01]  /*5ff0*/  IMAD.SHL.U32 R0, R57.reuse, 0x10, RZ ;  /* 0x0000001039007824 */ /* 0x040fe200078e00ff */
[C---:B------:R-:W-:Y:S01]  /*6000*/  LOP3.LUT R58, R57.reuse, 0x60, RZ, 0xc0, !PT ;  /* 0x00000060393a7812 */ /* 0x040fe200078ec0ff */
[C---:B------:R-:W-:Y:S01]  /*6010*/  IMAD.SHL.U32 R56, R57.reuse, 0x2, RZ ;  /* 0x0000000239387824 */ /* 0x040fe200078e00ff */
[C---:B------:R-:W-:Y:S01]  /*6020*/  LOP3.LUT R67, R57.reuse, 0x2, RZ, 0xc0, !PT ;  /* 0x0000000239437812 */ /* 0x040fe200078ec0ff */
[----:B------:R-:W-:Y:S01]  /*6030*/  IMAD.U32 R23, R57, 0x10000, RZ ;  /* 0x0001000039177824 */ /* 0x000fe200078e00ff */
[----:B------:R-:W-:-:S02]  /*6040*/  UMOV UR49, 0x400 ;  /* 0x0000040000317882 */ /* 0x000fc40000000000 */
[----:B------:R-:W2:Y:S01]  /*6050*/  LDC.64 R50, c[0x0][0x8b0] ;  /* 0x00022c00ff327b82 */ /* 0x000ea20000000a00 */
[----:B------:R-:W3:Y:S01]  /*6060*/  LDCU.64 UR6, c[0x0][0x890] ;  /* 0x00011200ff0677ac */ /* 0x000ee20008000a00 */
[----:B------:R-:W-:Y:S01]  /*6070*/  LOP3.LUT R4, R0, 0x60, RZ, 0xc0, !PT ;  /* 0x0000006000047812 */ /* 0x000fe200078ec0ff */
[----:B------:R-:W-:Y:S01]  /*6080*/  HFMA2 R53, -RZ, RZ, 0, 0 ;  /* 0x00000000ff357431 */ /* 0x000fe200000001ff */
[----:B------:R-:W-:Y:S01]  /*6090*/  LOP3.LUT R57, R57, 0x4, RZ, 0xc0, !PT ;  /* 0x0000000439397812 */ /* 0x000fe200078ec0ff */
[----:B------:R-:W-:Y:S01]  /*60a0*/  USHF.R.S32.HI UR53, URZ, 0x1f, UR5 ;  /* 0x0000001fff357899 */ /* 0x000fe20008011405 */
[----:B------:R-:W-:Y:S01]  /*60b0*/  LOP3.LUT R56, R4, 0xc, R56, 0xf8, !PT ;  /* 0x0000000c04387812 */ /* 0x000fe200078ef838 */
[----:B------:R-:W-:Y:S01]  /*60c0*/  IMAD.MOV.U32 R55, RZ, RZ, 0x1 ;  /* 0x00000001ff377424 */ /* 0x000fe200078e00ff */
[----:B------:R-:W4:Y:S01]  /*60d0*/  LDC.64 R48, c[0x0][0x8a8] ;  /* 0x00022a00ff307b82 */ /* 0x000f220000000a00 */
[----:B------:R-:W-:Y:S01]  /*60e0*/  ULEA.HI UR53, UR53, UR5, URZ, 0x6 ;  /* 0x0000000535357291 */ /* 0x000fe2000f8f30ff */
[----:B------:R-:W-:Y:S01]  /*60f0*/  LOP3.LUT R56, R56, 0x790, R0, 0xf8, !PT ;  /* 0x0000079038387812 */ /* 0x000fe200078ef800 */
[----:B------:R-:W-:Y:S01]  /*6100*/  IMAD.MOV.U32 R22, RZ, RZ, RZ ;  /* 0x000000ffff167224 */ /* 0x000fe200078e00ff */
[----:B------:R-:W-:Y:S01]  /*6110*/  LOP3.LUT R23, R23, 0x600000, RZ, 0xc0, !PT ;  /* 0x0060000017177812 */ /* 0x000fe200078ec0ff */
[----:B------:R-:W-:Y:S01]  /*6120*/  IMAD.MOV.U32 R54, RZ, RZ, RZ ;  /* 0x000000ffff367224 */ /* 0x000fe200078e00ff */
[----:B------:R-:W2:Y:S01]  /*6130*/  LDCU UR62, c[0x0][0x370] ;  /* 0x00006e00ff3e77ac */ /* 0x000ea20008000800 */
[----:B-1----:R-:W-:Y:S01]  /*6140*/  ULEA UR49, UR4, UR49, 0x18 ;  /* 0x0000003104317291 */ /* 0x002fe2000f8ec0ff */
[----:B---3--:R-:W-:Y:S01]  /*6150*/  MOV R62, UR6 ;  /* 0x00000006003e7c02 */ /* 0x008fe20008000f00 */
[----:B------:R-:W-:Y:S01]  /*6160*/  IMAD.U32 R61, RZ, RZ, UR7 ;  /* 0x00000007ff3d7e24 */ /* 0x000fe2000f8e00ff */
[----:B------:R-:W1:Y:S01]  /*6170*/  LDCU UR45, c[0x0][0xb0c] ;  /* 0x00016180ff2d77ac */ /* 0x000e620008000800 */
[----:B------:R-:W-:-:S05]  /*6180*/  UIADD3 UR4, UPT, UPT, UR49, 0x200, URZ ;  /* 0x0000020031047890 */ /* 0x000fca000fffe0ff */
[----:B------:R-:W3:Y:S01]  /*6190*/  LDS R2, [UR49+0xe0] ;  /* 0x0000e031ff027984 */ /* 0x000ee20008000800 */
[----:B------:R-:W1:Y:S01]  /*61a0*/  LDCU UR38, c[0x0][0xb30] ;  /* 0x00016600ff2677ac */ /* 0x000e620008000800 */
[----:B------:R-:W-:Y:S01]  /*61b0*/  MOV R52, UR4 ;  /* 0x0000000400347c02 */ /* 0x000fe20008000f00 */
[----:B------:R-:W1:Y:S03]  /*61c0*/  LDCU.64 UR60, c[0x0][0x888] ;  /* 0x00011100ff3c77ac */ /* 0x000e660008000a00 */
[----:B------:R-:W-:Y:S01]  /*61d0*/  LEA R56, R56, R52, 0x2 ;  /* 0x0000003438387211 */ /* 0x000fe200078e10ff */
[----:B------:R-:W1:Y:S04]  /*61e0*/  LDCU.64 UR46, c[0x0][0xb28] ;  /* 0x00016500ff2e77ac */ /* 0x000e680008000a00 */
[--C-:B------:R-:W-:Y:S01]  /*61f0*/  IMAD R67, R67, -0x10, R56.reuse ;  /* 0xfffffff043437824 */ /* 0x100fe200078e0238 */
[----:B------:R-:W1:Y:S01]  /*6200*/  LDCU.128 UR56, c[0x0][0xb10] ;  /* 0x00016200ff3877ac */ /* 0x000e620008000c00 */
[----:B------:R-:W-:Y:S01]  /*6210*/  IMAD R66, R57, -0x10, R56 ;  /* 0xfffffff039427824 */ /* 0x000fe200078e0238 */
[----:B------:R-:W1:Y:S01]  /*6220*/  LDCU UR55, c[0x0][0x374] ;  /* 0x00006e80ff3777ac */ /* 0x000e620008000800 */
[----:B------:R-:W-:Y:S01]  /*6230*/  USHF.R.S32.HI UR53, URZ, 0x6, UR53 ;  /* 0x00000006ff357899 */ /* 0x000fe20008011435 */
[----:B------:R-:W-:Y:S01]  /*6240*/  UMOV UR54, URZ ;  /* 0x000000ff00367c82 */ /* 0x000fe20008000000 */
[----:B------:R-:W-:Y:S01]  /*6250*/  UMOV UR51, URZ ;  /* 0x000000ff00337c82 */ /* 0x000fe20008000000 */
[C---:B---3--:R-:W-:Y:S01]  /*6260*/  VIADD R3, R2.reuse, 0x40 ;  /* 0x0000004002037836 */ /* 0x048fe20000000000 */
[----:B------:R-:W-:-:S04]  /*6270*/  LOP3.LUT R2, R2, 0xffff, RZ, 0xc0, !PT ;  /* 0x0000ffff02027812 */ /* 0x000fc800078ec0ff */
[----:B------:R-:W-:-:S05]  /*6280*/  LOP3.LUT R3, R3, 0xffff, RZ, 0xc0, !PT ;  /* 0x0000ffff03037812 */ /* 0x000fca00078ec0ff */
[----:B-12-4-:R3:W-:Y:S02]  /*6290*/  STL.64 [R1], R2 ;  /* 0x0000000201007387 */ /* 0x0167e40000100a00 */
.L_x_137:
[----:B---3--:R-:W-:Y:S04]  /*62a0*/  SHF.L.U32 R2, R53, 0x1f, RZ ;  /* 0x0000001f35027819 */ /* 0x008fe800000006ff */
[----:B-1----:R-:W1:Y:S02]  /*62b0*/  SYNCS.PHASECHK.TRANS64.TRYWAIT P0, [UR49+0x90], R2 ;  /* 0x00009002ff0075a7 */ /* 0x002e640008001131 */
[----:B-1----:R-:W-:Y:S05]  /*62c0*/  @!P0 BRA `(.L_x_94) ;  /* 0x0000004000c08947 */ /* 0x002fea0003800000 */
.L_x_185:
[----:B------:R-:W2:Y:S01]  /*62d0*/  LDS.128 R4, [UR49+0xd0] ;  /* 0x0000d031ff047984 */ /* 0x000ea20008000c00 */
[----:B-1----:R-:W-:Y:S01]  /*62e0*/  LEA R2, R22, UR48, 0x2 ;  /* 0x0000003016027c11 */ /* 0x002fe2000f8e10ff */
[----:B------:R-:W-:Y:S02]  /*62f0*/  UIADD3 UR4, UPT, UPT, UR49, 0x98, URZ ;  /* 0x0000009831047890 */ /* 0x000fe4000fffe0ff */
[----:B------:R-:W-:Y:S02]  /*6300*/  UISETP.GE.AND UP0, UPT, UR39, 0x1, UPT ;  /* 0x000000012700788c */ /* 0x000fe4000bf06270 */
[----:B------:R-:W-:Y:S01]  /*6310*/  UPRMT UR4, URZ, 0x654, UR4 ;  /* 0x00000654ff047896 */ /* 0x000fe20008000004 */
[----:B------:R-:W-:Y:S01]  /*6320*/  @!PT LDS RZ, [RZ] ;  /* 0x00000000fffff984 */ /* 0x000fe20000000800 */
[----:B------:R-:W-:Y:S01]  /*6330*/  @!PT LDS RZ, [RZ] ;  /* 0x00000000fffff984 */ /* 0x000fe20000000800 */
[----:B------:R-:W-:Y:S01]  /*6340*/  @!PT LDS RZ, [RZ] ;  /* 0x00000000fffff984 */ /* 0x000fe20000000800 */
[----:B------:R-:W-:Y:S01]  /*6350*/  @!PT LDS RZ, [RZ] ;  /* 0x00000000fffff984 */ /* 0x000fe20000000800 */
[----:B------:R1:W-:Y:S06]  /*6360*/  MEMBAR.ALL.CTA ;  /* 0x0000000000007992 */ /* 0x0003ec0000008000 */
[----:B-1----:R-:W1:Y:S02]  /*6370*/  FENCE.VIEW.ASYNC.S ;  /* 0x00000000000073c6 */ /* 0x002e640000000000 */
[----:B-1----:R-:W-:Y:S06]  /*6380*/  SYNCS.ARRIVE.TRANS64.RED.A1T0 RZ, [UR4], RZ ;  /* 0x000000ffffff79a7 */ /* 0x002fec0008100404 */
[----:B------:R-:W5:Y:S01]  /*6390*/  LDL R2, [R2] ;  /* 0x0000000002027983 */ /* 0x000f620000100800 */
[----:B--2---:R-:W-:Y:S11]  /*63a0*/  LOP3.LUT P0, RZ, R6, 0x1, RZ, 0xc0, !PT ;  /* 0x0000000106ff7812 */ /* 0x004ff6000780c0ff */
[----:B------:R-:W-:Y:S02]  /*63b0*/  @!UPT UIADD3 URZ, UPT, UPT, URZ, URZ, URZ ;  /* 0x000000fffffff290 */ /* 0x000fe4000fffe0ff */
[----:B------:R-:W-:Y:S01]  /*63c0*/  VOTEU.ANY UP1, P0 ;  /* 0x0000000000ff7886 */ /* 0x000fe20000020100 */
[----:B------:R-:W-:Y:S01]  /*63d0*/  PLOP3.LUT P0, PT, PT, PT, UP1, 0x80, 0x8 ;  /* 0x000000000008781c */ /* 0x000fe20003f0f018 */
[----:B------:R-:W-:Y:S11]  /*63e0*/  UP2UR UR63, UPR, URZ, 0x2 ;  /* 0x00000002ff3f7883 */ /* 0x000ff60008000000 */
[----:B------:R-:W-:Y:S01]  /*63f0*/  @!UPT UIADD3 URZ, UPT, UPT, URZ, URZ, URZ ;  /* 0x000000fffffff290 */ /* 0x000fe2000fffe0ff */
[----:B------:R-:W-:Y:S02]  /*6400*/  @P0 MOV R3, R4 ;  /* 0x0000000400030202 */ /* 0x000fe40000000f00 */
[----:B------:R-:W-:Y:S02]  /*6410*/  @P0 LOP3.LUT R0, R5, 0xffff, RZ, 0xc0, !PT ;  /* 0x0000ffff05000812 */ /* 0x000fe400078ec0ff */
[----:B------:R-:W-:Y:S01]  /*6420*/  @P0 R2UR UR5, R3 ;  /* 0x00000000030502ca */ /* 0x000fe200000e0000 */
[----:B------:R-:W-:Y:S01]  /*6430*/  IMAD.U32 R3, RZ, RZ, UR53 ;  /* 0x00000035ff037e24 */ /* 0x000fe2000f8e00ff */
[----:B------:R-:W-:Y:S04]  /*6440*/  @P0 R2UR UR4, R0 ;  /* 0x00000000000402ca */ /* 0x000fe800000e0000 */
[----:B------:R-:W-:Y:S07]  /*6450*/  IABS R0, R3 ;  /* 0x0000000300007213 */ /* 0x000fee0000000000 */
[----:B------:R-:W-:Y:S02]  /*6460*/  @UP1 UMOV UR37, UR5 ;  /* 0x0000000500251c82 */ /* 0x000fe40008000000 */
[----:B------:R-:W-:Y:S01]  /*6470*/  @UP1 UMOV UR36, UR4 ;  /* 0x0000000400241c82 */ /* 0x000fe20008000000 */
[----:B------:R-:W-:Y:S05]  /*6480*/  BRA.U !UP0, `(.L_x_95) ;  /* 0x0000000108cc7547 */ /* 0x000fea000b800000 */
[----:B------:R-:W1:Y:S01]  /*6490*/  LDCU UR9, c[0x0][0xb20] ;  /* 0x00016400ff0977ac */ /* 0x000e620008000800 */
[----:B------:R-:W-:Y:S02]  /*64a0*/  UIMAD.WIDE.U32 UR4, UR55, UR59, URZ ;  /* 0x0000003b370472a5 */ /* 0x000fe4000f8e00ff */
[----:B------:R-:W-:Y:S02]  /*64b0*/  UIMAD.WIDE.U32 UR6, UR62, UR56, URZ ;  /* 0x000000383e0672a5 */ /* 0x000fe4000f8e00ff */
[----:B------:R-:W-:Y:S02]  /*64c0*/  UIMAD.WIDE.U32 UR10, UR36, UR59, URZ ;  /* 0x0000003b240a72a5 */ /* 0x000fe4000f8e00ff */
[----:B------:R-:W-:Y:S02]  /*64d0*/  UISETP.NE.AND UP0, UPT, UR58, 0x1, UPT ;  /* 0x000000013a00788c */ /* 0x000fe4000bf05270 */
[----:B------:R-:W-:Y:S02]  /*64e0*/  UISETP.NE.AND UP1, UPT, UR45, 0x1, UPT ;  /* 0x000000012d00788c */ /* 0x000fe4000bf25270 */
[----:B------:R-:W-:Y:S02]  /*64f0*/  UISETP.NE.AND UP2, UPT, UR39, 0x1, UPT ;  /* 0x000000012700788c */ /* 0x000fe4000bf45270 */
[----:B------:R-:W-:Y:S01]  /*6500*/  UIMAD.WIDE.U32 UR12, UR37, UR56, URZ ;  /* 0x00000038250c72a5 */ /* 0x000fe2000f8e00ff */
[----:B------:R-:W-:Y:S01]  /*6510*/  UMOV UR4, UR5 ;  /* 0x0000000500047c82 */ /* 0x000fe20008000000 */
[----:B------:R-:W-:Y:S01]  /*6520*/  UMOV UR6, UR11 ;  /* 0x0000000b00067c82 */ /* 0x000fe20008000000 */
[----:B-1----:R-:W-:Y:S03]  /*6530*/  USHF.R.U32.HI UR8, URZ, UR9, UR4 ;  /* 0x00000009ff087299 */ /* 0x002fe60008011604 */
[----:B------:R-:W-:Y:S02]  /*6540*/  UMOV UR4, UR7 ;  /* 0x0000000700047c82 */ /* 0x000fe40008000000 */
[----:B------:R-:W-:Y:S02]  /*6550*/  USHF.R.U32.HI UR5, URZ, UR57, UR4 ;  /* 0x00000039ff057299 */ /* 0x000fe40008011604 */
[----:B------:R-:W-:Y:S02]  /*6560*/  USEL UR4, UR55, UR8, !UP0 ;  /* 0x0000000837047287 */ /* 0x000fe4000c000000 */
[----:B------:R-:W-:Y:S02]  /*6570*/  USHF.R.U32.HI UR8, URZ, UR9, UR6 ;  /* 0x00000009ff087299 */ /* 0x000fe40008011606 */
[----:B------:R-:W-:Y:S02]  /*6580*/  UIMAD.WIDE.U32 UR6, UR4, UR46, URZ ;  /* 0x0000002e040672a5 */ /* 0x000fe4000f8e00ff */
[----:B------:R-:W-:Y:S02]  /*6590*/  USEL UR9, UR62, UR5, !UP1 ;  /* 0x000000053e097287 */ /* 0x000fe4000c800000 */
[----:B------:R-:W-:Y:S02]  /*65a0*/  USEL UR8, UR36, UR8, !UP0 ;  /* 0x0000000824087287 */ /* 0x000fe4000c000000 */
[----:B------:R-:W-:Y:S01]  /*65b0*/  UIMAD.WIDE.U32 UR10, UR9, UR46, URZ ;  /* 0x0000002e090a72a5 */ /* 0x000fe2000f8e00ff */
[----:B------:R-:W-:Y:S01]  /*65c0*/  UMOV UR6, UR7 ;  /* 0x0000000700067c82 */ /* 0x000fe20008000000 */
[----:B------:R-:W-:Y:S01]  /*65d0*/  UMOV UR5, UR13 ;  /* 0x0000000d00057c82 */ /* 0x000fe20008000000 */
[----:B------:R-:W-:Y:S02]  /*65e0*/  @UP2 USHF.R.U32.HI UR4, URZ, UR47, UR6 ;  /* 0x0000002fff042299 */ /* 0x000fe40008011606 */
[----:B------:R-:W-:Y:S02]  /*65f0*/  USHF.R.U32.HI UR5, URZ, UR57, UR5 ;  /* 0x00000039ff057299 */ /* 0x000fe40008011605 */
[----:B------:R-:W-:Y:S02]  /*6600*/  UIMAD UR4, UR39, UR4, URZ ;  /* 0x00000004270472a4 */ /* 0x000fe4000f8e02ff */
[----:B------:R-:W-:Y:S02]  /*6610*/  USEL UR5, UR37, UR5, !UP1 ;  /* 0x0000000525057287 */ /* 0x000fe4000c800000 */
[----:B------:R-:W-:Y:S01]  /*6620*/  UISETP.GE.AND UP0, UPT, UR8, UR4, UPT ;  /* 0x000000040800728c */ /* 0x000fe2000bf06270 */
[----:B------:R-:W-:Y:S01]  /*6630*/  UMOV UR6, UR11 ;  /* 0x0000000b00067c82 */ /* 0x000fe20008000000 */
[----:B------:R-:W-:Y:S02]  /*6640*/  UIMAD.WIDE.U32 UR10, UR8, UR46, URZ ;  /* 0x0000002e080a72a5 */ /* 0x000fe4000f8e00ff */
[----:B------:R-:W-:Y:S04]  /*6650*/  @UP2 USHF.R.U32.HI UR9, URZ, UR47, UR6 ;  /* 0x0000002fff092299 */ /* 0x000fe80008011606 */
[----:B------:R-:W-:Y:S01]  /*6660*/  UIMAD UR6, UR39, UR9, URZ ;  /* 0x00000009270672a4 */ /* 0x000fe2000f8e02ff */
[----:B------:R-:W-:Y:S03]  /*6670*/  UMOV UR4, UR11 ;  /* 0x0000000b00047c82 */ /* 0x000fe60008000000 */
[----:B------:R-:W-:Y:S02]  /*6680*/  UISETP.GE.OR UP0, UPT, UR5, UR6, UP0 ;  /* 0x000000060500728c */ /* 0x000fe40008706670 */
[----:B------:R-:W-:Y:S02]  /*6690*/  USHF.R.U32.HI UR4, URZ, UR47, UR4 ;  /* 0x0000002fff047299 */ /* 0x000fe40008011604 */
[----:B------:R-:W-:Y:S02]  /*66a0*/  UIMAD.WIDE.U32 UR6, UR5, UR46, URZ ;  /* 0x0000002e050672a5 */ /* 0x000fe4000f8e00ff */
[----:B------:R-:W-:Y:S02]  /*66b0*/  USEL UR11, UR8, UR4, !UP2 ;  /* 0x00000004080b7287 */ /* 0x000fe4000d000000 */
[----:B------:R-:W-:Y:S02]  /*66c0*/  UIADD3 UR6, UPT, UPT, -UR5, URZ, URZ ;  /* 0x000000ff05067290 */ /* 0x000fe4000fffe1ff */
[----:B------:R-:W-:Y:S02]  /*66d0*/  UIADD3 UR10, UPT, UPT, -UR11, URZ, URZ ;  /* 0x000000ff0b0a7290 */ /* 0x000fe4000fffe1ff */
[----:B------:R-:W-:Y:S02]  /*66e0*/  UIMAD UR6, UR45, UR6, UR37 ;  /* 0x000000062d0672a4 */ /* 0x000fe4000f8e0225 */
[----:B------:R-:W-:Y:S01]  /*66f0*/  UIMAD UR10, UR39, UR10, UR8 ;  /* 0x0000000a270a72a4 */ /* 0x000fe2000f8e0208 */
[----:B------:R-:W-:Y:S01]  /*6700*/  @!UP0 UMOV UR4, UR7 ;  /* 0x0000000700048c82 */ /* 0x000fe20008000000 */
[----:B------:R-:W-:Y:S02]  /*6710*/  UIADD3 UR7, UPT, UPT, -UR8, URZ, URZ ;  /* 0x000000ff08077290 */ /* 0x000fe4000fffe1ff */
[----:B------:R-:W-:Y:S04]  /*6720*/  @!UP0 USHF.R.U32.HI UR4, URZ, UR47, UR4 ;  /* 0x0000002fff048299 */ /* 0x000fe80008011604 */
[----:B------:R-:W-:Y:S04]  /*6730*/  @!UP0 USEL UR4, UR5, UR4, !UP2 ;  /* 0x0000000405048287 */ /* 0x000fe8000d000000 */
[----:B------:R-:W-:Y:S02]  /*6740*/  @!UP0 UIMAD UR9, UR9, UR10, UR4 ;  /* 0x0000000a090982a4 */ /* 0x000fe4000f8e0204 */
[----:B------:R-:W-:Y:S02]  /*6750*/  @!UP0 UIADD3 UR10, UPT, UPT, UR11, -UR4, URZ ;  /* 0x800000040b0a8290 */ /* 0x000fe4000fffe0ff */
[----:B------:R-:W-:Y:S02]  /*6760*/  UIMAD UR4, UR58, UR7, UR36 ;  /* 0x000000073a0472a4 */ /* 0x000fe4000f8e0224 */
[----:B------:R-:W-:Y:S03]  /*6770*/  @!UP0 UIMAD UR8, UR10, UR39, UR5 ;  /* 0x000000270a0882a4 */ /* 0x000fe6000f8e0205 */
[----:B------:R-:W-:Y:S02]  /*6780*/  @!UP0 UMOV UR5, UR9 ;  /* 0x0000000900058c82 */ /* 0x000fe40008000000 */
[----:B------:R-:W-:Y:S02]  /*6790*/  UIMAD UR37, UR5, UR45, UR6 ;  /* 0x0000002d052572a4 */ /* 0x000fe4000f8e0206 */
[----:B------:R-:W-:Y:S11]  /*67a0*/  UIMAD UR36, UR8, UR58, UR4 ;  /* 0x0000003a082472a4 */ /* 0x000ff6000f8e0204 */
[----:B------:R-:W-:Y:S01]  /*67b0*/  @!UPT UIADD3 URZ, UPT, UPT, URZ, URZ, URZ ;  /* 0x000000fffffff290 */ /* 0x000fe2000fffe0ff */
.L_x_95:
[----:B------:R-:W1:Y:S01]  /*67c0*/  LDCU UR11, c[0x0][0x388] ;  /* 0x00007100ff0b77ac */ /* 0x000e620008000800 */
[----:B------:R-:W-:Y:S01]  /*67d0*/  R2UR UR6, R0 ;  /* 0x00000000000672ca */ /* 0x000fe200000e0000 */
[----:B------:R-:W-:Y:S01]  /*67e0*/  BSSY.RECONVERGENT B6, `(.L_x_96) ;  /* 0x0000076000067945 */ /* 0x000fe20003800200 */
[----:B------:R-:W-:Y:S01]  /*67f0*/  IABS R3, R3 ;  /* 0x0000000300037213 */ /* 0x000fe20000000000 */
[----:B------:R-:W-:Y:S01]  /*6800*/  USHF.L.U32 UR42, UR26, 0x7, URZ ;  /* 0x000000071a2a7899 */ /* 0x000fe200080006ff */
[----:B------:R-:W-:Y:S02]  /*6810*/  @P0 SHF.R.U32.HI R4, RZ, 0x10, R5 ;  /* 0x00000010ff040819 */ /* 0x000fe40000011605 */
[----:B------:R-:W-:Y:S01]  /*6820*/  R2UR UR16, R68 ;  /* 0x00000000441072ca */ /* 0x000fe200000e0000 */
[----:B------:R-:W-:Y:S01]  /*6830*/  IMAD.MOV R3, RZ, RZ, -R3 ;  /* 0x000000ffff037224 */ /* 0x000fe200078e0a03 */
[----:B------:R-:W-:Y:S02]  /*6840*/  @P0 R2UR UR16, R4 ;  /* 0x00000000041002ca */ /* 0x000fe400000e0000 */
[----:B------:R-:W-:Y:S02]  /*6850*/  LOP3.LUT P0, RZ, R52, 0x1b0, RZ, 0xc0, !PT ;  /* 0x000001b034ff7812 */ /* 0x000fe4000780c0ff */
[----:B------:R-:W-:Y:S01]  /*6860*/  R2UR UR9, R3 ;  /* 0x00000000030972ca */ /* 0x000fe200000e0000 */
[----:B------:R-:W2:Y:S08]  /*6870*/  I2F.RP R0, UR6 ;  /* 0x0000000600007d06 */ /* 0x000eb00008209400 */
[----:B------:R-:W-:Y:S02]  /*6880*/  IMAD.U32 R68, RZ, RZ, UR16 ;  /* 0x00000010ff447e24 */ /* 0x000fe4000f8e00ff */
[----:B--2---:R-:W2:Y:S01]  /*6890*/  MUFU.RCP R0, R0 ;  /* 0x0000000000007308 */ /* 0x004ea20000001000 */
[----:B-1----:R-:W-:Y:S05]  /*68a0*/  IMAD.U32 R8, RZ, RZ, UR11 ;  /* 0x0000000bff087e24 */ /* 0x002fea000f8e00ff */
[----:B------:R-:W-:Y:S04]  /*68b0*/  IABS R8, R8 ;  /* 0x0000000800087213 */ /* 0x000fe80000000000 */
[----:B------:R-:W1:Y:S01]  /*68c0*/  I2F.RP R10, R8 ;  /* 0x00000008000a7306 */ /* 0x000e620000209400 */
[----:B--2---:R-:W-:Y:S09]  /*68d0*/  VIADD R0, R0, 0xffffffe ;  /* 0x0ffffffe00007836 */ /* 0x004ff20000000000 */
[----:B------:R-:W2:Y:S10]  /*68e0*/  F2I.FTZ.U32.TRUNC.NTZ R0, R0 ;  /* 0x0000000000007305 */ /* 0x000eb4000021f000 */
[----:B-1----:R-:W1:Y:S01]  /*68f0*/  MUFU.RCP R10, R10 ;  /* 0x0000000a000a7308 */ /* 0x002e620000001000 */
[----:B--2---:R-:W-:Y:S01]  /*6900*/  R2UR UR5, R0 ;  /* 0x00000000000572ca */ /* 0x004fe200000e0000 */
[----:B------:R-:W-:Y:S05]  /*6910*/  IMAD.U32 R0, RZ, RZ, UR20 ;  /* 0x00000014ff007e24 */ /* 0x000fea000f8e00ff */
[----:B------:R-:W-:Y:S04]  /*6920*/  IABS R0, R0 ;  /* 0x0000000000007213 */ /* 0x000fe80000000000 */
[----:B------:R-:W-:Y:S01]  /*6930*/  R2UR UR8, R0 ;  /* 0x00000000000872ca */ /* 0x000fe200000e0000 */
[----:B-1----:R-:W-:Y:S02]  /*6940*/  VIADD R10, R10, 0xffffffe ;  /* 0x0ffffffe0a0a7836 */ /* 0x002fe40000000000 */
[----:B------:R-:W-:Y:S02]  /*6950*/  UIADD3 UR4, UPT, UPT, URZ, -UR5, URZ ;  /* 0x80000005ff047290 */ /* 0x000fe4000fffe0ff */
[----:B------:R-:W1:Y:S02]  /*6960*/  F2I.FTZ.U32.TRUNC.NTZ R11, R10 ;  /* 0x0000000a000b7305 */ /* 0x000e64000021f000 */
[----:B------:R-:W-:Y:S03]  /*6970*/  UIMAD UR7, UR4, UR6, URZ ;  /* 0x00000006040772a4 */ /* 0x000fe6000f8e02ff */
[----:B------:R-:W-:Y:S02]  /*6980*/  UMOV UR4, URZ ;  /* 0x000000ff00047c82 */ /* 0x000fe40008000000 */
[----:B------:R-:W-:Y:S07]  /*6990*/  UIMAD.WIDE.U32 UR4, UR5, UR7, UR4 ;  /* 0x00000007050472a5 */ /* 0x000fee000f8e0004 */
[----:B------:R-:W-:Y:S01]  /*69a0*/  UMOV UR4, UR5 ;  /* 0x0000000500047c82 */ /* 0x000fe20008000000 */
[--C-:B-1----:R-:W-:Y:S01]  /*69b0*/  IMAD.MOV R3, RZ, RZ, -R11.reuse ;  /* 0x000000ffff037224 */ /* 0x102fe200078e0a0b */
[----:B------:R-:W-:Y:S01]  /*69c0*/  UIMAD.WIDE.U32 UR4, UR4, UR8, URZ ;  /* 0x00000008040472a5 */ /* 0x000fe2000f8e00ff */
[----:B------:R-:W-:Y:S02]  /*69d0*/  IMAD.MOV.U32 R10, RZ, RZ, RZ ;  /* 0x000000ffff0a7224 */ /* 0x000fe400078e00ff */
[----:B------:R-:W-:Y:S04]  /*69e0*/  IMAD R3, R3, R8, RZ ;  /* 0x0000000803037224 */ /* 0x000fe800078e02ff */
[----:B------:R-:W-:Y:S01]  /*69f0*/  UMOV UR43, UR5 ;  /* 0x00000005002b7c82 */ /* 0x000fe20008000000 */
[----:B------:R-:W-:Y:S01]  /*6a00*/  IMAD.HI.U32 R11, R11, R3, R10 ;  /* 0x000000030b0b7227 */ /* 0x000fe200078e000a */
[----:B------:R-:W-:Y:S04]  /*6a10*/  UIMAD UR4, UR43, UR9, UR8 ;  /* 0x000000092b0472a4 */ /* 0x000fe8000f8e0208 */
[----:B------:R-:W-:Y:S11]  /*6a20*/  UISETP.GT.U32.AND UP0, UPT, UR6, UR4, UPT ;  /* 0x000000040600728c */ /* 0x000ff6000bf04070 */
[----:B------:R-:W-:Y:S02]  /*6a30*/  @!UP0 UIADD3 UR4, UPT, UPT, UR4, -UR6, URZ ;  /* 0x8000000604048290 */ /* 0x000fe4000fffe0ff */
[----:B------:R-:W-:Y:S02]  /*6a40*/  @!UP0 UIADD3 UR43, UPT, UPT, UR43, 0x1, URZ ;  /* 0x000000012b2b8890 */ /* 0x000fe4000fffe0ff */
[----:B------:R-:W-:Y:S02]  /*6a50*/  UISETP.GE.U32.AND UP2, UPT, UR4, UR6, UPT ;  /* 0x000000060400728c */ /* 0x000fe4000bf46070 */
[----:B------:R-:W-:Y:S02]  /*6a60*/  ULOP3.LUT UR4, UR20, UR53, URZ, 0x3c, !UPT ;  /* 0x0000003514047292 */ /* 0x000fe4000f8e3cff */
[----:B------:R-:W-:Y:S02]  /*6a70*/  UISETP.NE.AND UP0, UPT, UR53, URZ, UPT ;  /* 0x000000ff3500728c */ /* 0x000fe4000bf05270 */
[----:B------:R-:W-:Y:S05]  /*6a80*/  UISETP.GE.AND UP1, UPT, UR4, URZ, UPT ;  /* 0x000000ff0400728c */ /* 0x000fea000bf26270 */
[----:B------:R-:W-:Y:S06]  /*6a90*/  @UP2 UIADD3 UR43, UPT, UPT, UR43, 0x1, URZ ;  /* 0x000000012b2b2890 */ /* 0x000fec000fffe0ff */
[----:B------:R-:W-:Y:S02]  /*6aa0*/  @!UP1 UIADD3 UR43, UPT, UPT, -UR43, URZ, URZ ;  /* 0x000000ff2b2b9290 */ /* 0x000fe4000fffe1ff */
[----:B------:R-:W-:Y:S02]  /*6ab0*/  UISETP.NE.AND UP1, UPT, UR38, 0x1, UPT ;  /* 0x000000012600788c */ /* 0x000fe4000bf25270 */
[----:B------:R-:W-:Y:S06]  /*6ac0*/  @!UP0 ULOP3.LUT UR43, URZ, UR53, URZ, 0x33, !UPT ;  /* 0x00000035ff2b8292 */ /* 0x000fec000f8e33ff */
[----:B------:R-:W-:Y:S03]  /*6ad0*/  MOV R0, UR43 ;  /* 0x0000002b00007c02 */ /* 0x000fe60008000f00 */
[----:B------:R-:W1:Y:S01]  /*6ae0*/  @!UP1 LDCU.128 UR12, c[0x0][0xb10] ;  /* 0x00016200ff0c97ac */ /* 0x000e620008000c00 */
[----:B------:R-:W-:Y:S05]  /*6af0*/  IABS R0, R0 ;  /* 0x0000000000007213 */ /* 0x000fea0000000000 */
[----:B------:R-:W-:Y:S01]  /*6b00*/  IMAD.HI.U32 R11, R11, R0, RZ ;  /* 0x000000000b0b7227 */ /* 0x000fe200078e00ff */
[----:B------:R-:W2:Y:S03]  /*6b10*/  @!UP1 LDCU UR10, c[0x0][0xb20] ;  /* 0x00016400ff0a97ac */ /* 0x000ea60008000800 */
[----:B------:R-:W-:Y:S01]  /*6b20*/  IMAD.MOV R3, RZ, RZ, -R11 ;  /* 0x000000ffff037224 */ /* 0x000fe200078e0a0b */
[----:B------:R-:W3:Y:S03]  /*6b30*/  @!UP1 LDCU UR5, c[0x0][0xb0c] ;  /* 0x00016180ff0597ac */ /* 0x000ee60008000800 */
[C---:B------:R-:W-:Y:S01]  /*6b40*/  IMAD R0, R8.reuse, R3, R0 ;  /* 0x0000000308007224 */ /* 0x040fe200078e0200 */
[----:B-1----:R-:W-:Y:S04]  /*6b50*/  UIMAD.WIDE.U32 UR6, UR36, UR15, URZ ;  /* 0x0000000f240672a5 */ /* 0x002fe8000f8e00ff */
[----:B------:R-:W-:Y:S01]  /*6b60*/  ISETP.GT.U32.AND P1, PT, R8, R0, PT ;  /* 0x000000000800720c */ /* 0x000fe20003f24070 */
[----:B------:R-:W-:Y:S02]  /*6b70*/  UIMAD.WIDE.U32 UR8, UR37, UR12, URZ ;  /* 0x0000000c250872a5 */ /* 0x000fe4000f8e00ff */
[----:B------:R-:W-:Y:S02]  /*6b80*/  @!UP1 UISETP.NE.AND UP0, UPT, UR14, 0x1, UPT ;  /* 0x000000010e00988c */ /* 0x000fe4000bf05270 */
[----:B------:R-:W-:Y:S01]  /*6b90*/  ULOP3.LUT UR8, UR43, UR11, URZ, 0x3c, !UPT ;  /* 0x0000000b2b087292 */ /* 0x000fe2000f8e3cff */
[----:B------:R-:W-:Y:S02]  /*6ba0*/  @!UP1 UMOV UR6, UR7 ;  /* 0x0000000700069c82 */ /* 0x000fe40008000000 */
[----:B------:R-:W-:Y:S01]  /*6bb0*/  @!UP1 UMOV UR4, UR9 ;  /* 0x0000000900049c82 */ /* 0x000fe20008000000 */
[----:B--2---:R-:W-:Y:S02]  /*6bc0*/  @!UP1 USHF.R.U32.HI UR6, URZ, UR10, UR6 ;  /* 0x0000000aff069299 */ /* 0x004fe40008011606 */
[----:B---3--:R-:W-:Y:S02]  /*6bd0*/  @!UP1 UISETP.NE.AND UP2, UPT, UR5, 0x1, UPT ;  /* 0x000000010500988c */ /* 0x008fe4000bf45270 */
[----:B------:R-:W-:Y:S01]  /*6be0*/  @!UP1 USHF.R.U32.HI UR4, URZ, UR13, UR4 ;  /* 0x0000000dff049299 */ /* 0x000fe20008011604 */
[----:B------:R-:W-:Y:S01]  /*6bf0*/  @!P1 IMAD.IADD R0, R0, 0x1, -R8 ;  /* 0x0000000100009824 */ /* 0x000fe200078e0a08 */
[----:B------:R-:W-:Y:S01]  /*6c00*/  @!UP1 USEL UR6, UR36, UR6, !UP0 ;  /* 0x0000000624069287 */ /* 0x000fe2000c000000 */
[----:B------:R-:W-:Y:S01]  /*6c10*/  @!P1 IADD3 R11, PT, PT, R11, 0x1, RZ ;  /* 0x000000010b0b9810 */ /* 0x000fe20007ffe0ff */
[----:B------:R-:W-:Y:S02]  /*6c20*/  @!UP1 USEL UR7, UR37, UR4, !UP2 ;  /* 0x0000000425079287 */ /* 0x000fe4000d000000 */
[----:B------:R-:W-:Y:S01]  /*6c30*/  UISETP.GE.AND UP0, UPT, UR8, URZ, UPT ;  /* 0x000000ff0800728c */ /* 0x000fe2000bf06270 */
[----:B------:R-:W-:Y:S01]  /*6c40*/  ISETP.GE.U32.AND P2, PT, R0, R8, PT ;  /* 0x000000080000720c */ /* 0x000fe20003f46070 */
[----:B------:R-:W-:Y:S02]  /*6c50*/  UISETP.NE.AND UP2, UPT, UR11, URZ, UPT ;  /* 0x000000ff0b00728c */ /* 0x000fe4000bf45270 */
[----:B------:R-:W-:Y:S02]  /*6c60*/  @!UP1 UIADD3 UR4, UPT, UPT, -UR7, UR6, URZ ;  /* 0x0000000607049290 */ /* 0x000fe4000fffe1ff */
[----:B------:R-:W-:Y:S02]  /*6c70*/  @!UP1 UIADD3 UR6, UPT, UPT, UR7, -UR6, URZ ;  /* 0x8000000607069290 */ /* 0x000fe4000fffe0ff */
[----:B------:R-:W-:Y:S02]  /*6c80*/  @!UP1 UIMAD UR37, UR4, UR5, UR37 ;  /* 0x00000005042592a4 */ /* 0x000fe4000f8e0225 */
[----:B------:R-:W-:Y:S02]  /*6c90*/  UIADD3 UR4, UPT, UPT, -UR43, URZ, URZ ;  /* 0x000000ff2b047290 */ /* 0x000fe4000fffe1ff */
[----:B------:R-:W-:Y:S02]  /*6ca0*/  @!UP1 UIMAD UR36, UR6, UR14, UR36 ;  /* 0x0000000e062492a4 */ /* 0x000fe4000f8e0224 */
[----:B------:R-:W-:Y:S01]  /*6cb0*/  UIMAD UR5, UR53, UR4, UR20 ;  /* 0x00000004350572a4 */ /* 0x000fe2000f8e0214 */
[----:B------:R-:W-:Y:S03]  /*6cc0*/  @P2 VIADD R11, R11, 0x1 ;  /* 0x000000010b0b2836 */ /* 0x000fe60000000000 */
[----:B------:R-:W-:Y:S02]  /*6cd0*/  USHF.L.U32 UR52, UR5, 0x6, URZ ;  /* 0x0000000605347899 */ /* 0x000fe400080006ff */
[----:B------:R-:W-:Y:S11]  /*6ce0*/  R2UR UR44, R11 ;  /* 0x000000000b2c72ca */ /* 0x000ff600000e0000 */
[----:B------:R-:W-:Y:S02]  /*6cf0*/  @!UPT UIADD3 URZ, UPT, UPT, URZ, URZ, URZ ;  /* 0x000000fffffff290 */ /* 0x000fe4000fffe0ff */
[----:B------:R-:W-:Y:S02]  /*6d00*/  @!UP0 UIADD3 UR44, UPT, UPT, -UR44, URZ, URZ ;  /* 0x000000ff2c2c8290 */ /* 0x000fe4000fffe1ff */
[----:B------:R-:W-:Y:S04]  /*6d10*/  @!UP2 ULOP3.LUT UR44, URZ, UR11, URZ, 0x33, !UPT ;  /* 0x0000000bff2ca292 */ /* 0x000fe8000f8e33ff */
[----:B------:R-:W-:Y:S04]  /*6d20*/  UIADD3 UR4, UPT, UPT, -UR44, URZ, URZ ;  /* 0x000000ff2c047290 */ /* 0x000fe8000fffe1ff */
[----:B------:R-:W-:Y:S01]  /*6d30*/  UIMAD UR43, UR11, UR4, UR43 ;  /* 0x000000040b2b72a4 */ /* 0x000fe2000f8e022b */
[----:B------:R-:W-:Y:S11]  /*6d40*/  @!P0 BRA `(.L_x_97) ;  /* 0x00000000007c8947 */ /* 0x000ff60003800000 */
[----:B------:R-:W1:Y:S01]  /*6d50*/  LDCU.64 UR8, c[0x4][0x80] ;  /* 0x01001000ff0877ac */ /* 0x000e620008000a00 */
[----:B------:R-:W-:Y:S01]  /*6d60*/  MOV R16, 0x0 ;  /* 0x0000000000107802 */ /* 0x000fe20000000f00 */
[----:B------:R-:W-:Y:S02]  /*6d70*/  HFMA2 R12, -RZ, RZ, 0, 5.9604644775390625e-08 ;  /* 0x00000001ff0c7431 */ /* 0x000fe400000001ff */
[----:B------:R-:W-:Y:S01]  /*6d80*/  IMAD.MOV.U32 R8, RZ, RZ, 0x70 ;  /* 0x00000070ff087424 */ /* 0x000fe200078e00ff */
[----:B------:R2:W3:Y:S01]  /*6d90*/  LDC.64 R14, c[0x4][R16] ;  /* 0x01000000100e7b82 */ /* 0x0004e20000000a00 */
[----:B------:R-:W4:Y:S01]  /*6da0*/  LDCU.64 UR6, c[0x4][0x88] ;  /* 0x01001100ff0677ac */ /* 0x000f220008000a00 */
[----:B------:R-:W-:Y:S01]  /*6db0*/  IMAD.MOV.U32 R13, RZ, RZ, RZ ;  /* 0x000000ffff0d7224 */ /* 0x000fe200078e00ff */
[----:B------:R-:W2:Y:S01]  /*6dc0*/  LDCU.64 UR4, c[0x4][0x8] ;  /* 0x01000100ff0477ac */ /* 0x000ea20008000a00 */
[----:B-1----:R-:W-:Y:S01]  /*6dd0*/  MOV R5, UR9 ;  /* 0x0000000900057c02 */ /* 0x002fe20008000f00 */
[----:B------:R-:W-:Y:S01]  /*6de0*/  IMAD.U32 R4, RZ, RZ, UR8 ;  /* 0x00000008ff047e24 */ /* 0x000fe2000f8e00ff */
[----:B----4-:R-:W-:Y:S01]  /*6df0*/  MOV R7, UR7 ;  /* 0x0000000700077c02 */ /* 0x010fe20008000f00 */
[----:B------:R-:W-:Y:S01]  /*6e00*/  IMAD.U32 R6, RZ, RZ, UR6 ;  /* 0x00000006ff067e24 */ /* 0x000fe2000f8e00ff */
[----:B--2---:R-:W-:Y:S01]  /*6e10*/  MOV R11, UR5 ;  /* 0x00000005000b7c02 */ /* 0x004fe20008000f00 */
[----:B------:R-:W-:Y:S02]  /*6e20*/  IMAD.U32 R10, RZ, RZ, UR4 ;  /* 0x00000004ff0a7e24 */ /* 0x000fe4000f8e00ff */
[----:B------:R-:W-:Y:S07]  /*6e30*/  LEPC R20, `(.L_x_98) ;  /* 0x000000001014794e */ /* 0x000fee0000000000 */
[----:B---3-5:R-:W-:Y:S05]  /*6e40*/  CALL.ABS.NOINC R14 ;  /* 0x000000000e007343 */ /* 0x028fea0003c00000 */
.L_x_98:
[----:B------:R-:W1:Y:S01]  /*6e50*/  LDCU.64 UR8, c[0x4][0x80] ;  /* 0x01001000ff0877ac */ /* 0x000e620008000a00 */
[----:B------:R-:W2:Y:S01]  /*6e60*/  LDC.64 R16, c[0x4][R16] ;  /* 0x0100000010107b82 */ /* 0x000ea20000000a00 */
[----:B------:R-:W-:Y:S02]  /*6e70*/  HFMA2 R12, -RZ, RZ, 0, 5.9604644775390625e-08 ;  /* 0x00000001ff0c7431 */ /* 0x000fe400000001ff */
[----:B------:R-:W-:Y:S02]  /*6e80*/  IMAD.MOV.U32 R8, RZ, RZ, 0x70 ;  /* 0x00000070ff087424 */ /* 0x000fe400078e00ff */
[----:B------:R-:W-:Y:S01]  /*6e90*/  IMAD.MOV.U32 R13, RZ, RZ, RZ ;  /* 0x000000ffff0d7224 */ /* 0x000fe200078e00ff */
[----:B------:R-:W3:Y:S01]  /*6ea0*/  LDCU.64 UR6, c[0x4][0x88] ;  /* 0x01001100ff0677ac */ /* 0x000ee20008000a00 */
[----:B------:R-:W4:Y:S01]  /*6eb0*/  LDCU.64 UR4, c[0x4][0x8] ;  /* 0x01000100ff0477ac */ /* 0x000f220008000a00 */
[----:B-1----:R-:W-:Y:S02]  /*6ec0*/  MOV R4, UR8 ;  /* 0x0000000800047c02 */ /* 0x002fe40008000f00 */
[----:B------:R-:W-:Y:S02]  /*6ed0*/  MOV R5, UR9 ;  /* 0x0000000900057c02 */ /* 0x000fe40008000f00 */
[----:B---3--:R-:W-:Y:S01]  /*6ee0*/  MOV R7, UR7 ;  /* 0x0000000700077c02 */ /* 0x008fe20008000f00 */
[----:B------:R-:W-:Y:S01]  /*6ef0*/  IMAD.U32 R6, RZ, RZ, UR6 ;  /* 0x00000006ff067e24 */ /* 0x000fe2000f8e00ff */
[----:B----4-:R-:W-:Y:S01]  /*6f00*/  MOV R11, UR5 ;  /* 0x00000005000b7c02 */ /* 0x010fe20008000f00 */
[----:B------:R-:W-:Y:S02]  /*6f10*/  IMAD.U32 R10, RZ, RZ, UR4 ;  /* 0x00000004ff0a7e24 */ /* 0x000fe4000f8e00ff */
[----:B------:R-:W-:Y:S07]  /*6f20*/  LEPC R20, `(.L_x_97) ;  /* 0x000000001014794e */ /* 0x000fee0000000000 */
[----:B--2---:R-:W-:Y:S05]  /*6f30*/  CALL.ABS.NOINC R16 ;  /* 0x0000000010007343 */ /* 0x004fea0003c00000 */
.L_x_97:
[----:B------:R-:W-:Y:S05]  /*6f40*/  BSYNC.RECONVERGENT B6 ;  /* 0x0000000000067941 */ /* 0x000fea0003800200 */
.L_x_96:
[----:B------:R-:W-:Y:S02]  /*6f50*/  R2UR UR6, R65 ;  /* 0x00000000410672ca */ /* 0x000fe400000e0000 */
[----:B------:R-:W-:Y:S02]  /*6f60*/  R2UR UR5, R62 ;  /* 0x000000003e0572ca */ /* 0x000fe400000e0000 */
[----:B------:R-:W-:Y:S02]  /*6f70*/  R2UR UR4, R61 ;  /* 0x000000003d0472ca */ /* 0x000fe400000e0000 */
[----:B------:R-:W-:Y:S02]  /*6f80*/  ISETP.NE.U32.AND P4, PT, R50, RZ, PT ;  /* 0x000000ff3200720c */ /* 0x000fe40003f85070 */
[----:B------:R-:W-:Y:S02]  /*6f90*/  ISETP.NE.U32.AND P2, PT, RZ, UR60, PT ;  /* 0x0000003cff007c0c */ /* 0x000fe4000bf45070 */
[----:B------:R-:W-:Y:S02]  /*6fa0*/  ISETP.NE.AND.EX P4, PT, R51, RZ, PT, P4 ;  /* 0x000000ff3300720c */ /* 0x000fe40003f85340 */
[----:B------:R-:W-:Y:S01]  /*6fb0*/  ISETP.NE.AND.EX P2, PT, RZ, UR61, PT, P2 ;  /* 0x0000003dff007c0c */ /* 0x000fe2000bf45320 */
[----:B------:R-:W-:Y:S02]  /*6fc0*/  UISETP.NE.AND UP2, UPT, UR6, URZ, UPT ;  /* 0x000000ff0600728c */ /* 0x000fe4000bf45270 */
[----:B------:R-:W-:Y:S04]  /*6fd0*/  UISETP.NE.U32.AND UP0, UPT, UR5, URZ, UPT ;  /* 0x000000ff0500728c */ /* 0x000fe8000bf05070 */
[----:B------:R-:W-:Y:S01]  /*6fe0*/  UISETP.NE.AND.EX UP1, UPT, UR4, URZ, UPT, UP0 ;  /* 0x000000ff0400728c */ /* 0x000fe2000bf25300 */
[----:B------:R-:W-:Y:S01]  /*6ff0*/  PLOP3.LUT P1, PT, PT, PT, UP2, 0x80, 0x8 ;  /* 0x000000000008781c */ /* 0x000fe20003f2f028 */
[----:B------:R-:W-:Y:S03]  /*7000*/  UPLOP3.LUT UP0, UPT, UPT, UPT, UPT, 0x40, 0x4 ;  /* 0x000000000004789c */ /* 0x000fe60003f0e870 */
[----:B------:R-:W-:Y:S06]  /*7010*/  @UP2 UPLOP3.LUT UP0, UPT, UPT, UPT, UP1, 0x80, 0x8 ;  /* 0x000000000008289c */ /* 0x000fec0003f0f010 */
[----:B------:R-:W-:Y:S01]  /*7020*/  PLOP3.LUT P0, PT, PT, PT, UP0, 0x80, 0x8 ;  /* 0x000000000008781c */ /* 0x000fe20003f0f008 */
[----:B------:R-:W-:Y:S01]  /*7030*/  @!UPT UIADD3 URZ, UPT, UPT, URZ, URZ, URZ ;  /* 0x000000fffffff290 */ /* 0x000fe2000fffe0ff */
[----:B------:R-:W-:Y:S11]  /*7040*/  BRA.U !UP1, `(.L_x_99) ;  /* 0x0000000109407547 */ /* 0x000ff6000b800000 */
[----:B------:R-:W-:Y:S01]  /*7050*/  UISETP.NE.U32.AND UP0, UPT, UR60, URZ, UPT ;  /* 0x000000ff3c00728c */ /* 0x000fe2000bf05070 */
[----:B------:R-:W-:Y:S01]  /*7060*/  R2UR UR6, R62 ;  /* 0x000000003e0672ca */ /* 0x000fe200000e0000 */
[----:B------:R-:W1:Y:S01]  /*7070*/  LDCU.64 UR8, c[0x0][0x358] ;  /* 0x00006b00ff0877ac */ /* 0x000e620008000a00 */
[----:B------:R-:W-:Y:S02]  /*7080*/  HFMA2 R59, -RZ, RZ, 0, 5.9604644775390625e-08 ;  /* 0x00000001ff3b7431 */ /* 0x000fe400000001ff */
[----:B------:R-:W-:Y:S01]  /*7090*/  IMAD.MOV.U32 R0, RZ, RZ, 0x1 ;  /* 0x00000001ff007424 */ /* 0x000fe200078e00ff */
[----:B------:R-:W-:Y:S06]  /*70a0*/  UISETP.NE.AND.EX UP0, UPT, UR61, URZ, UPT, UP0 ;  /* 0x000000ff3d00728c */ /* 0x000fec000bf05300 */
[----:B------:R-:W-:Y:S05]  /*70b0*/  PLOP3.LUT P3, PT, PT, PT, UP0, 0x80, 0x8 ;  /* 0x000000000008781c */ /* 0x000fea0003f6f008 */
[----:B------:R-:W2:Y:S01]  /*70c0*/  @UP0 LDCU.64 UR4, c[0x0][0x888] ;  /* 0x00011100ff0407ac */ /* 0x000ea20008000a00 */
[----:B------:R-:W-:Y:S07]  /*70d0*/  @UP0 UIMAD UR6, UR50, UR6, URZ ;  /* 0x00000006320602a4 */ /* 0x000fee000f8e02ff */
[----:B------:R-:W-:Y:S01]  /*70e0*/  @!P3 PRMT R59, R0, 0x7610, R59 ;  /* 0x00007610003bb816 */ /* 0x000fe2000000003b */
[----:B--2---:R-:W-:Y:S06]  /*70f0*/  @UP0 UIMAD.WIDE UR4, UR6, 0x4, UR4 ;  /* 0x00000004060408a5 */ /* 0x004fec000f8e0204 */
[----:B------:R-:W-:Y:S02]  /*7100*/  IMAD.U32 R4, RZ, RZ, UR4 ;  /* 0x00000004ff047e24 */ /* 0x000fe4000f8e00ff */
[----:B------:R-:W-:Y:S03]  /*7110*/  IMAD.U32 R5, RZ, RZ, UR5 ;  /* 0x00000005ff057e24 */ /* 0x000fe6000f8e00ff */
[----:B------:R-:W2:Y:S02]  /*7120*/  @!UP0 LDCU UR4, c[0x0][0x880] ;  /* 0x00011000ff0487ac */ /* 0x000ea40008000800 */
[----:B-1---5:R1:W5:Y:S02]  /*7130*/  @P3 LDG.E R27, desc[UR8][R4.64] ;  /* 0x00000008041b3981 */ /* 0x022364000c1e1900 */
[----:B-12---:R-:W-:Y:S02]  /*7140*/  @!P3 MOV R27, UR4 ;  /* 0x00000004001bbc02 */ /* 0x006fe40008000f00 */
.L_x_99:
[----:B------:R-:W-:Y:S05]  /*7150*/  @!P4 BRA `(.L_x_100) ;  /* 0x000000000024c947 */ /* 0x000fea0003800000 */
[----:B------:R-:W-:Y:S01]  /*7160*/  ISETP.NE.U32.AND P3, PT, R48, RZ, PT ;  /* 0x000000ff3000720c */ /* 0x000fe20003f65070 */
[----:B------:R-:W1:Y:S03]  /*7170*/  LDCU.64 UR4, c[0x0][0x358] ;  /* 0x00006b00ff0477ac */ /* 0x000e660008000a00 */
[----:B------:R-:W-:Y:S11]  /*7180*/  ISETP.NE.AND.EX P3, PT, R49, RZ, PT, P3 ;  /* 0x000000ff3100720c */ /* 0x000ff60003f65330 */
[----:B------:R-:W-:Y:S02]  /*7190*/  @!UPT UIADD3 URZ, UPT, UPT, URZ, URZ, URZ ;  /* 0x000000fffffff290 */ /* 0x000fe4000fffe0ff */
[----:B------:R-:W2:Y:S01]  /*71a0*/  @P3 LDC.64 R4, c[0x0][0x8a8] ;  /* 0x00022a00ff043b82 */ /* 0x000ea20000000a00 */
[----:B------:R-:W-:Y:S04]  /*71b0*/  @P3 IMAD R0, R50, UR50, RZ ;  /* 0x0000003232003c24 */ /* 0x000fe8000f8e02ff */
[----:B--2---:R-:W-:Y:S05]  /*71c0*/  @P3 IMAD.WIDE R4, R0, 0x4, R4 ;  /* 0x0000000400043825 */ /* 0x004fea00078e0204 */
[----:B-1---5:R1:W5:Y:S02]  /*71d0*/  @P3 LDG.E R24, desc[UR4][R4.64] ;  /* 0x0000000404183981 */ /* 0x022364000c1e1900 */
[----:B-1----:R-:W2:Y:S02]  /*71e0*/  @!P3 LDC R24, c[0x0][0x8a0] ;  /* 0x00022800ff18bb82 */ /* 0x002ea40000000800 */
.L_x_100:
[----:B-----5:R-:W-:Y:S01]  /*71f0*/  FSETP.NEU.AND P3, PT, R27, RZ, PT ;  /* 0x000000ff1b00720b */ /* 0x020fe20003f6d000 */
[----:B------:R-:W-:Y:S01]  /*7200*/  BSSY B1, `(.L_x_101) ;  /* 0x0000039000017945 */ /* 0x000fe20003800000 */
[----:B------:R-:W-:Y:S01]  /*7210*/  SEL R4, RZ, 0xffffffff, P2 ;  /* 0xffffffffff047807 */ /* 0x000fe20001000000 */
[----:B------:R-:W-:Y:S01]  /*7220*/  IMAD.MOV.U32 R74, RZ, RZ, 0x1 ;  /* 0x00000001ff4a7424 */ /* 0x000fe200078e00ff */
[----:B------:R-:W-:Y:S01]  /*7230*/  @P1 LOP3.LUT P2, RZ, R59, 0xff, RZ, 0xc0, !PT ;  /* 0x000000ff3bff1812 */ /* 0x000fe2000784c0ff */
[----:B------:R-:W-:Y:S01]  /*7240*/  IMAD.IADD R25, R23, 0x1, R2 ;  /* 0x0000000117197824 */ /* 0x000fe200078e0202 */
[----:B------:R-:W-:Y:S01]  /*7250*/  @P1 SEL R0, RZ, 0xffffffff, P3 ;  /* 0xffffffffff001807 */ /* 0x000fe20001800000 */
[----:B------:R-:W-:Y:S01]  /*7260*/  IMAD R71, R57, -0x10, R67 ;  /* 0xfffffff039477824 */ /* 0x000fe200078e0243 */
[----:B------:R-:W-:Y:S01]  /*7270*/  LOP3.LUT R55, R55, 0x1, RZ, 0x3c, !PT ;  /* 0x0000000137377812 */ /* 0x000fe200078e3cff */
[----:B------:R-:W-:Y:S01]  /*7280*/  IMAD.MOV.U32 R73, RZ, RZ, RZ ;  /* 0x000000ffff497224 */ /* 0x000fe200078e00ff */
[----:B------:R-:W-:Y:S02]  /*7290*/  @P0 SEL R0, R4, R0, !P2 ;  /* 0x0000000004000207 */ /* 0x000fe40005000000 */
[----:B------:R-:W-:Y:S02]  /*72a0*/  CS2R R38, SRZ ;  /* 0x0000000000267805 */ /* 0x000fe4000001ff00 */
[----:B------:R-:W-:Y:S02]  /*72b0*/  LEA R72, R22, UR49, 0x3 ;  /* 0x0000003116487c11 */ /* 0x000fe4000f8e18ff */
[----:B------:R-:W-:Y:S02]  /*72c0*/  CS2R R36, SRZ ;  /* 0x0000000000247805 */ /* 0x000fe4000001ff00 */
[----:B------:R-:W-:Y:S02]  /*72d0*/  @P1 LOP3.LUT R0, R0, 0x1, RZ, 0xc0, !PT ;  /* 0x0000000100001812 */ /* 0x000fe400078ec0ff */
[----:B------:R-:W-:Y:S02]  /*72e0*/  CS2R R34, SRZ ;  /* 0x0000000000227805 */ /* 0x000fe4000001ff00 */
[----:B------:R-:W-:Y:S02]  /*72f0*/  PLOP3.LUT P2, PT, PT, PT, UP1, 0x80, 0x8 ;  /* 0x000000000008781c */ /* 0x000fe40003f4f018 */
[----:B------:R-:W-:Y:S02]  /*7300*/  CS2R R32, SRZ ;  /* 0x0000000000207805 */ /* 0x000fe4000001ff00 */
[----:B------:R-:W-:Y:S02]  /*7310*/  ISETP.NE.U32.OR P5, PT, R0, 0x1, !P1 ;  /* 0x000000010000780c */ /* 0x000fe40004fa5470 */
[----:B------:R-:W-:Y:S02]  /*7320*/  CS2R R42, SRZ ;  /* 0x00000000002a7805 */ /* 0x000fe4000001ff00 */
[----:B------:R-:W-:Y:S02]  /*7330*/  LOP3.LUT P4, R69, R59, 0xff, RZ, 0xc0, !PT ;  /* 0x000000ff3b457812 */ /* 0x000fe4000788c0ff */
[----:B------:R-:W-:Y:S02]  /*7340*/  CS2R R40, SRZ ;  /* 0x0000000000287805 */ /* 0x000fe4000001ff00 */
[----:B------:R-:W-:Y:S02]  /*7350*/  SEL R3, RZ, 0xffffffff, P3 ;  /* 0xffffffffff037807 */ /* 0x000fe40001800000 */
[----:B------:R-:W-:Y:S02]  /*7360*/  CS2R R46, SRZ ;  /* 0x00000000002e7805 */ /* 0x000fe4000001ff00 */
[----:B------:R-:W-:Y:S02]  /*7370*/  P2R R70, PR, RZ, 0x20 ;  /* 0x00000020ff467803 */ /* 0x000fe40000000000 */
[----:B------:R-:W-:Y:S02]  /*7380*/  CS2R R44, SRZ ;  /* 0x00000000002c7805 */ /* 0x000fe4000001ff00 */
[----:B------:R-:W-:Y:S02]  /*7390*/  @P2 SEL R3, R4, R3, !P4 ;  /* 0x0000000304032207 */ /* 0x000fe40006000000 */
[----:B------:R-:W-:Y:S02]  /*73a0*/  @P5 SHF.L.U32 R0, R55, 0x1f, RZ ;  /* 0x0000001f37005819 */ /* 0x000fe400000006ff */
[----:B------:R-:W-:Y:S02]  /*73b0*/  LOP3.LUT R3, R3, 0x1, RZ, 0xc0, !PT ;  /* 0x0000000103037812 */ /* 0x000fe400078ec0ff */
[----:B------:R1:W3:Y:S02]  /*73c0*/  @P5 SYNCS.PHASECHK.TRANS64.TRYWAIT P1, [UR49+0x40], R0 ;  /* 0x00004000ff0055a7 */ /* 0x0002e40008021131 */
[----:B------:R-:W-:Y:S04]  /*73d0*/  ISETP.NE.U32.AND P2, PT, R3, 0x1, PT ;  /* 0x000000010300780c */ /* 0x000fe80003f45070 */
[----:B------:R-:W-:Y:S02]  /*73e0*/  P2R R75, PR, RZ, 0x4 ;  /* 0x00000004ff4b7803 */ /* 0x000fe40000000000 */
[----:B-1----:R-:W-:Y:S04]  /*73f0*/  SHF.L.U32 R0, R54, 0x1f, RZ ;  /* 0x0000001f36007819 */ /* 0x002fe800000006ff */
[----:B------:R1:W4:Y:S01]  /*7400*/  SYNCS.PHASECHK.TRANS64.TRYWAIT P0, [R72+URZ+0xa0], R0 ;  /* 0x0000a000480075a7 */ /* 0x00032200080011ff */
[----:B---3--:R-:W-:Y:S01]  /*7410*/  @P5 SEL R74, RZ, 0x1, !P1 ;  /* 0x00000001ff4a5807 */ /* 0x008fe20004800000 */
[----:B-1----:R-:W-:Y:S06]  /*7420*/  @!P5 BRA `(.L_x_102) ;  /* 0x000000000058d947 */ /* 0x002fec0003800000 */
[----:B------:R-:W-:Y:S01]  /*7430*/  IMAD.MOV.U32 R39, RZ, RZ, RZ ;  /* 0x000000ffff277224 */ /* 0x000fe200078e00ff */
[----:B------:R-:W-:Y:S01]  /*7440*/  ISETP.NE.AND P1, PT, R74, RZ, PT ;  /* 0x000000ff4a00720c */ /* 0x000fe20003f25270 */
[----:B------:R-:W-:Y:S01]  /*7450*/  BSSY B0, `(.L_x_103) ;  /* 0x000000c000007945 */ /* 0x000fe20003800000 */
[----:B------:R-:W-:Y:S02]  /*7460*/  CS2R R46, SRZ ;  /* 0x00000000002e7805 */ /* 0x000fe4000001ff00 */
[----:B------:R-:W-:Y:S02]  /*7470*/  CS2R R44, SRZ ;  /* 0x00000000002c7805 */ /* 0x000fe4000001ff00 */
[----:B------:R-:W-:Y:S02]  /*7480*/  CS2R R42, SRZ ;  /* 0x00000000002a7805 */ /* 0x000fe4000001ff00 */
[----:B------:R-:W-:Y:S02]  /*7490*/  CS2R R40, SRZ ;  /* 0x0000000000287805 */ /* 0x000fe4000001ff00 */
[----:B------:R-:W-:Y:S02]  /*74a0*/  CS2R R34, SRZ ;  /* 0x0000000000227805 */ /* 0x000fe4000001ff00 */
[----:B------:R-:W-:Y:S02]  /*74b0*/  CS2R R32, SRZ ;  /* 0x0000000000207805 */ /* 0x000fe4000001ff00 */
[----:B------:R-:W-:Y:S01]  /*74c0*/  CS2R R36, SRZ ;  /* 0x0000000000247805 */ /* 0x000fe2000001ff00 */
[----:B------:R-:W-:Y:S06]  /*74d0*/  @P1 BRA `(.L_x_104) ;  /* 0x00000000000c1947 */ /* 0x000fec0003800000 */
[----:B------:R-:W-:Y:S04]  /*74e0*/  SHF.L.U32 R3, R55, 0x1f, RZ ;  /* 0x0000001f37037819 */ /* 0x000fe800000006ff */
[----:B------:R-:W1:Y:S02]  /*74f0*/  SYNCS.PHASECHK.TRANS64.TRYWAIT P1, [UR49+0x40], R3 ;  /* 0x00004003ff0075a7 */ /* 0x000e640008021131 */
[----:B-1----:R-:W-:Y:S05]  /*7500*/  @!P1 BRA `(.L_x_105) ;  /* 0x0000003000489947 */ /* 0x002fea0003800000 */
.L_x_104:
[----:B------:R-:W-:Y:S05]  /*7510*/  BSYNC B0 ;  /* 0x0000000000007941 */ /* 0x000fea0003800000 */
.L_x_103:
[----:B------:R-:W-:Y:S01]  /*7520*/  ISETP.NE.AND P1, PT, R75, RZ, PT ;  /* 0x000000ff4b00720c */ /* 0x000fe20003f25270 */
[----:B------:R-:W-:Y:S11]  /*7530*/  HFMA2 R73, -RZ, RZ, 0, 5.9604644775390625e-08 ;  /* 0x00000001ff497431 */ /* 0x000ff600000001ff */
[----:B------:R-:W-:Y:S01]  /*7540*/  @!UPT UIADD3 URZ, UPT, UPT, URZ, URZ, URZ ;  /* 0x000000fffffff290 */ /* 0x000fe2000fffe0ff */
[----:B------:R3:W1:Y:S04]  /*7550*/  @P1 LDS.128 R44, [R56] ;  /* 0x00000000382c1984 */ /* 0x0006680000000c00 */
[----:B------:R3:W1:Y:S04]  /*7560*/  @P1 LDS.128 R40, [R67+0x10] ;  /* 0x0000100043281984 */ /* 0x0006680000000c00 */
[----:B------:R3:W1:Y:S04]  /*7570*/  @P1 LDS.128 R32, [R66+0x20] ;  /* 0x0000200042201984 */ /* 0x0006680000000c00 */
[----:B------:R3:W1:Y:S02]  /*7580*/  @P1 LDS.128 R36, [R71+0x30] ;  /* 0x0000300047241984 */ /* 0x0006640000000c00 */
.L_x_102:
[----:B------:R-:W-:Y:S05]  /*7590*/  BSYNC B1 ;  /* 0x0000000000017941 */ /* 0x000fea0003800000 */
.L_x_101:
[----:B-1----:R-:W-:Y:S04]  /*75a0*/  SHF.R.U32.HI R2, RZ, 0x15, R25 ;  /* 0x00000015ff027819 */ /* 0x002fe80000011619 */
[----:B------:R-:W-:Y:S01]  /*75b0*/  LOP3.LUT P1, RZ, R2, 0x3, R60, 0x48, !PT ;  /* 0x0000000302ff7812 */ /* 0x000fe2000782483c */
[----:B------:R-:W-:Y:S01]  /*75c0*/  @!UPT UIADD3 URZ, UPT, UPT, URZ, URZ, URZ ;  /* 0x000000fffffff290 */ /* 0x000fe2000fffe0ff */
[----:B----4-:R-:W-:Y:S11]  /*75d0*/  @P0 BRA `(.L_x_106) ;  /* 0x0000000000080947 */ /* 0x010ff60003800000 */
[----:B------:R-:W1:Y:S02]  /*75e0*/  SYNCS.PHASECHK.TRANS64.TRYWAIT P0, [R72+URZ+0xa0], R0 ;  /* 0x0000a000480075a7 */ /* 0x000e6400080011ff */
[----:B-1----:R-:W-:Y:S05]  /*75f0*/  @!P0 BRA `(.L_x_107) ;  /* 0x0000003000248947 */ /* 0x002fea0003800000 */
.L_x_106:
[----:B------:R-:W-:Y:S05]  /*7600*/  @!P1 BRA `(.L_x_108) ;  /* 0x0000000000409947 */ /* 0x000fea0003800000 */
[----:B------:R-:W4:Y:S01]  /*7610*/  LDCU.64 UR8, c[0x4][0x70] ;  /* 0x01000e00ff0877ac */ /* 0x000f220008000a00 */
[----:B------:R-:W-:Y:S01]  /*7620*/  MOV R3, 0x0 ;  /* 0x0000000000037802 */ /* 0x000fe20000000f00 */
[----:B------:R-:W-:Y:S02]  /*7630*/  HFMA2 R12, -RZ, RZ, 0, 5.9604644775390625e-08 ;  /* 0x00000001ff0c7431 */ /* 0x000fe400000001ff */
[----:B------:R-:W-:Y:S02]  /*7640*/  IMAD.MOV.U32 R8, RZ, RZ, 0x192 ;  /* 0x00000192ff087424 */ /* 0x000fe400078e00ff */
[----:B------:R-:W-:Y:S01]  /*7650*/  IMAD.MOV.U32 R13, RZ, RZ, RZ ;  /* 0x000000ffff0d7224 */ /* 0x000fe200078e00ff */
[----:B------:R-:W5:Y:S01]  /*7660*/  LDCU.64 UR6, c[0x4][0x78] ;  /* 0x01000f00ff0677ac */ /* 0x000f620008000a00 */
[----:B------:R-:W1:Y:S01]  /*7670*/  LDC.64 R2, c[0x4][R3] ;  /* 0x0100000003027b82 */ /* 0x000e620000000a00 */
[----:B------:R-:W2:Y:S01]  /*7680*/  LDCU.64 UR4, c[0x4][0x10] ;  /* 0x01000200ff0477ac */ /* 0x000ea20008000a00 */
[----:B----4-:R-:W-:Y:S01]  /*7690*/  MOV R5, UR9 ;  /* 0x0000000900057c02 */ /* 0x010fe20008000f00 */
[----:B------:R-:W-:Y:S01]  /*76a0*/  IMAD.U32 R4, RZ, RZ, UR8 ;  /* 0x00000008ff047e24 */ /* 0x000fe2000f8e00ff */
[----:B-----5:R-:W-:Y:S01]  /*76b0*/  MOV R7, UR7 ;  /* 0x0000000700077c02 */ /* 0x020fe20008000f00 */
[----:B------:R-:W-:Y:S01]  /*76c0*/  IMAD.U32 R6, RZ, RZ, UR6 ;  /* 0x00000006ff067e24 */ /* 0x000fe2000f8e00ff */
[----:B--2---:R-:W-:Y:S01]  /*76d0*/  MOV R11, UR5 ;  /* 0x00000005000b7c02 */ /* 0x004fe20008000f00 */
[----:B------:R-:W-:Y:S02]  /*76e0*/  IMAD.U32 R10, RZ, RZ, UR4 ;  /* 0x00000004ff0a7e24 */ /* 0x000fe4000f8e00ff */
[----:B------:R-:W-:Y:S07]  /*76f0*/  LEPC R20, `(.L_x_108) ;  /* 0x000000001014794e */ /* 0x000fee0000000000 */
[----:B-1-3--:R-:W-:Y:S05]  /*7700*/  CALL.ABS.NOINC R2 ;  /* 0x0000000002007343 */ /* 0x00afea0003c00000 */
.L_x_108:
[----:B------:R-:W-:Y:S01]  /*7710*/  LOP3.LUT R20, R44, 0xffffe000, RZ, 0xc0, !PT ;  /* 0xffffe0002c147812 */ /* 0x000fe200078ec0ff */
[----:B------:R-:W-:Y:S05]  /*7720*/  WARPSYNC.ALL ;  /* 0x0000000000007948 */ /* 0x000fea0003800000 */
[----:B------:R-:W-:Y:S01]  /*7730*/  R2UR UR4, R25 ;  /* 0x00000000190472ca */ /* 0x000fe200000e0000 */
[----:B------:R-:W-:Y:S01]  /*7740*/  BSSY.RECONVERGENT B0, `(.L_x_109) ;  /* 0x0000058000007945 */ /* 0x000fe20003800200 */
[----:B------:R-:W-:Y:S11]  /*7750*/  ISETP.NE.AND P0, PT, R58, RZ, PT ;  /* 0x000000ff3a00720c */ /* 0x000ff60003f05270 */
[----:B------:R-:W1:Y:S02]  /*7760*/  LDTM.x16 R4, tmem[UR4] ;  /* 0x00000004000479ee */ /* 0x000e640008240000 */
[C---:B-12---:R-:W-:Y:S01]  /*7770*/  FMUL R0, R24.reuse, R4 ;  /* 0x0000000418007220 */ /* 0x046fe20000400000 */
[C---:B------:R-:W-:Y:S01]  /*7780*/  FMUL R2, R24.reuse, R5 ;  /* 0x0000000518027220 */ /* 0x040fe20000400000 */
[C---:B------:R-:W-:Y:S01]  /*7790*/  FMUL R4, R24.reuse, R8 ;  /* 0x0000000818047220 */ /* 0x040fe20000400000 */
[C---:B------:R-:W-:Y:S01]  /*77a0*/  FMUL R5, R24.reuse, R9 ;  /* 0x0000000918057220 */ /* 0x040fe20000400000 */
[C---:B------:R-:W-:Y:S01]  /*77b0*/  FMUL R8, R24.reuse, R12 ;  /* 0x0000000c18087220 */ /* 0x040fe20000400000 */
[C---:B------:R-:W-:Y:S01]  /*77c0*/  FMUL R9, R24.reuse, R13 ;  /* 0x0000000d18097220 */ /* 0x040fe20000400000 */
[C---:B------:R-:W-:Y:S01]  /*77d0*/  FMUL R12, R24.reuse, R16 ;  /* 0x00000010180c7220 */ /* 0x040fe20000400000 */
[----:B------:R-:W-:Y:S01]  /*77e0*/  LOP3.LUT R16, R45, 0xffffe000, RZ, 0xc0, !PT ;  /* 0xffffe0002d107812 */ /* 0x000fe200078ec0ff */
[----:B------:R-:W-:Y:S01]  /*77f0*/  FMUL R13, R24, R17 ;  /* 0x00000011180d7220 */ /* 0x000fe20000400000 */
[----:B------:R-:W-:Y:S01]  /*7800*/  LOP3.LUT R17, R46, 0xffffe000, RZ, 0xc0, !PT ;  /* 0xffffe0002e117812 */ /* 0x000fe200078ec0ff */
[----:B------:R-:W-:Y:S01]  /*7810*/  FFMA R28, R27, R20, R0 ;  /* 0x000000141b1c7223 */ /* 0x000fe20000000000 */
[----:B------:R-:W-:Y:S01]  /*7820*/  LOP3.LUT R0, R47, 0xffffe000, RZ, 0xc0, !PT ;  /* 0xffffe0002f007812 */ /* 0x000fe200078ec0ff */
[C---:B------:R-:W-:Y:S01]  /*7830*/  FMUL R3, R24.reuse, R6 ;  /* 0x0000000618037220 */ /* 0x040fe20000400000 */
[C---:B------:R-:W-:Y:S01]  /*7840*/  FMUL R6, R24.reuse, R10 ;  /* 0x0000000a18067220 */ /* 0x040fe20000400000 */
[C---:B------:R-:W-:Y:S01]  /*7850*/  FMUL R7, R24.reuse, R7 ;  /* 0x0000000718077220 */ /* 0x040fe20000400000 */
[----:B------:R-:W-:Y:S01]  /*7860*/  F2FP.TF32.F32.PACK_B R28, R28 ;  /* 0x0000001cff1c723e */ /* 0x000fe200024050ff */
[C---:B------:R-:W-:Y:S01]  /*7870*/  FMUL R10, R24.reuse, R14 ;  /* 0x0000000e180a7220 */ /* 0x040fe20000400000 */
[----:B------:R-:W-:Y:S01]  /*7880*/  FMUL R14, R24, R18 ;  /* 0x00000012180e7220 */ /* 0x000fe20000400000 */
[----:B------:R-:W-:Y:S01]  /*7890*/  LOP3.LUT R18, R40, 0xffffe000, RZ, 0xc0, !PT ;  /* 0xffffe00028127812 */ /* 0x000fe200078ec0ff */
[----:B------:R-:W-:Y:S01]  /*78a0*/  FFMA R29, R27, R16, R2 ;  /* 0x000000101b1d7223 */ /* 0x000fe20000000002 */
[----:B------:R-:W-:Y:S01]  /*78b0*/  LOP3.LUT R2, R41, 0xffffe000, RZ, 0xc0, !PT ;  /* 0xffffe00029027812 */ /* 0x000fe200078ec0ff */
[----:B------:R-:W-:Y:S01]  /*78c0*/  FFMA R30, R27, R17, R3 ;  /* 0x000000111b1e7223 */ /* 0x000fe20000000003 */
[----:B------:R-:W-:Y:S01]  /*78d0*/  LOP3.LUT R3, R43, 0xffffe000, RZ, 0xc0, !PT ;  /* 0xffffe0002b037812 */ /* 0x000fe200078ec0ff */
[C---:B------:R-:W-:Y:S01]  /*78e0*/  FFMA R31, R27.reuse, R0, R7 ;  /* 0x000000001b1f7223 */ /* 0x040fe20000000007 */
[----:B------:R-:W-:Y:S01]  /*78f0*/  LOP3.LUT R0, R42, 0xffffe000, RZ, 0xc0, !PT ;  /* 0xffffe0002a007812 */ /* 0x000fe200078ec0ff */
[C---:B------:R-:W-:Y:S01]  /*7900*/  FFMA R4, R27.reuse, R18, R4 ;  /* 0x000000121b047223 */ /* 0x040fe20000000004 */
[----:B------:R-:W-:Y:S01]  /*7910*/  F2FP.TF32.F32.PACK_B R29, R29 ;  /* 0x0000001dff1d723e */ /* 0x000fe200024050ff */
[C---:B------:R-:W-:Y:S01]  /*7920*/  FFMA R5, R27.reuse, R2, R5 ;  /* 0x000000021b057223 */ /* 0x040fe20000000005 */
[----:B------:R-:W-:Y:S01]  /*7930*/  FMUL R11, R24, R11 ;  /* 0x0000000b180b7220 */ /* 0x000fe20000400000 */
[----:B------:R-:W-:Y:S01]  /*7940*/  F2FP.TF32.F32.PACK_B R30, R30 ;  /* 0x0000001eff1e723e */ /* 0x000fe200024050ff */
[C---:B------:R-:W-:Y:S01]  /*7950*/  FFMA R6, R27.reuse, R0, R6 ;  /* 0x000000001b067223 */ /* 0x040fe20000000006 */
[----:B------:R-:W-:Y:S01]  /*7960*/  F2FP.TF32.F32.PACK_B R31, R31 ;  /* 0x0000001fff1f723e */ /* 0x000fe200024050ff */
[----:B------:R-:W-:Y:S01]  /*7970*/  FFMA R7, R27, R3, R11 ;  /* 0x000000031b077223 */ /* 0x000fe2000000000b */
[----:B------:R-:W-:Y:S01]  /*7980*/  LOP3.LUT R2, R32, 0xffffe000, RZ, 0xc0, !PT ;  /* 0xffffe00020027812 */ /* 0x000fe200078ec0ff */
[----:B------:R-:W-:Y:S01]  /*7990*/  FMUL R15, R24, R15 ;  /* 0x0000000f180f7220 */ /* 0x000fe20000400000 */
[----:B------:R-:W-:Y:S01]  /*79a0*/  LOP3.LUT R16, R33, 0xffffe000, RZ, 0xc0, !PT ;  /* 0xffffe00021107812 */ /* 0x000fe200078ec0ff */
[----:B------:R1:W-:Y:S01]  /*79b0*/  STS.128 [R56], R28 ;  /* 0x0000001c38007388 */ /* 0x0003e20000000c00 */
[----:B------:R-:W-:Y:S01]  /*79c0*/  LOP3.LUT R0, R34, 0xffffe000, RZ, 0xc0, !PT ;  /* 0xffffe00022007812 */ /* 0x000fe200078ec0ff */
[----:B------:R-:W-:Y:S01]  /*79d0*/  FFMA R8, R27, R2, R8 ;  /* 0x000000021b087223 */ /* 0x000fe20000000008 */
[----:B------:R-:W-:Y:S01]  /*79e0*/  LOP3.LUT R2, R35, 0xffffe000, RZ, 0xc0, !PT ;  /* 0xffffe00023027812 */ /* 0x000fe200078ec0ff */
[C---:B------:R-:W-:Y:S01]  /*79f0*/  FFMA R9, R27.reuse, R16, R9 ;  /* 0x000000101b097223 */ /* 0x040fe20000000009 */
[----:B------:R-:W-:Y:S01]  /*7a00*/  F2FP.TF32.F32.PACK_B R4, R4 ;  /* 0x00000004ff04723e */ /* 0x000fe200024050ff */
[C---:B------:R-:W-:Y:S01]  /*7a10*/  FFMA R10, R27.reuse, R0, R10 ;  /* 0x000000001b0a7223 */ /* 0x040fe2000000000a */
[----:B------:R-:W-:Y:S01]  /*7a20*/  F2FP.TF32.F32.PACK_B R5, R5 ;  /* 0x00000005ff05723e */ /* 0x000fe200024050ff */
[----:B------:R-:W-:Y:S01]  /*7a30*/  FFMA R11, R27, R2, R15 ;  /* 0x000000021b0b7223 */ /* 0x000fe2000000000f */
[----:B------:R-:W-:Y:S01]  /*7a40*/  F2FP.TF32.F32.PACK_B R6, R6 ;  /* 0x00000006ff06723e */ /* 0x000fe200024050ff */
[----:B------:R-:W-:Y:S01]  /*7a50*/  FMUL R19, R24, R19 ;  /* 0x0000001318137220 */ /* 0x000fe20000400000 */
[----:B------:R-:W-:Y:S02]  /*7a60*/  F2FP.TF32.F32.PACK_B R7, R7 ;  /* 0x00000007ff07723e */ /* 0x000fe400024050ff */
[----:B------:R-:W-:Y:S02]  /*7a70*/  LOP3.LUT R3, R36, 0xffffe000, RZ, 0xc0, !PT ;  /* 0xffffe00024037812 */ /* 0x000fe400078ec0ff */
[----:B------:R-:W-:Y:S01]  /*7a80*/  LOP3.LUT R0, R37, 0xffffe000, RZ, 0xc0, !PT ;  /* 0xffffe00025007812 */ /* 0x000fe200078ec0ff */
[----:B------:R1:W-:Y:S01]  /*7a90*/  STS.128 [R67+0x10], R4 ;  /* 0x0000100443007388 */ /* 0x0003e20000000c00 */
        /* <DEDUP_REMOVED lines=8> */
[----:B------:R-:W-:Y:S02]  /*7b20*/  F2FP.TF32.F32.PACK_B R10, R10 ;  /* 0x0000000aff0a723e */ /* 0x000fe400024050ff */
[----:B------:R-:W-:Y:S02]  /*7b30*/  F2FP.TF32.F32.PACK_B R11, R11 ;  /* 0x0000000bff0b723e */ /* 0x000fe400024050ff */
[----:B------:R-:W-:Y:S02]  /*7b40*/  F2FP.TF32.F32.PACK_B R12, R12 ;  /* 0x0000000cff0c723e */ /* 0x000fe400024050ff */
[----:B------:R-:W-:Y:S01]  /*7b50*/  F2FP.TF32.F32.PACK_B R13, R13 ;  /* 0x0000000dff0d723e */ /* 0x000fe200024050ff */
[----:B------:R1:W-:Y:S01]  /*7b60*/  STS.128 [R66+0x20], R8 ;  /* 0x0000200842007388 */ /* 0x0003e20000000c00 */
[----:B------:R-:W-:Y:S02]  /*7b70*/  F2FP.TF32.F32.PACK_B R14, R14 ;  /* 0x0000000eff0e723e */ /* 0x000fe400024050ff */
[----:B------:R-:W-:Y:S05]  /*7b80*/  F2FP.TF32.F32.PACK_B R15, R15 ;  /* 0x0000000fff0f723e */ /* 0x000fea00024050ff */
[----:B------:R1:W-:Y:S01]  /*7b90*/  STS.128 [R71+0x30], R12 ;  /* 0x0000300c47007388 */ /* 0x0003e20000000c00 */
[----:B------:R-:W-:Y:S01]  /*7ba0*/  @!PT LDS RZ, [RZ] ;  /* 0x00000000fffff984 */ /* 0x000fe20000000800 */
[----:B------:R-:W-:Y:S01]  /*7bb0*/  @!PT LDS RZ, [RZ] ;  /* 0x00000000fffff984 */ /* 0x000fe20000000800 */
[----:B------:R-:W-:Y:S01]  /*7bc0*/  @!PT LDS RZ, [RZ] ;  /* 0x00000000fffff984 */ /* 0x000fe20000000800 */
[----:B------:R-:W-:Y:S01]  /*7bd0*/  @!PT LDS RZ, [RZ] ;  /* 0x00000000fffff984 */ /* 0x000fe20000000800 */
[----:B------:R2:W-:Y:S07]  /*7be0*/  MEMBAR.ALL.CTA ;  /* 0x0000000000007992 */ /* 0x0005ee0000008000 */
[----:B--2---:R-:W2:Y:S02]  /*7bf0*/  FENCE.VIEW.ASYNC.S ;  /* 0x00000000000073c6 */ /* 0x004ea40000000000 */
[----:B--2---:R-:W-:Y:S06]  /*7c00*/  BAR.SYNC.DEFER_BLOCKING 0x1, 0x80 ;  /* 0x0042000000007b1d */ /* 0x004fec0000010000 */
[----:B------:R-:W-:Y:S05]  /*7c10*/  @P0 BRA `(.L_x_110) ;  /* 0x0000000000280947 */ /* 0x000fea0003800000 */
[----:B------:R-:W2:Y:S01]  /*7c20*/  LDCU.64 UR6, c[0x0][0x348] ;  /* 0x00006900ff0677ac */ /* 0x000ea20008000a00 */
[----:B------:R-:W-:Y:S01]  /*7c30*/  UIADD3 UR4, UPT, UPT, UR49, 0x200, URZ ;  /* 0x0000020031047890 */ /* 0x000fe2000fffe0ff */
[----:B------:R-:W-:Y:S05]  /*7c40*/  UMOV UR41, UR52 ;  /* 0x0000003400297c82 */ /* 0x000fea0008000000 */
[----:B------:R-:W-:Y:S04]  /*7c50*/  MOV R52, UR4 ;  /* 0x0000000400347c02 */ /* 0x000fe80008000f00 */
[----:B------:R-:W-:Y:S01]  /*7c60*/  R2UR UR40, R52 ;  /* 0x00000000342872ca */ /* 0x000fe200000e0000 */
[----:B--2---:R-:W-:Y:S04]  /*7c70*/  UIADD3 UR4, UP0, UPT, UR6, 0x680, URZ ;  /* 0x0000068006047890 */ /* 0x004fe8000ff1e0ff */
[----:B------:R-:W-:Y:S09]  /*7c80*/  UIADD3.X UR5, UPT, UPT, URZ, UR7, URZ, UP0, !UPT ;  /* 0x00000007ff057290 */ /* 0x000ff200087fe4ff */
[----:B------:R2:W-:Y:S01]  /*7c90*/  UTMASTG.4D [UR40], [UR4] ;  /* 0x00000028040073b5 */ /* 0x0005e20008018000 */
[----:B------:R0:W-:Y:S01]  /*7ca0*/  UTMACMDFLUSH ;  /* 0x00000000000079b7 */ /* 0x0001e20000000000 */
[----:B--2---:R-:W-:Y:S04]  /*7cb0*/  DEPBAR.LE SB0, 0x1 ;  /* 0x000080400000791a */ /* 0x004fe80000000000 */
.L_x_110:
[----:B------:R-:W-:Y:S05]  /*7cc0*/  BSYNC.RECONVERGENT B0 ;  /* 0x0000000000007941 */ /* 0x000fea0003800200 */
.L_x_109:
[----:B------:R-:W-:Y:S01]  /*7cd0*/  BAR.SYNC.DEFER_BLOCKING 0x1, 0x80 ;  /* 0x0042000000007b1d */ /* 0x000fe20000010000 */
[----:B------:R-:W-:Y:S01]  /*7ce0*/  ISETP.NE.AND P1, PT, R70, RZ, PT ;  /* 0x000000ff4600720c */ /* 0x000fe20003f25270 */
[----:B------:R-:W-:Y:S01]  /*7cf0*/  UISETP.NE.AND UP0, UPT, UR54, URZ, UPT ;  /* 0x000000ff3600728c */ /* 0x000fe2000bf05270 */
[----:B------:R-:W-:Y:S11]  /*7d00*/  LEA R2, R73, UR49, 0x3 ;  /* 0x0000003149027c11 */ /* 0x000ff6000f8e18ff */
[----:B-1----:R-:W-:Y:S01]  /*7d10*/  @P1 SHF.L.U32 R4, R55, 0x1f, RZ ;  /* 0x0000001f37041819 */ /* 0x002fe200000006ff */
[----:B------:R-:W-:Y:S06]  /*7d20*/  BRA.U !UP0, `(.L_x_111) ;  /* 0x0000000108247547 */ /* 0x000fec000b800000 */
[----:B------:R-:W1:Y:S01]  /*7d30*/  S2R R0, SR_CgaCtaId ;  /* 0x0000000000007919 */ /* 0x000e620000008800 */
[----:B------:R-:W-:Y:S01]  /*7d40*/  IMAD.U32 R3, RZ, RZ, UR51 ;  /* 0x00000033ff037e24 */ /* 0x000fe2000f8e00ff */
[----:B------:R-:W-:Y:S04]  /*7d50*/  UIADD3 UR4, UPT, UPT, UR51, 0x1, URZ ;  /* 0x0000000133047890 */ /* 0x000fe8000fffe0ff */
[----:B------:R-:W-:Y:S01]  /*7d60*/  @P1 LEA R3, R3, UR49, 0x3 ;  /* 0x0000003103031c11 */ /* 0x000fe2000f8e18ff */
[----:B------:R-:W-:Y:S04]  /*7d70*/  UISETP.NE.AND UP0, UPT, UR4, 0x4, UPT ;  /* 0x000000040400788c */ /* 0x000fe8000bf05270 */
[----:B------:R-:W-:Y:S01]  /*7d80*/  @P1 VIADD R3, R3, 0x60 ;  /* 0x0000006003031836 */ /* 0x000fe20000000000 */
[----:B------:R-:W-:Y:S04]  /*7d90*/  USEL UR51, UR4, URZ, UP0 ;  /* 0x000000ff04337287 */ /* 0x000fe80008000000 */
[----:B-1----:R-:W-:Y:S04]  /*7da0*/  @P1 PRMT R0, R0, 0x654, R3 ;  /* 0x0000065400001816 */ /* 0x002fe80000000003 */
[----:B------:R1:W-:Y:S04]  /*7db0*/  @P1 SYNCS.ARRIVE.TRANS64.RED.A1T0 RZ, [R0+URZ], RZ ;  /* 0x000000ff00ff19a7 */ /* 0x0003e800081004ff */
.L_x_111:
[----:B------:R-:W2:Y:S01]  /*7dc0*/  @P1 SYNCS.PHASECHK.TRANS64.TRYWAIT P0, [R2+URZ+0x40], R4 ;  /* 0x00004004020015a7 */ /* 0x000ea200080011ff */
[----:B------:R-:W-:Y:S01]  /*7dd0*/  BSSY B1, `(.L_x_112) ;  /* 0x0000016000017945 */ /* 0x000fe20003800000 */
[----:B--2---:R-:W-:Y:S03]  /*7de0*/  @P1 SEL R74, RZ, 0x1, !P0 ;  /* 0x00000001ff4a1807 */ /* 0x004fe60004000000 */
[----:B------:R-:W-:Y:S05]  /*7df0*/  @!P1 BRA `(.L_x_113) ;  /* 0x00000000004c9947 */ /* 0x000fea0003800000 */
[----:B------:R-:W-:Y:S01]  /*7e00*/  ISETP.NE.AND P0, PT, R74, RZ, PT ;  /* 0x000000ff4a00720c */ /* 0x000fe20003f05270 */
[----:B------:R-:W-:Y:S01]  /*7e10*/  BSSY B0, `(.L_x_114) ;  /* 0x000000b000007945 */ /* 0x000fe20003800000 */
[----:B------:R-:W-:Y:S11]  /*7e20*/  ISETP.NE.AND P1, PT, R75, RZ, PT ;  /* 0x000000ff4b00720c */ /* 0x000ff60003f25270 */
[----:B------:R-:W-:Y:S02]  /*7e30*/  @!UPT UIADD3 URZ, UPT, UPT, URZ, URZ, URZ ;  /* 0x000000fffffff290 */ /* 0x000fe4000fffe0ff */
[C---:B------:R-:W-:Y:S01]  /*7e40*/  @P1 IMAD R6, R73.reuse, 0x2000, R56 ;  /* 0x0000200049061824 */ /* 0x040fe200078e0238 */
[C---:B------:R-:W-:Y:S01]  /*7e50*/  @P1 LEA R4, R73.reuse, R66, 0xd ;  /* 0x0000004249041211 */ /* 0x040fe200078e68ff */
[C---:B------:R-:W-:Y:S02]  /*7e60*/  @P1 IMAD R5, R73.reuse, 0x2000, R67 ;  /* 0x0000200049051824 */ /* 0x040fe400078e0243 */
[----:B------:R-:W-:Y:S01]  /*7e70*/  @P1 IMAD R3, R73, 0x2000, R71 ;  /* 0x0000200049031824 */ /* 0x000fe200078e0247 */
[----:B------:R-:W-:Y:S06]  /*7e80*/  @P0 BRA `(.L_x_115) ;  /* 0x00000000000c0947 */ /* 0x000fec0003800000 */
[----:B-1----:R-:W-:Y:S04]  /*7e90*/  SHF.L.U32 R0, R55, 0x1f, RZ ;  /* 0x0000001f37007819 */ /* 0x002fe800000006ff */
[----:B------:R-:W1:Y:S02]  /*7ea0*/  SYNCS.PHASECHK.TRANS64.TRYWAIT P0, [R2+URZ+0x40], R0 ;  /* 0x00004000020075a7 */ /* 0x000e6400080011ff */
[----:B-1----:R-:W-:Y:S05]  /*7eb0*/  @!P0 BRA `(.L_x_116) ;  /* 0x0000002800088947 */ /* 0x002fea0003800000 */
.L_x_115:
[----:B------:R-:W-:Y:S05]  /*7ec0*/  BSYNC B0 ;  /* 0x0000000000007941 */ /* 0x000fea0003800000 */
.L_x_114:
[----:B------:R-:W-:Y:S02]  /*7ed0*/  ISETP.NE.AND P0, PT, R75, RZ, PT ;  /* 0x000000ff4b00720c */ /* 0x000fe40003f05270 */
[----:B------:R-:W-:Y:S11]  /*7ee0*/  IADD3 R73, PT, PT, R73, 0x1, RZ ;  /* 0x0000000149497810 */ /* 0x000ff60007ffe0ff */
[----:B------:R2:W4:Y:S04]  /*7ef0*/  @P0 LDS.128 R44, [R6] ;  /* 0x00000000062c0984 */ /* 0x0005280000000c00 */
[----:B------:R2:W1:Y:S04]  /*7f00*/  @P0 LDS.128 R40, [R5+0x10] ;  /* 0x0000100005280984 */ /* 0x0004680000000c00 */
[----:B------:R2:W1:Y:S04]  /*7f10*/  @P0 LDS.128 R32, [R4+0x20] ;  /* 0x0000200004200984 */ /* 0x0004680000000c00 */
[----:B------:R2:W1:Y:S02]  /*7f20*/  @P0 LDS.128 R36, [R3+0x30] ;  /* 0x0000300003240984 */ /* 0x0004640000000c00 */
.L_x_113:
[----:B------:R-:W-:Y:S05]  /*7f30*/  BSYNC B1 ;  /* 0x0000000000017941 */ /* 0x000fea0003800000 */
.L_x_112:
[----:B-1----:R-:W-:Y:S05]  /*7f40*/  VIADD R0, R25, 0x10 ;  /* 0x0000001019007836 */ /* 0x002fea0000000000 */
[----:B------:R-:W-:Y:S04]  /*7f50*/  SHF.R.U32.HI R0, RZ, 0x15, R0 ;  /* 0x00000015ff007819 */ /* 0x000fe80000011600 */
[----:B------:R-:W-:Y:S11]  /*7f60*/  LOP3.LUT P0, RZ, R0, 0x3, R60, 0x48, !PT ;  /* 0x0000000300ff7812 */ /* 0x000ff6000780483c */
[----:B------:R-:W-:Y:S02]  /*7f70*/  @!UPT UIADD3 URZ, UPT, UPT, URZ, URZ, URZ ;  /* 0x000000fffffff290 */ /* 0x000fe4000fffe0ff */
[----:B------:R-:W-:Y:S05]  /*7f80*/  @!P0 BRA `(.L_x_117) ;  /* 0x0000000000408947 */ /* 0x000fea0003800000 */
[----:B------:R-:W1:Y:S01]  /*7f90*/  LDCU.64 UR8, c[0x4][0x70] ;  /* 0x01000e00ff0877ac */ /* 0x000e620008000a00 */
[----:B--2---:R-:W-:Y:S01]  /*7fa0*/  MOV R3, 0x0 ;  /* 0x0000000000037802 */ /* 0x004fe20000000f00 */
[----:B------:R-:W-:Y:S02]  /*7fb0*/  HFMA2 R12, -RZ, RZ, 0, 5.9604644775390625e-08 ;  /* 0x00000001ff0c7431 */ /* 0x000fe400000001ff */
[----:B------:R-:W-:Y:S02]  /*7fc0*/  IMAD.MOV.U32 R8, RZ, RZ, 0x192 ;  /* 0x00000192ff087424 */ /* 0x000fe400078e00ff */
[----:B------:R-:W-:Y:S01]  /*7fd0*/  IMAD.MOV.U32 R13, RZ, RZ, RZ ;  /* 0x000000ffff0d7224 */ /* 0x000fe200078e00ff */
[----:B------:R-:W2:Y:S01]  /*7fe0*/  LDCU.64 UR6, c[0x4][0x78] ;  /* 0x01000f00ff0677ac */ /* 0x000ea20008000a00 */
[----:B------:R-:W3:Y:S01]  /*7ff0*/  LDC.64 R2, c[0x4][R3] ;  /* 0x0100000003027b82 */ /* 0x000ee20000000a00 */
[----:B------:R-:W5:Y:S01]  /*8000*/  LDCU.64 UR4, c[0x4][0x10] ;  /* 0x01000200ff0477ac */ /* 0x000f620008000a00 */
[----:B-1----:R-:W-:Y:S01]  /*8010*/  MOV R5, UR9 ;  /* 0x0000000900057c02 */ /* 0x002fe20008000f00 */
[----:B------:R-:W-:Y:S01]  /*8020*/  IMAD.U32 R4, RZ, RZ, UR8 ;  /* 0x00000008ff047e24 */ /* 0x000fe2000f8e00ff */
[----:B--2---:R-:W-:Y:S01]  /*8030*/  MOV R7, UR7 ;  /* 0x0000000700077c02 */ /* 0x004fe20008000f00 */
[----:B------:R-:W-:Y:S01]  /*8040*/  IMAD.U32 R6, RZ, RZ, UR6 ;  /* 0x00000006ff067e24 */ /* 0x000fe2000f8e00ff */
[----:B-----5:R-:W-:Y:S01]  /*8050*/  MOV R11, UR5 ;  /* 0x00000005000b7c02 */ /* 0x020fe20008000f00 */
[----:B------:R-:W-:Y:S02]  /*8060*/  IMAD.U32 R10, RZ, RZ, UR4 ;  /* 0x00000004ff0a7e24 */ /* 0x000fe4000f8e00ff */
[----:B------:R-:W-:Y:S07]  /*8070*/  LEPC R20, `(.L_x_117) ;  /* 0x000000001014794e */ /* 0x000fee0000000000 */
[----:B---34-:R-:W-:Y:S05]  /*8080*/  CALL.ABS.NOINC R2 ;  /* 0x0000000002007343 */ /* 0x018fea0003c00000 */
.L_x_117:
[----:B--2-4-:R-:W-:Y:S01]  /*8090*/  LOP3.LUT R3, R44, 0xffffe000, RZ, 0xc0, !PT ;  /* 0xffffe0002c037812 */ /* 0x014fe200078ec0ff */
[----:B------:R-:W-:Y:S05]  /*80a0*/  WARPSYNC.ALL ;  /* 0x0000000000007948 */ /* 0x000fea0003800000 */
[----:B------:R-:W-:Y:S01]  /*80b0*/  R2UR UR4, R25 ;  /* 0x00000000190472ca */ /* 0x000fe200000e0000 */
[----:B------:R-:W1:Y:S01]  /*80c0*/  S2R R76, SR_CgaCtaId ;  /* 0x00000000004c7919 */ /* 0x000e620000008800 */
[----:B------:R-:W-:Y:S01]  /*80d0*/  LOP3.LUT R20, R40, 0xffffe000, RZ, 0xc0, !PT ;  /* 0xffffe00028147812 */ /* 0x000fe200078ec0ff */
[----:B------:R-:W-:Y:S01]  /*80e0*/  BSSY.RECONVERGENT B0, `(.L_x_118) ;  /* 0x000005c000007945 */ /* 0x000fe20003800200 */
[----:B------:R-:W-:Y:S02]  /*80f0*/  ISETP.NE.AND P6, PT, R70, RZ, PT ;  /* 0x000000ff4600720c */ /* 0x000fe40003fc5270 */
[----:B------:R-:W-:Y:S07]  /*8100*/  ISETP.NE.AND P0, PT, R58, RZ, PT ;  /* 0x000000ff3a00720c */ /* 0x000fee0003f05270 */
[----:B------:R-:W2:Y:S02]  /*8110*/  LDTM.x16 R4, tmem[UR4+0x10] ;  /* 0x00001004000479ee */ /* 0x000ea40008240000 */
[C---:B--2---:R-:W-:Y:S01]  /*8120*/  FMUL R0, R24.reuse, R4 ;  /* 0x0000000418007220 */ /* 0x044fe20000400000 */
[----:B------:R-:W-:Y:S01]  /*8130*/  LOP3.LUT R4, R45, 0xffffe000, RZ, 0xc0, !PT ;  /* 0xffffe0002d047812 */ /* 0x000fe200078ec0ff */
[C---:B------:R-:W-:Y:S01]  /*8140*/  FMUL R2, R24.reuse, R5 ;  /* 0x0000000518027220 */ /* 0x040fe20000400000 */
[----:B------:R-:W-:Y:S01]  /*8150*/  FMUL R5, R24, R12 ;  /* 0x0000000c18057220 */ /* 0x000fe20000400000 */
[C---:B------:R-:W-:Y:S01]  /*8160*/  FFMA R28, R27.reuse, R3, R0 ;  /* 0x000000031b1c7223 */ /* 0x040fe20000000000 */
[----:B------:R-:W-:Y:S01]  /*8170*/  LOP3.LUT R3, R46, 0xffffe000, RZ, 0xc0, !PT ;  /* 0xffffe0002e037812 */ /* 0x000fe200078ec0ff */
[----:B------:R-:W-:Y:S01]  /*8180*/  FFMA R29, R27, R4, R2 ;  /* 0x000000041b1d7223 */ /* 0x000fe20000000002 */
[----:B------:R-:W-:Y:S01]  /*8190*/  LOP3.LUT R4, R47, 0xffffe000, RZ, 0xc0, !PT ;  /* 0xffffe0002f047812 */ /* 0x000fe200078ec0ff */
[C---:B------:R-:W-:Y:S01]  /*81a0*/  FMUL R0, R24.reuse, R6 ;  /* 0x0000000618007220 */ /* 0x040fe20000400000 */
[----:B------:R-:W-:Y:S01]  /*81b0*/  F2FP.TF32.F32.PACK_B R28, R28 ;  /* 0x0000001cff1c723e */ /* 0x000fe200024050ff */
[C---:B------:R-:W-:Y:S01]  /*81c0*/  FMUL R2, R24.reuse, R7 ;  /* 0x0000000718027220 */ /* 0x040fe20000400000 */
[----:B------:R-:W-:Y:S01]  /*81d0*/  F2FP.TF32.F32.PACK_B R29, R29 ;  /* 0x0000001dff1d723e */ /* 0x000fe200024050ff */
[C---:B------:R-:W-:Y:S01]  /*81e0*/  FFMA R30, R27.reuse, R3, R0 ;  /* 0x000000031b1e7223 */ /* 0x040fe20000000000 */
[C---:B------:R-:W-:Y:S01]  /*81f0*/  FMUL R0, R24.reuse, R8 ;  /* 0x0000000818007220 */ /* 0x040fe20000400000 */
[----:B------:R-:W-:Y:S01]  /*8200*/  FFMA R31, R27, R4, R2 ;  /* 0x000000041b1f7223 */ /* 0x000fe20000000002 */
[C---:B------:R-:W-:Y:S01]  /*8210*/  FMUL R6, R24.reuse, R13 ;  /* 0x0000000d18067220 */ /* 0x040fe20000400000 */
[----:B------:R-:W-:Y:S01]  /*8220*/  LOP3.LUT R13, R41, 0xffffe000, RZ, 0xc0, !PT ;  /* 0xffffe000290d7812 */ /* 0x000fe200078ec0ff */
[C---:B------:R-:W-:Y:S01]  /*8230*/  FMUL R2, R24.reuse, R9 ;  /* 0x0000000918027220 */ /* 0x040fe20000400000 */
[----:B------:R-:W-:Y:S01]  /*8240*/  F2FP.TF32.F32.PACK_B R30, R30 ;  /* 0x0000001eff1e723e */ /* 0x000fe200024050ff */
[----:B------:R-:W-:Y:S01]  /*8250*/  FMUL R9, R24, R16 ;  /* 0x0000001018097220 */ /* 0x000fe20000400000 */
[----:B------:R-:W-:Y:S01]  /*8260*/  F2FP.TF32.F32.PACK_B R31, R31 ;  /* 0x0000001fff1f723e */ /* 0x000fe200024050ff */
[----:B------:R-:W-:Y:S01]  /*8270*/  FFMA R16, R27, R20, R0 ;  /* 0x000000141b107223 */ /* 0x000fe20000000000 */
[----:B------:R-:W-:Y:S01]  /*8280*/  LOP3.LUT R0, R42, 0xffffe000, RZ, 0xc0, !PT ;  /* 0xffffe0002a007812 */ /* 0x000fe200078ec0ff */
[C---:B------:R-:W-:Y:S01]  /*8290*/  FMUL R3, R24.reuse, R10 ;  /* 0x0000000a18037220 */ /* 0x040fe20000400000 */
[C---:B------:R-:W-:Y:S01]  /*82a0*/  FMUL R7, R24.reuse, R14 ;  /* 0x0000000e18077220 */ /* 0x040fe20000400000 */
[----:B------:R-:W-:Y:S01]  /*82b0*/  LOP3.LUT R14, R43, 0xffffe000, RZ, 0xc0, !PT ;  /* 0xffffe0002b0e7812 */ /* 0x000fe200078ec0ff */
[----:B------:R-:W-:Y:S01]  /*82c0*/  FMUL R10, R24, R17 ;  /* 0x00000011180a7220 */ /* 0x000fe20000400000 */
[----:B------:R-:W-:Y:S01]  /*82d0*/  F2FP.TF32.F32.PACK_B R16, R16 ;  /* 0x00000010ff10723e */ /* 0x000fe200024050ff */
[----:B------:R-:W-:Y:S01]  /*82e0*/  FFMA R17, R27, R13, R2 ;  /* 0x0000000d1b117223 */ /* 0x000fe20000000002 */
[----:B------:R-:W-:Y:S01]  /*82f0*/  LOP3.LUT R2, R32, 0xffffe000, RZ, 0xc0, !PT ;  /* 0xffffe00020027812 */ /* 0x000fe200078ec0ff */
[----:B------:R-:W-:Y:S01]  /*8300*/  STS.128 [R56+0x2000], R28 ;  /* 0x0020001c38007388 */ /* 0x000fe20000000c00 */
[----:B------:R-:W-:Y:S01]  /*8310*/  LOP3.LUT R13, R39, 0xffffe000, RZ, 0xc0, !PT ;  /* 0xffffe000270d7812 */ /* 0x000fe200078ec0ff */
[C---:B------:R-:W-:Y:S01]  /*8320*/  FMUL R4, R24.reuse, R11 ;  /* 0x0000000b18047220 */ /* 0x040fe20000400000 */
[----:B------:R-:W-:Y:S01]  /*8330*/  F2FP.TF32.F32.PACK_B R17, R17 ;  /* 0x00000011ff11723e */ /* 0x000fe200024050ff */
[C---:B------:R-:W-:Y:S01]  /*8340*/  FMUL R11, R24.reuse, R18 ;  /* 0x00000012180b7220 */ /* 0x040fe20000400000 */
[----:B------:R-:W-:Y:S01]  /*8350*/  FFMA R18, R27, R0, R3 ;  /* 0x000000001b127223 */ /* 0x000fe20000000003 */
[----:B------:R-:W-:Y:S01]  /*8360*/  LOP3.LUT R0, R33, 0xffffe000, RZ, 0xc0, !PT ;  /* 0xffffe00021007812 */ /* 0x000fe200078ec0ff */
[----:B------:R-:W-:Y:S01]  /*8370*/  FMUL R12, R24, R19 ;  /* 0x00000013180c7220 */ /* 0x000fe20000400000 */
[----:B------:R-:W-:Y:S01]  /*8380*/  LOP3.LUT R3, R34, 0xffffe000, RZ, 0xc0, !PT ;  /* 0xffffe00022037812 */ /* 0x000fe200078ec0ff */
[C---:B------:R-:W-:Y:S01]  /*8390*/  FFMA R19, R27.reuse, R14, R4 ;  /* 0x0000000e1b137223 */ /* 0x040fe20000000004 */
[----:B------:R-:W-:Y:S01]  /*83a0*/  FFMA R4, R27, R2, R5 ;  /* 0x000000021b047223 */ /* 0x000fe20000000005 */
[----:B------:R-:W-:Y:S01]  /*83b0*/  LOP3.LUT R2, R35, 0xffffe000, RZ, 0xc0, !PT ;  /* 0xffffe00023027812 */ /* 0x000fe200078ec0ff */
[----:B------:R-:W-:Y:S01]  /*83c0*/  FMUL R8, R24, R15 ;  /* 0x0000000f18087220 */ /* 0x000fe20000400000 */
[----:B------:R-:W-:Y:S01]  /*83d0*/  F2FP.TF32.F32.PACK_B R18, R18 ;  /* 0x00000012ff12723e */ /* 0x000fe200024050ff */
[C---:B------:R-:W-:Y:S01]  /*83e0*/  FFMA R5, R27.reuse, R0, R6 ;  /* 0x000000001b057223 */ /* 0x040fe20000000006 */
[----:B------:R-:W-:Y:S01]  /*83f0*/  F2FP.TF32.F32.PACK_B R19, R19 ;  /* 0x00000013ff13723e */ /* 0x000fe200024050ff */
[C---:B------:R-:W-:Y:S01]  /*8400*/  FFMA R6, R27.reuse, R3, R7 ;  /* 0x000000031b067223 */ /* 0x040fe20000000007 */
[----:B------:R-:W-:Y:S01]  /*8410*/  FFMA R7, R27, R2, R8 ;  /* 0x000000021b077223 */ /* 0x000fe20000000008 */
[----:B------:R-:W-:Y:S02]  /*8420*/  LOP3.LUT R0, R36, 0xffffe000, RZ, 0xc0, !PT ;  /* 0xffffe00024007812 */ /* 0x000fe400078ec0ff */
[----:B------:R-:W-:Y:S01]  /*8430*/  STS.128 [R67+0x2010], R16 ;  /* 0x0020101043007388 */ /* 0x000fe20000000c00 */
[----:B------:R-:W-:Y:S02]  /*8440*/  LOP3.LUT R2, R37, 0xffffe000, RZ, 0xc0, !PT ;  /* 0xffffe00025027812 */ /* 0x000fe400078ec0ff */
[----:B------:R-:W-:Y:S01]  /*8450*/  LOP3.LUT R3, R38, 0xffffe000, RZ, 0xc0, !PT ;  /* 0xffffe00026037812 */ /* 0x000fe200078ec0ff */
[C---:B------:R-:W-:Y:S01]  /*8460*/  FFMA R8, R27.reuse, R0, R9 ;  /* 0x000000001b087223 */ /* 0x040fe20000000009 */
[----:B------:R-:W-:Y:S01]  /*8470*/  F2FP.TF32.F32.PACK_B R4, R4 ;  /* 0x00000004ff04723e */ /* 0x000fe200024050ff */
[C---:B------:R-:W-:Y:S01]  /*8480*/  FFMA R9, R27.reuse, R2, R10 ;  /* 0x000000021b097223 */ /* 0x040fe2000000000a */
[----:B------:R-:W-:Y:S01]  /*8490*/  F2FP.TF32.F32.PACK_B R5, R5 ;  /* 0x00000005ff05723e */ /* 0x000fe200024050ff */
[C---:B------:R-:W-:Y:S01]  /*84a0*/  FFMA R10, R27.reuse, R3, R11 ;  /* 0x000000031b0a7223 */ /* 0x040fe2000000000b */
[----:B------:R-:W-:Y:S01]  /*84b0*/  F2FP.TF32.F32.PACK_B R6, R6 ;  /* 0x00000006ff06723e */ /* 0x000fe200024050ff */
[----:B------:R-:W-:Y:S01]  /*84c0*/  FFMA R11, R27, R13, R12 ;  /* 0x0000000d1b0b7223 */ /* 0x000fe2000000000c */
[----:B------:R-:W-:Y:S01]  /*84d0*/  F2FP.TF32.F32.PACK_B R7, R7 ;  /* 0x00000007ff07723e */ /* 0x000fe200024050ff */
[----:B------:R-:W-:Y:S01]  /*84e0*/  IMAD.U32 R0, RZ, RZ, UR51 ;  /* 0x00000033ff007e24 */ /* 0x000fe2000f8e00ff */
[----:B------:R-:W-:Y:S02]  /*84f0*/  F2FP.TF32.F32.PACK_B R8, R8 ;  /* 0x00000008ff08723e */ /* 0x000fe400024050ff */
[----:B------:R-:W-:Y:S01]  /*8500*/  F2FP.TF32.F32.PACK_B R9, R9 ;  /* 0x00000009ff09723e */ /* 0x000fe200024050ff */
[----:B------:R2:W-:Y:S01]  /*8510*/  STS.128 [R66+0x2020], R4 ;  /* 0x0020200442007388 */ /* 0x0005e20000000c00 */
[----:B------:R-:W-:Y:S02]  /*8520*/  F2FP.TF32.F32.PACK_B R10, R10 ;  /* 0x0000000aff0a723e */ /* 0x000fe400024050ff */
[----:B------:R-:W-:Y:S02]  /*8530*/  F2FP.TF32.F32.PACK_B R11, R11 ;  /* 0x0000000bff0b723e */ /* 0x000fe400024050ff */
[----:B------:R-:W-:Y:S02]  /*8540*/  @P6 LEA R0, R0, UR49, 0x3 ;  /* 0x0000003100006c11 */ /* 0x000fe4000f8e18ff */
[----:B------:R-:W-:Y:S01]  /*8550*/  @P6 SHF.L.U32 R2, R55, 0x1f, RZ ;  /* 0x0000001f37026819 */ /* 0x000fe200000006ff */
[----:B------:R4:W-:Y:S02]  /*8560*/  STS.128 [R71+0x2030], R8 ;  /* 0x0020300847007388 */ /* 0x0009e40000000c00 */
[----:B------:R-:W-:Y:S05]  /*8570*/  @P6 VIADD R0, R0, 0x60 ;  /* 0x0000006000006836 */ /* 0x000fea0000000000 */
[----:B-1----:R-:W-:Y:S01]  /*8580*/  @P6 PRMT R0, R76, 0x654, R0 ;  /* 0x000006544c006816 */ /* 0x002fe20000000000 */
[----:B------:R-:W-:Y:S01]  /*8590*/  @!PT LDS RZ, [RZ] ;  /* 0x00000000fffff984 */ /* 0x000fe20000000800 */
[----:B------:R-:W-:Y:S01]  /*85a0*/  @!PT LDS RZ, [RZ] ;  /* 0x00000000fffff984 */ /* 0x000fe20000000800 */
[----:B------:R-:W-:Y:S01]  /*85b0*/  @!PT LDS RZ, [RZ] ;  /* 0x00000000fffff984 */ /* 0x000fe20000000800 */
[----:B------:R-:W-:Y:S01]  /*85c0*/  @!PT LDS RZ, [RZ] ;  /* 0x00000000fffff984 */ /* 0x000fe20000000800 */
[----:B------:R1:W-:Y:S06]  /*85d0*/  MEMBAR.ALL.CTA ;  /* 0x0000000000007992 */ /* 0x0003ec0000008000 */
[----:B-1----:R-:W1:Y:S01]  /*85e0*/  FENCE.VIEW.ASYNC.S ;  /* 0x00000000000073c6 */ /* 0x002e620000000000 */
[----:B--2---:R-:W-:Y:S01]  /*85f0*/  LEA R6, R73, UR49, 0x3 ;  /* 0x0000003149067c11 */ /* 0x004fe2000f8e18ff */
[----:B-1----:R-:W-:Y:S06]  /*8600*/  BAR.SYNC.DEFER_BLOCKING 0x1, 0x80 ;  /* 0x0042000000007b1d */ /* 0x002fec0000010000 */
[----:B------:R-:W-:Y:S05]  /*8610*/  @P0 BRA `(.L_x_119) ;  /* 0x0000000000200947 */ /* 0x000fea0003800000 */
[----:B------:R-:W1:Y:S01]  /*8620*/  LDCU.64 UR6, c[0x0][0x348] ;  /* 0x00006900ff0677ac */ /* 0x000e620008000a00 */
[----:B------:R-:W-:Y:S02]  /*8630*/  UIADD3 UR40, UPT, UPT, UR49, 0x2200, URZ ;  /* 0x0000220031287890 */ /* 0x000fe4000fffe0ff */
[----:B------:R-:W-:Y:S02]  /*8640*/  UIADD3 UR41, UPT, UPT, UR52, 0x10, URZ ;  /* 0x0000001034297890 */ /* 0x000fe4000fffe0ff */
[----:B-1----:R-:W-:Y:S04]  /*8650*/  UIADD3 UR4, UP0, UPT, UR6, 0x680, URZ ;  /* 0x0000068006047890 */ /* 0x002fe8000ff1e0ff */
[----:B------:R-:W-:Y:S09]  /*8660*/  UIADD3.X UR5, UPT, UPT, URZ, UR7, URZ, UP0, !UPT ;  /* 0x00000007ff057290 */ /* 0x000ff200087fe4ff */
[----:B------:R1:W-:Y:S01]  /*8670*/  UTMASTG.4D [UR40], [UR4] ;  /* 0x00000028040073b5 */ /* 0x0003e20008018000 */
[----:B------:R0:W-:Y:S01]  /*8680*/  UTMACMDFLUSH ;  /* 0x00000000000079b7 */ /* 0x0001e20000000000 */
[----:B-1----:R-:W-:Y:S04]  /*8690*/  DEPBAR.LE SB0, 0x1 ;  /* 0x000080400000791a */ /* 0x002fe80000000000 */
.L_x_119:
[----:B------:R-:W-:Y:S05]  /*86a0*/  BSYNC.RECONVERGENT B0 ;  /* 0x0000000000007941 */ /* 0x000fea0003800200 */
.L_x_118:
[----:B------:R-:W-:Y:S01]  /*86b0*/  BAR.SYNC.DEFER_BLOCKING 0x1, 0x80 ;  /* 0x0042000000007b1d */ /* 0x000fe20000010000 */
[----:B------:R-:W-:Y:S04]  /*86c0*/  UIADD3 UR4, UPT, UPT, UR51, 0x1, URZ ;  /* 0x0000000133047890 */ /* 0x000fe8000fffe0ff */
[----:B------:R-:W-:Y:S04]  /*86d0*/  UISETP.NE.AND UP0, UPT, UR4, 0x4, UPT ;  /* 0x000000040400788c */ /* 0x000fe8000bf05270 */
[----:B------:R-:W-:Y:S01]  /*86e0*/  USEL UR50, UR4, URZ, UP0 ;  /* 0x000000ff04327287 */ /* 0x000fe20008000000 */
[----:B------:R1:W-:Y:S01]  /*86f0*/  @P6 SYNCS.ARRIVE.TRANS64.RED.A1T0 RZ, [R0+URZ], RZ ;  /* 0x000000ff00ff69a7 */ /* 0x0003e200081004ff */
[----:B------:R-:W-:Y:S01]  /*8700*/  BSSY B1, `(.L_x_120) ;  /* 0x0000017000017945 */ /* 0x000fe20003800000 */
[----:B------:R-:W2:Y:S02]  /*8710*/  @P6 SYNCS.PHASECHK.TRANS64.TRYWAIT P0, [R6+URZ+0x40], R2 ;  /* 0x00004002060065a7 */ /* 0x000ea400080011ff */
[----:B--2---:R-:W-:Y:S01]  /*8720*/  @P6 SEL R74, RZ, 0x1, !P0 ;  /* 0x00000001ff4a6807 */ /* 0x004fe20004000000 */
[----:B-1----:R-:W-:Y:S06]  /*8730*/  @!P6 BRA `(.L_x_121) ;  /* 0x00000000004ce947 */ /* 0x002fec0003800000 */
        /* <DEDUP_REMOVED lines=9> */
[----:B------:R-:W-:Y:S04]  /*87d0*/  SHF.L.U32 R5, R55, 0x1f, RZ ;  /* 0x0000001f37057819 */ /* 0x000fe800000006ff */
[----:B------:R-:W1:Y:S02]  /*87e0*/  SYNCS.PHASECHK.TRANS64.TRYWAIT P0, [R6+URZ+0x40], R5 ;  /* 0x00004005060075a7 */ /* 0x000e6400080011ff */
[----:B-1----:R-:W-:Y:S05]  /*87f0*/  @!P0 BRA `(.L_x_124) ;  /* 0x0000001c00cc8947 */ /* 0x002fea0003800000 */
.L_x_123:
[----:B------:R-:W-:Y:S05]  /*8800*/  BSYNC B0 ;  /* 0x0000000000007941 */ /* 0x000fea0003800000 */
.L_x_122:
[----:B------:R-:W-:Y:S02]  /*8810*/  ISETP.NE.AND P0, PT, R75, RZ, PT ;  /* 0x000000ff4b00720c */ /* 0x000fe40003f05270 */
[----:B------:R-:W-:Y:S11]  /*8820*/  IADD3 R73, PT, PT, R73, 0x1, RZ ;  /* 0x0000000149497810 */ /* 0x000ff60007ffe0ff */
[----:B------:R2:W1:Y:S04]  /*8830*/  @P0 LDS.128 R44, [R4] ;  /* 0x00000000042c0984 */ /* 0x0004680000000c00 */
[----:B------:R2:W1:Y:S04]  /*8840*/  @P0 LDS.128 R40, [R3+0x10] ;  /* 0x0000100003280984 */ /* 0x0004680000000c00 */
[----:B------:R2:W1:Y:S04]  /*8850*/  @P0 LDS.128 R32, [R2+0x20] ;  /* 0x0000200002200984 */ /* 0x0004680000000c00 */
[----:B------:R2:W1:Y:S02]  /*8860*/  @P0 LDS.128 R36, [R0+0x30] ;  /* 0x0000300000240984 */ /* 0x0004640000000c00 */
.L_x_121:
[----:B------:R-:W-:Y:S05]  /*8870*/  BSYNC B1 ;  /* 0x0000000000017941 */ /* 0x000fea0003800000 */
.L_x_120:
[----:B--2---:R-:W-:Y:S05]  /*8880*/  VIADD R0, R25, 0x20 ;  /* 0x0000002019007836 */ /* 0x004fea0000000000 */
[----:B------:R-:W-:Y:S04]  /*8890*/  SHF.R.U32.HI R0, RZ, 0x15, R0 ;  /* 0x00000015ff007819 */ /* 0x000fe80000011600 */
[----:B------:R-:W-:Y:S11]  /*88a0*/  LOP3.LUT P0, RZ, R0, 0x3, R60, 0x48, !PT ;  /* 0x0000000300ff7812 */ /* 0x000ff6000780483c */
[----:B------:R-:W-:Y:S02]  /*88b0*/  @!UPT UIADD3 URZ, UPT, UPT, URZ, URZ, URZ ;  /* 0x000000fffffff290 */ /* 0x000fe4000fffe0ff */
[----:B------:R-:W-:Y:S05]  /*88c0*/  @!P0 BRA `(.L_x_125) ;  /* 0x0000000000408947 */ /* 0x000fea0003800000 */
[----:B------:R-:W1:Y:S01]  /*88d0*/  LDCU.64 UR8, c[0x4][0x70] ;  /* 0x01000e00ff0877ac */ /* 0x000e620008000a00 */
[----:B------:R-:W-:Y:S01]  /*88e0*/  MOV R3, 0x0 ;  /* 0x0000000000037802 */ /* 0x000fe20000000f00 */
[----:B------:R-:W-:Y:S02]  /*88f0*/  HFMA2 R12, -RZ, RZ, 0, 5.9604644775390625e-08 ;  /* 0x00000001ff0c7431 */ /* 0x000fe400000001ff */
[----:B----4-:R-:W-:Y:S02]  /*8900*/  IMAD.MOV.U32 R8, RZ, RZ, 0x192 ;  /* 0x00000192ff087424 */ /* 0x010fe400078e00ff */
[----:B------:R-:W-:Y:S01]  /*8910*/  IMAD.MOV.U32 R13, RZ, RZ, RZ ;  /* 0x000000ffff0d7224 */ /* 0x000fe200078e00ff */
[----:B------:R-:W2:Y:S01]  /*8920*/  LDCU.64 UR6, c[0x4][0x78] ;  /* 0x01000f00ff0677ac */ /* 0x000ea20008000a00 */
[----:B------:R-:W4:Y:S01]  /*8930*/  LDC.64 R2, c[0x4][R3] ;  /* 0x0100000003027b82 */ /* 0x000f220000000a00 */
        /* <DEDUP_REMOVED lines=9> */
.L_x_125:
[----:B-1----:R-:W-:Y:S01]  /*89d0*/  LOP3.LUT R3, R44, 0xffffe000, RZ, 0xc0, !PT ;  /* 0xffffe0002c037812 */ /* 0x002fe200078ec0ff */
[----:B------:R-:W-:Y:S05]  /*89e0*/  WARPSYNC.ALL ;  /* 0x0000000000007948 */ /* 0x000fea0003800000 */
[----:B------:R-:W-:Y:S01]  /*89f0*/  R2UR UR4, R25 ;  /* 0x00000000190472ca */ /* 0x000fe200000e0000 */
[----:B------:R-:W-:Y:S01]  /*8a00*/  BSSY.RECONVERGENT B0, `(.L_x_126) ;  /* 0x000005d000007945 */ /* 0x000fe20003800200 */
[----:B------:R-:W-:Y:S02]  /*8a10*/  LOP3.LUT R20, R40, 0xffffe000, RZ, 0xc0, !PT ;  /* 0xffffe00028147812 */ /* 0x000fe400078ec0ff */
[----:B------:R-:W-:Y:S02]  /*8a20*/  LOP3.LUT R21, R41, 0xffffe000, RZ, 0xc0, !PT ;  /* 0xffffe00029157812 */ /* 0x000fe400078ec0ff */
[----:B------:R-:W-:Y:S02]  /*8a30*/  LOP3.LUT R26, R42, 0xffffe000, RZ, 0xc0, !PT ;  /* 0xffffe0002a1a7812 */ /* 0x000fe400078ec0ff */
[----:B------:R-:W-:Y:S02]  /*8a40*/  ISETP.NE.AND P6, PT, R70, RZ, PT ;  /* 0x000000ff4600720c */ /* 0x000fe40003fc5270 */
[----:B------:R-:W-:Y:S03]  /*8a50*/  ISETP.NE.AND P0, PT, R58, RZ, PT ;  /* 0x000000ff3a00720c */ /* 0x000fe60003f05270 */
[----:B----4-:R-:W1:Y:S02]  /*8a60*/  LDTM.x16 R4, tmem[UR4+0x20] ;  /* 0x00002004000479ee */ /* 0x010e640008240000 */
[C---:B-1----:R-:W-:Y:S01]  /*8a70*/  FMUL R0, R24.reuse, R4 ;  /* 0x0000000418007220 */ /* 0x042fe20000400000 */
        /* <DEDUP_REMOVED lines=13> */
[C---:B------:R-:W-:Y:S01]  /*8b50*/  FFMA R31, R27.reuse, R4, R2 ;  /* 0x000000041b1f7223 */ /* 0x040fe20000000002 */
[C---:B------:R-:W-:Y:S01]  /*8b60*/  FMUL R2, R24.reuse, R9 ;  /* 0x0000000918027220 */ /* 0x040fe20000400000 */
[C---:B------:R-:W-:Y:S01]  /*8b70*/  FMUL R9, R24.reuse, R16 ;  /* 0x0000001018097220 */ /* 0x040fe20000400000 */
[----:B------:R-:W-:Y:S01]  /*8b80*/  F2FP.TF32.F32.PACK_B R30, R30 ;  /* 0x0000001eff1e723e */ /* 0x000fe200024050ff */
[----:B------:R-:W-:Y:S01]  /*8b90*/  FFMA R16, R27, R20, R0 ;  /* 0x000000141b107223 */ /* 0x000fe20000000000 */
[----:B------:R-:W-:Y:S01]  /*8ba0*/  LOP3.LUT R0, R43, 0xffffe000, RZ, 0xc0, !PT ;  /* 0xffffe0002b007812 */ /* 0x000fe200078ec0ff */
[C---:B------:R-:W-:Y:S01]  /*8bb0*/  FMUL R3, R24.reuse, R10 ;  /* 0x0000000a18037220 */ /* 0x040fe20000400000 */
[----:B------:R-:W-:Y:S01]  /*8bc0*/  F2FP.TF32.F32.PACK_B R31, R31 ;  /* 0x0000001fff1f723e */ /* 0x000fe200024050ff */
[C---:B------:R-:W-:Y:S01]  /*8bd0*/  FMUL R4, R24.reuse, R11 ;  /* 0x0000000b18047220 */ /* 0x040fe20000400000 */
[----:B------:R-:W-:Y:S01]  /*8be0*/  F2FP.TF32.F32.PACK_B R16, R16 ;  /* 0x00000010ff10723e */ /* 0x000fe200024050ff */
[----:B------:R-:W-:Y:S01]  /*8bf0*/  FMUL R10, R24, R17 ;  /* 0x00000011180a7220 */ /* 0x000fe20000400000 */
[C---:B------:R-:W-:Y:S01]  /*8c00*/  FFMA R17, R27.reuse, R21, R2 ;  /* 0x000000151b117223 */ /* 0x040fe20000000002 */
[----:B------:R-:W-:Y:S01]  /*8c10*/  LOP3.LUT R2, R32, 0xffffe000, RZ, 0xc0, !PT ;  /* 0xffffe00020027812 */ /* 0x000fe200078ec0ff */
[----:B------:R1:W-:Y:S01]  /*8c20*/  STS.128 [R56+0x4000], R28 ;  /* 0x0040001c38007388 */ /* 0x0003e20000000c00 */
[C---:B------:R-:W-:Y:S01]  /*8c30*/  FMUL R11, R24.reuse, R18 ;  /* 0x00000012180b7220 */ /* 0x040fe20000400000 */
[----:B------:R-:W-:Y:S01]  /*8c40*/  FFMA R18, R27, R26, R3 ;  /* 0x0000001a1b127223 */ /* 0x000fe20000000003 */
[----:B------:R-:W-:Y:S01]  /*8c50*/  LOP3.LUT R3, R33, 0xffffe000, RZ, 0xc0, !PT ;  /* 0xffffe00021037812 */ /* 0x000fe200078ec0ff */
[C---:B------:R-:W-:Y:S01]  /*8c60*/  FMUL R12, R24.reuse, R19 ;  /* 0x00000013180c7220 */ /* 0x040fe20000400000 */
[----:B------:R-:W-:Y:S01]  /*8c70*/  F2FP.TF32.F32.PACK_B R17, R17 ;  /* 0x00000011ff11723e */ /* 0x000fe200024050ff */
[----:B------:R-:W-:Y:S01]  /*8c80*/  FFMA R19, R27, R0, R4 ;  /* 0x000000001b137223 */ /* 0x000fe20000000004 */
[----:B------:R-:W-:Y:S01]  /*8c90*/  F2FP.TF32.F32.PACK_B R18, R18 ;  /* 0x00000012ff12723e */ /* 0x000fe200024050ff */
[----:B------:R-:W-:Y:S01]  /*8ca0*/  FMUL R6, R24, R13 ;  /* 0x0000000d18067220 */ /* 0x000fe20000400000 */
[----:B------:R-:W-:Y:S01]  /*8cb0*/  LOP3.LUT R13, R34, 0xffffe000, RZ, 0xc0, !PT ;  /* 0xffffe000220d7812 */ /* 0x000fe200078ec0ff */
[C---:B------:R-:W-:Y:S01]  /*8cc0*/  FMUL R7, R24.reuse, R14 ;  /* 0x0000000e18077220 */ /* 0x040fe20000400000 */
[----:B------:R-:W-:Y:S01]  /*8cd0*/  LOP3.LUT R14, R35, 0xffffe000, RZ, 0xc0, !PT ;  /* 0xffffe000230e7812 */ /* 0x000fe200078ec0ff */
[----:B------:R-:W-:Y:S01]  /*8ce0*/  FMUL R8, R24, R15 ;  /* 0x0000000f18087220 */ /* 0x000fe20000400000 */
[----:B------:R-:W-:Y:S01]  /*8cf0*/  F2FP.TF32.F32.PACK_B R19, R19 ;  /* 0x00000013ff13723e */ /* 0x000fe200024050ff */
[C---:B------:R-:W-:Y:S01]  /*8d00*/  FFMA R4, R27.reuse, R2, R5 ;  /* 0x000000021b047223 */ /* 0x040fe20000000005 */
[C---:B------:R-:W-:Y:S01]  /*8d10*/  FFMA R5, R27.reuse, R3, R6 ;  /* 0x000000031b057223 */ /* 0x040fe20000000006 */
[C---:B------:R-:W-:Y:S01]  /*8d20*/  FFMA R6, R27.reuse, R13, R7 ;  /* 0x0000000d1b067223 */ /* 0x040fe20000000007 */
[----:B------:R-:W-:Y:S01]  /*8d30*/  FFMA R7, R27, R14, R8 ;  /* 0x0000000e1b077223 */ /* 0x000fe20000000008 */
[----:B------:R1:W-:Y:S01]  /*8d40*/  STS.128 [R67+0x4010], R16 ;  /* 0x0040101043007388 */ /* 0x0003e20000000c00 */
[----:B------:R-:W-:Y:S01]  /*8d50*/  LOP3.LUT R0, R36, 0xffffe000, RZ, 0xc0, !PT ;  /* 0xffffe00024007812 */ /* 0x000fe200078ec0ff */
[----:B------:R-:W-:Y:S01]  /*8d60*/  IMAD.U32 R14, RZ, RZ, UR50 ;  /* 0x00000032ff0e7e24 */ /* 0x000fe2000f8e00ff */
[----:B------:R-:W-:Y:S02]  /*8d70*/  LOP3.LUT R2, R37, 0xffffe000, RZ, 0xc0, !PT ;  /* 0xffffe00025027812 */ /* 0x000fe400078ec0ff */
        /* <DEDUP_REMOVED lines=14> */
[----:B------:R-:W-:Y:S02]  /*8e60*/  F2FP.TF32.F32.PACK_B R11, R11 ;  /* 0x0000000bff0b723e */ /* 0x000fe400024050ff */
[----:B------:R-:W-:Y:S02]  /*8e70*/  @P6 LEA R14, R14, UR49, 0x3 ;  /* 0x000000310e0e6c11 */ /* 0x000fe4000f8e18ff */
[----:B------:R-:W-:Y:S01]  /*8e80*/  LEA R0, R73, UR49, 0x3 ;  /* 0x0000003149007c11 */ /* 0x000fe2000f8e18ff */
[----:B------:R1:W-:Y:S01]  /*8e90*/  STS.128 [R71+0x4030], R8 ;  /* 0x0040300847007388 */ /* 0x0003e20000000c00 */
[----:B------:R-:W-:Y:S01]  /*8ea0*/  @P6 SHF.L.U32 R2, R55, 0x1f, RZ ;  /* 0x0000001f37026819 */ /* 0x000fe200000006ff */
[----:B------:R-:W-:Y:S05]  /*8eb0*/  @P6 VIADD R14, R14, 0x60 ;  /* 0x000000600e0e6836 */ /* 0x000fea0000000000 */
[----:B------:R-:W-:Y:S01]  /*8ec0*/  @P6 PRMT R14, R76, 0x654, R14 ;  /* 0x000006544c0e6816 */ /* 0x000fe2000000000e */
[----:B------:R-:W-:Y:S01]  /*8ed0*/  @!PT LDS RZ, [RZ] ;  /* 0x00000000fffff984 */ /* 0x000fe20000000800 */
[----:B------:R-:W-:Y:S01]  /*8ee0*/  @!PT LDS RZ, [RZ] ;  /* 0x00000000fffff984 */ /* 0x000fe20000000800 */
[----:B------:R-:W-:Y:S01]  /*8ef0*/  @!PT LDS RZ, [RZ] ;  /* 0x00000000fffff984 */ /* 0x000fe20000000800 */
[----:B------:R-:W-:Y:S01]  /*8f00*/  @!PT LDS RZ, [RZ] ;  /* 0x00000000fffff984 */ /* 0x000fe20000000800 */
[----:B------:R2:W-:Y:S06]  /*8f10*/  MEMBAR.ALL.CTA ;  /* 0x0000000000007992 */ /* 0x0005ec0000008000 */
[----:B--2---:R-:W2:Y:S02]  /*8f20*/  FENCE.VIEW.ASYNC.S ;  /* 0x00000000000073c6 */ /* 0x004ea40000000000 */
[----:B--2---:R-:W-:Y:S06]  /*8f30*/  BAR.SYNC.DEFER_BLOCKING 0x1, 0x80 ;  /* 0x0042000000007b1d */ /* 0x004fec0000010000 */
[----:B------:R-:W-:Y:S05]  /*8f40*/  @P0 BRA `(.L_x_127) ;  /* 0x0000000000200947 */ /* 0x000fea0003800000 */
[----:B------:R-:W2:Y:S01]  /*8f50*/  LDCU.64 UR6, c[0x0][0x348] ;  /* 0x00006900ff0677ac */ /* 0x000ea20008000a00 */
[----:B------:R-:W-:Y:S02]  /*8f60*/  UIADD3 UR40, UPT, UPT, UR49, 0x4200, URZ ;  /* 0x0000420031287890 */ /* 0x000fe4000fffe0ff */
[----:B------:R-:W-:Y:S02]  /*8f70*/  UIADD3 UR41, UPT, UPT, UR52, 0x20, URZ ;  /* 0x0000002034297890 */ /* 0x000fe4000fffe0ff */
[----:B--2---:R-:W-:Y:S04]  /*8f80*/  UIADD3 UR4, UP0, UPT, UR6, 0x680, URZ ;  /* 0x0000068006047890 */ /* 0x004fe8000ff1e0ff */
[----:B------:R-:W-:Y:S09]  /*8f90*/  UIADD3.X UR5, UPT, UPT, URZ, UR7, URZ, UP0, !UPT ;  /* 0x00000007ff057290 */ /* 0x000ff200087fe4ff */
[----:B------:R2:W-:Y:S01]  /*8fa0*/  UTMASTG.4D [UR40], [UR4] ;  /* 0x00000028040073b5 */ /* 0x0005e20008018000 */
[----:B------:R0:W-:Y:S01]  /*8fb0*/  UTMACMDFLUSH ;  /* 0x00000000000079b7 */ /* 0x0001e20000000000 */
[----:B--2---:R-:W-:Y:S04]  /*8fc0*/  DEPBAR.LE SB0, 0x1 ;  /* 0x000080400000791a */ /* 0x004fe80000000000 */
.L_x_127:
[----:B------:R-:W-:Y:S05]  /*8fd0*/  BSYNC.RECONVERGENT B0 ;  /* 0x0000000000007941 */ /* 0x000fea0003800200 */
.L_x_126:
[----:B------:R-:W-:Y:S01]  /*8fe0*/  BAR.SYNC.DEFER_BLOCKING 0x1, 0x80 ;  /* 0x0042000000007b1d */ /* 0x000fe20000010000 */
[----:B------:R-:W-:Y:S04]  /*8ff0*/  UIADD3 UR4, UPT, UPT, UR50, 0x1, URZ ;  /* 0x0000000132047890 */ /* 0x000fe8000fffe0ff */
[----:B------:R-:W-:Y:S04]  /*9000*/  UISETP.NE.AND UP0, UPT, UR4, 0x4, UPT ;  /* 0x000000040400788c */ /* 0x000fe8000bf05270 */
[----:B------:R-:W-:Y:S01]  /*9010*/  USEL UR51, UR4, URZ, UP0 ;  /* 0x000000ff04337287 */ /* 0x000fe20008000000 */
[----:B------:R2:W-:Y:S01]  /*9020*/  @P6 SYNCS.ARRIVE.TRANS64.RED.A1T0 RZ, [R14+URZ], RZ ;  /* 0x000000ff0eff69a7 */ /* 0x0005e200081004ff */
[----:B------:R-:W-:Y:S01]  /*9030*/  BSSY B1, `(.L_x_128) ;  /* 0x0000017000017945 */ /* 0x000fe20003800000 */
[----:B------:R-:W4:Y:S02]  /*9040*/  @P6 SYNCS.PHASECHK.TRANS64.TRYWAIT P0, [R0+URZ+0x40], R2 ;  /* 0x00004002000065a7 */ /* 0x000f2400080011ff */
[----:B----4-:R-:W-:Y:S01]  /*9050*/  @P6 SEL R74, RZ, 0x1, !P0 ;  /* 0x00000001ff4a6807 */ /* 0x010fe20004000000 */
[----:B--2---:R-:W-:Y:S06]  /*9060*/  @!P6 BRA `(.L_x_129) ;  /* 0x00000000004ce947 */ /* 0x004fec0003800000 */
[----:B------:R-:W-:Y:S01]  /*9070*/  ISETP.NE.AND P0, PT, R74, RZ, PT ;  /* 0x000000ff4a00720c */ /* 0x000fe20003f05270 */
[----:B------:R-:W-:Y:S01]  /*9080*/  BSSY B0, `(.L_x_130) ;  /* 0x000000b000007945 */ /* 0x000fe20003800000 */
[----:B------:R-:W-:Y:S11]  /*9090*/  ISETP.NE.AND P1, PT, R75, RZ, PT ;  /* 0x000000ff4b00720c */ /* 0x000ff60003f25270 */
[----:B------:R-:W-:Y:S02]  /*90a0*/  @!UPT UIADD3 URZ, UPT, UPT, URZ, URZ, URZ ;  /* 0x000000fffffff290 */ /* 0x000fe4000fffe0ff */
[C---:B-1----:R-:W-:Y:S01]  /*90b0*/  @P1 IMAD R4, R73.reuse, 0x2000, R56 ;  /* 0x0000200049041824 */ /* 0x042fe200078e0238 */
[C---:B------:R-:W-:Y:S01]  /*90c0*/  @P1 LEA R2, R73.reuse, R66, 0xd ;  /* 0x0000004249021211 */ /* 0x040fe200078e68ff */
[C---:B------:R-:W-:Y:S02]  /*90d0*/  @P1 IMAD R3, R73.reuse, 0x2000, R67 ;  /* 0x0000200049031824 */ /* 0x040fe400078e0243 */
[----:B------:R-:W-:Y:S01]  /*90e0*/  @P1 IMAD R73, R73, 0x2000, R71 ;  /* 0x0000200049491824 */ /* 0x000fe200078e0247 */
[----:B------:R-:W-:Y:S06]  /*90f0*/  @P0 BRA `(.L_x_131) ;  /* 0x00000000000c0947 */ /* 0x000fec0003800000 */
[----:B------:R-:W-:Y:S04]  /*9100*/  SHF.L.U32 R5, R55, 0x1f, RZ ;  /* 0x0000001f37057819 */ /* 0x000fe800000006ff */
[----:B------:R-:W1:Y:S02]  /*9110*/  SYNCS.PHASECHK.TRANS64.TRYWAIT P0, [R0+URZ+0x40], R5 ;  /* 0x00004005000075a7 */ /* 0x000e6400080011ff */
[----:B-1----:R-:W-:Y:S05]  /*9120*/  @!P0 BRA `(.L_x_132) ;  /* 0x0000001400948947 */ /* 0x002fea0003800000 */
.L_x_131:
[----:B------:R-:W-:Y:S05]  /*9130*/  BSYNC B0 ;  /* 0x0000000000007941 */ /* 0x000fea0003800000 */
.L_x_130:
[----:B------:R-:W-:Y:S11]  /*9140*/  ISETP.NE.AND P0, PT, R75, RZ, PT ;  /* 0x000000ff4b00720c */ /* 0x000ff60003f05270 */
[----:B------:R-:W-:Y:S02]  /*9150*/  @!UPT UIADD3 URZ, UPT, UPT, URZ, URZ, URZ ;  /* 0x000000fffffff290 */ /* 0x000fe4000fffe0ff */
[----:B------:R2:W4:Y:S04]  /*9160*/  @P0 LDS.128 R44, [R4] ;  /* 0x00000000042c0984 */ /* 0x0005280000000c00 */
[----:B------:R2:W1:Y:S04]  /*9170*/  @P0 LDS.128 R40, [R3+0x10] ;  /* 0x0000100003280984 */ /* 0x0004680000000c00 */
[----:B------:R2:W1:Y:S04]  /*9180*/  @P0 LDS.128 R32, [R2+0x20] ;  /* 0x0000200002200984 */ /* 0x0004680000000c00 */
[----:B------:R2:W1:Y:S02]  /*9190*/  @P0 LDS.128 R36, [R73+0x30] ;  /* 0x0000300049240984 */ /* 0x0004640000000c00 */
.L_x_129:
[----:B------:R-:W-:Y:S05]  /*91a0*/  BSYNC B1 ;  /* 0x0000000000017941 */ /* 0x000fea0003800000 */
.L_x_128:
        /* <DEDUP_REMOVED lines=21> */
.L_x_133:
[----:B------:R-:W-:Y:S01]  /*9300*/  ISETP.NE.AND P0, PT, R58, RZ, PT ;  /* 0x000000ff3a00720c */ /* 0x000fe20003f05270 */
[----:B------:R-:W-:Y:S05]  /*9310*/  WARPSYNC.ALL ;  /* 0x0000000000007948 */ /* 0x000fea0003800000 */
[----:B------:R-:W-:Y:S01]  /*9320*/  R2UR UR4, R25 ;  /* 0x00000000190472ca */ /* 0x000fe200000e0000 */
[----:B------:R-:W-:Y:S01]  /*9330*/  VIADD R72, R72, 0xb0 ;  /* 0x000000b048487836 */ /* 0x000fe20000000000 */
[----:B----4-:R-:W-:Y:S01]  /*9340*/  LOP3.LUT R0, R44, 0xffffe000, RZ, 0xc0, !PT ;  /* 0xffffe0002c007812 */ /* 0x010fe200078ec0ff */
[----:B------:R-:W-:Y:S01]  /*9350*/  BSSY.RECONVERGENT B0, `(.L_x_134) ;  /* 0x0000058000007945 */ /* 0x000fe20003800200 */
[----:B--2---:R-:W-:Y:S02]  /*9360*/  LOP3.LUT R2, R45, 0xffffe000, RZ, 0xc0, !PT ;  /* 0xffffe0002d027812 */ /* 0x004fe400078ec0ff */
[----:B------:R-:W-:Y:S02]  /*9370*/  LOP3.LUT R3, R46, 0xffffe000, RZ, 0xc0, !PT ;  /* 0xffffe0002e037812 */ /* 0x000fe400078ec0ff */
[----:B------:R-:W-:Y:S02]  /*9380*/  LOP3.LUT R20, R47, 0xffffe000, RZ, 0xc0, !PT ;  /* 0xffffe0002f147812 */ /* 0x000fe400078ec0ff */
[----:B------:R-:W-:Y:S02]  /*9390*/  LOP3.LUT R21, R40, 0xffffe000, RZ, 0xc0, !PT ;  /* 0xffffe00028157812 */ /* 0x000fe400078ec0ff */
[----:B------:R-:W-:Y:S01]  /*93a0*/  LOP3.LUT R25, R41, 0xffffe000, RZ, 0xc0, !PT ;  /* 0xffffe00029197812 */ /* 0x000fe200078ec0ff */
[----:B------:R-:W1:Y:S01]  /*93b0*/  LDTM.x16 R4, tmem[UR4+0x30] ;  /* 0x00003004000479ee */ /* 0x000e620008240000 */
[----:B------:R-:W-:Y:S01]  /*93c0*/  LOP3.LUT R26, R42, 0xffffe000, RZ, 0xc0, !PT ;  /* 0xffffe0002a1a7812 */ /* 0x000fe200078ec0ff */
[----:B------:R-:W-:Y:S01]  /*93d0*/  NOP ;  /* 0x0000000000007918 */ /* 0x000fe20000000000 */
[----:B------:R-:W-:Y:S02]  /*93e0*/  LOP3.LUT R28, R43, 0xffffe000, RZ, 0xc0, !PT ;  /* 0xffffe0002b1c7812 */ /* 0x000fe400078ec0ff */
[----:B------:R-:W-:Y:S02]  /*93f0*/  LOP3.LUT R72, R72, 0xfefffff8, RZ, 0xc0, !PT ;  /* 0xfefffff848487812 */ /* 0x000fe400078ec0ff */
[----:B------:R-:W-:Y:S02]  /*9400*/  LOP3.LUT R29, R32, 0xffffe000, RZ, 0xc0, !PT ;  /* 0xffffe000201d7812 */ /* 0x000fe400078ec0ff */
[----:B------:R-:W-:Y:S01]  /*9410*/  LOP3.LUT R30, R33, 0xffffe000, RZ, 0xc0, !PT ;  /* 0xffffe000211e7812 */ /* 0x000fe200078ec0ff */
[----:B-1----:R1:W-:Y:S01]  /*9420*/  SYNCS.ARRIVE.TRANS64.RED.A1T0 RZ, [R72+URZ], RZ ;  /* 0x000000ff48ff79a7 */ /* 0x0023e200081004ff */
[----:B------:R-:W-:Y:S02]  /*9430*/  LOP3.LUT R31, R34, 0xffffe000, RZ, 0xc0, !PT ;  /* 0xffffe000221f7812 */ /* 0x000fe400078ec0ff */
[----:B------:R-:W-:Y:S02]  /*9440*/  LOP3.LUT R32, R35, 0xffffe000, RZ, 0xc0, !PT ;  /* 0xffffe00023207812 */ /* 0x000fe400078ec0ff */
[----:B------:R-:W-:Y:S02]  /*9450*/  LOP3.LUT R33, R36, 0xffffe000, RZ, 0xc0, !PT ;  /* 0xffffe00024217812 */ /* 0x000fe400078ec0ff */
[----:B------:R-:W-:Y:S02]  /*9460*/  LOP3.LUT R34, R37, 0xffffe000, RZ, 0xc0, !PT ;  /* 0xffffe00025227812 */ /* 0x000fe400078ec0ff */
[----:B------:R-:W-:Y:S02]  /*9470*/  LOP3.LUT R35, R38, 0xffffe000, RZ, 0xc0, !PT ;  /* 0xffffe00026237812 */ /* 0x000fe400078ec0ff */
[----:B------:R-:W-:Y:S01]  /*9480*/  LOP3.LUT R36, R39, 0xffffe000, RZ, 0xc0, !PT ;  /* 0xffffe00027247812 */ /* 0x000fe200078ec0ff */
[C---:B------:R-:W-:Y:S01]  /*9490*/  FMUL R4, R24.reuse, R4 ;  /* 0x0000000418047220 */ /* 0x040fe20000400000 */
[C---:B------:R-:W-:Y:S01]  /*94a0*/  FMUL R5, R24.reuse, R5 ;  /* 0x0000000518057220 */ /* 0x040fe20000400000 */
[C---:B------:R-:W-:Y:S01]  /*94b0*/  FMUL R6, R24.reuse, R6 ;  /* 0x0000000618067220 */ /* 0x040fe20000400000 */
[C---:B------:R-:W-:Y:S01]  /*94c0*/  FMUL R7, R24.reuse, R7 ;  /* 0x0000000718077220 */ /* 0x040fe20000400000 */
[C---:B------:R-:W-:Y:S01]  /*94d0*/  FFMA R4, R27.reuse, R0, R4 ;  /* 0x000000001b047223 */ /* 0x040fe20000000004 */
[C---:B------:R-:W-:Y:S01]  /*94e0*/  FFMA R5, R27.reuse, R2, R5 ;  /* 0x000000021b057223 */ /* 0x040fe20000000005 */
[C---:B------:R-:W-:Y:S01]  /*94f0*/  FFMA R6, R27.reuse, R3, R6 ;  /* 0x000000031b067223 */ /* 0x040fe20000000006 */
[C---:B------:R-:W-:Y:S01]  /*9500*/  FFMA R7, R27.reuse, R20, R7 ;  /* 0x000000141b077223 */ /* 0x040fe20000000007 */
[C---:B------:R-:W-:Y:S01]  /*9510*/  FMUL R8, R24.reuse, R8 ;  /* 0x0000000818087220 */ /* 0x040fe20000400000 */
[C---:B------:R-:W-:Y:S01]  /*9520*/  FMUL R9, R24.reuse, R9 ;  /* 0x0000000918097220 */ /* 0x040fe20000400000 */
[C---:B------:R-:W-:Y:S01]  /*9530*/  FMUL R10, R24.reuse, R10 ;  /* 0x0000000a180a7220 */ /* 0x040fe20000400000 */
[C---:B------:R-:W-:Y:S01]  /*9540*/  FMUL R11, R24.reuse, R11 ;  /* 0x0000000b180b7220 */ /* 0x040fe20000400000 */
[----:B------:R-:W-:Y:S01]  /*9550*/  F2FP.TF32.F32.PACK_B R4, R4 ;  /* 0x00000004ff04723e */ /* 0x000fe200024050ff */
[C---:B------:R-:W-:Y:S01]  /*9560*/  FFMA R8, R27.reuse, R21, R8 ;  /* 0x000000151b087223 */ /* 0x040fe20000000008 */
[----:B------:R-:W-:Y:S01]  /*9570*/  F2FP.TF32.F32.PACK_B R5, R5 ;  /* 0x00000005ff05723e */ /* 0x000fe200024050ff */
[C---:B------:R-:W-:Y:S01]  /*9580*/  FFMA R9, R27.reuse, R25, R9 ;  /* 0x000000191b097223 */ /* 0x040fe20000000009 */
[----:B------:R-:W-:Y:S01]  /*9590*/  F2FP.TF32.F32.PACK_B R6, R6 ;  /* 0x00000006ff06723e */ /* 0x000fe200024050ff */
[C---:B------:R-:W-:Y:S01]  /*95a0*/  FFMA R10, R27.reuse, R26, R10 ;  /* 0x0000001a1b0a7223 */ /* 0x040fe2000000000a */
[----:B------:R-:W-:Y:S01]  /*95b0*/  F2FP.TF32.F32.PACK_B R7, R7 ;  /* 0x00000007ff07723e */ /* 0x000fe200024050ff */
[C---:B------:R-:W-:Y:S01]  /*95c0*/  FFMA R11, R27.reuse, R28, R11 ;  /* 0x0000001c1b0b7223 */ /* 0x040fe2000000000b */
[C---:B------:R-:W-:Y:S01]  /*95d0*/  FMUL R12, R24.reuse, R12 ;  /* 0x0000000c180c7220 */ /* 0x040fe20000400000 */
[----:B------:R-:W-:Y:S01]  /*95e0*/  F2FP.TF32.F32.PACK_B R8, R8 ;  /* 0x00000008ff08723e */ /* 0x000fe200024050ff */
[C---:B------:R-:W-:Y:S01]  /*95f0*/  FMUL R13, R24.reuse, R13 ;  /* 0x0000000d180d7220 */ /* 0x040fe20000400000 */
[----:B------:R1:W-:Y:S01]  /*9600*/  STS.128 [R56+0x6000], R4 ;  /* 0x0060000438007388 */ /* 0x0003e20000000c00 */
        /* <DEDUP_REMOVED lines=8> */
[C---:B------:R-:W-:Y:S01]  /*9690*/  FFMA R15, R27.reuse, R32, R15 ;  /* 0x000000201b0f7223 */ /* 0x040fe2000000000f */
[C---:B------:R-:W-:Y:S01]  /*96a0*/  FMUL R16, R24.reuse, R16 ;  /* 0x0000001018107220 */ /* 0x040fe20000400000 */
[----:B------:R-:W-:Y:S01]  /*96b0*/  F2FP.TF32.F32.PACK_B R12, R12 ;  /* 0x0000000cff0c723e */ /* 0x000fe200024050ff */
[----:B------:R1:W-:Y:S01]  /*96c0*/  STS.128 [R67+0x6010], R8 ;  /* 0x0060100843007388 */ /* 0x0003e20000000c00 */
[C---:B------:R-:W-:Y:S01]  /*96d0*/  FMUL R17, R24.reuse, R17 ;  /* 0x0000001118117220 */ /* 0x040fe20000400000 */
[C---:B------:R-:W-:Y:S01]  /*96e0*/  FMUL R18, R24.reuse, R18 ;  /* 0x0000001218127220 */ /* 0x040fe20000400000 */
[----:B------:R-:W-:Y:S01]  /*96f0*/  FMUL R19, R24, R19 ;  /* 0x0000001318137220 */ /* 0x000fe20000400000 */
[----:B------:R-:W-:Y:S01]  /*9700*/  F2FP.TF32.F32.PACK_B R13, R13 ;  /* 0x0000000dff0d723e */ /* 0x000fe200024050ff */
[C---:B------:R-:W-:Y:S01]  /*9710*/  FFMA R16, R27.reuse, R33, R16 ;  /* 0x000000211b107223 */ /* 0x040fe20000000010 */
[----:B------:R-:W-:Y:S01]  /*9720*/  F2FP.TF32.F32.PACK_B R14, R14 ;  /* 0x0000000eff0e723e */ /* 0x000fe200024050ff */
[C---:B------:R-:W-:Y:S01]  /*9730*/  FFMA R17, R27.reuse, R34, R17 ;  /* 0x000000221b117223 */ /* 0x040fe20000000011 */
[----:B------:R-:W-:Y:S01]  /*9740*/  F2FP.TF32.F32.PACK_B R15, R15 ;  /* 0x0000000fff0f723e */ /* 0x000fe200024050ff */
[C---:B------:R-:W-:Y:S01]  /*9750*/  FFMA R18, R27.reuse, R35, R18 ;  /* 0x000000231b127223 */ /* 0x040fe20000000012 */
[----:B------:R-:W-:Y:S01]  /*9760*/  FFMA R19, R27, R36, R19 ;  /* 0x000000241b137223 */ /* 0x000fe20000000013 */
[----:B------:R-:W-:Y:S02]  /*9770*/  F2FP.TF32.F32.PACK_B R16, R16 ;  /* 0x00000010ff10723e */ /* 0x000fe400024050ff */
[----:B------:R1:W-:Y:S01]  /*9780*/  STS.128 [R66+0x6020], R12 ;  /* 0x0060200c42007388 */ /* 0x0003e20000000c00 */
[----:B------:R-:W-:Y:S02]  /*9790*/  F2FP.TF32.F32.PACK_B R17, R17 ;  /* 0x00000011ff11723e */ /* 0x000fe400024050ff */
        /* <DEDUP_REMOVED lines=19> */
.L_x_135:
[----:B------:R-:W-:Y:S05]  /*98d0*/  BSYNC.RECONVERGENT B0 ;  /* 0x0000000000007941 */ /* 0x000fea0003800200 */
.L_x_134:
[----:B------:R-:W-:Y:S01]  /*98e0*/  BAR.SYNC.DEFER_BLOCKING 0x1, 0x80 ;  /* 0x0042000000007b1d */ /* 0x000fe20000010000 */
[----:B------:R-:W-:Y:S01]  /*98f0*/  UISETP.NE.AND UP0, UPT, UR54, -0x4, UPT ;  /* 0xfffffffc3600788c */ /* 0x000fe2000bf05270 */
[----:B------:R-:W-:Y:S08]  /*9900*/  IADD3 R22, PT, PT, R22, 0x1, RZ ;  /* 0x0000000116167810 */ /* 0x000ff00007ffe0ff */
[----:B------:R-:W-:Y:S05]  /*9910*/  BRA.U !UP0, `(.L_x_136) ;  /* 0x0000000108247547 */ /* 0x000fea000b800000 */
[----:B------:R-:W-:Y:S01]  /*9920*/  ISETP.NE.AND P0, PT, R70, RZ, PT ;  /* 0x000000ff4600720c */ /* 0x000fe20003f05270 */
[----:B------:R-:W-:Y:S01]  /*9930*/  IMAD.U32 R0, RZ, RZ, UR51 ;  /* 0x00000033ff007e24 */ /* 0x000fe2000f8e00ff */
[----:B------:R-:W-:Y:S04]  /*9940*/  UIADD3 UR4, UPT, UPT, UR51, 0x1, URZ ;  /* 0x0000000133047890 */ /* 0x000fe8000fffe0ff */
[----:B------:R-:W-:Y:S04]  /*9950*/  UISETP.NE.AND UP0, UPT, UR4, 0x4, UPT ;  /* 0x000000040400788c */ /* 0x000fe8000bf05270 */
[----:B------:R-:W-:Y:S03]  /*9960*/  USEL UR51, UR4, URZ, UP0 ;  /* 0x000000ff04337287 */ /* 0x000fe60008000000 */
[----:B------:R-:W-:Y:S05]  /*9970*/  @P0 LEA R0, R0, UR49, 0x3 ;  /* 0x0000003100000c11 */ /* 0x000fea000f8e18ff */
[----:B------:R-:W-:Y:S05]  /*9980*/  @P0 VIADD R0, R0, 0x60 ;  /* 0x0000006000000836 */ /* 0x000fea0000000000 */
[----:B------:R-:W-:Y:S04]  /*9990*/  @P0 PRMT R0, R76, 0x654, R0 ;  /* 0x000006544c000816 */ /* 0x000fe80000000000 */
[----:B------:R2:W-:Y:S03]  /*99a0*/  @P0 SYNCS.ARRIVE.TRANS64.RED.A1T0 RZ, [R0+URZ], RZ ;  /* 0x000000ff00ff09a7 */ /* 0x0005e600081004ff */
.L_x_136:
[----:B------:R-:W-:Y:S01]  /*99b0*/  R2UR UR5, R63 ;  /* 0x000000003f0572ca */ /* 0x000fe200000e0000 */
[----:B------:R-:W-:Y:S01]  /*99c0*/  UISETP.NE.AND UP0, UPT, UR63, URZ, UPT ;  /* 0x000000ff3f00728c */ /* 0x000fe2000bf05270 */
[----:B------:R-:W-:Y:S01]  /*99d0*/  R2UR UR4, R64 ;  /* 0x00000000400472ca */ /* 0x000fe200000e0000 */
[----:B------:R-:W-:Y:S01]  /*99e0*/  UIADD3 UR54, UPT, UPT, UR54, 0x4, URZ ;  /* 0x0000000436367890 */ /* 0x000fe2000fffe0ff */
[----:B------:R-:W-:Y:S02]  /*99f0*/  R2UR UR50, R68 ;  /* 0x00000000443272ca */ /* 0x000fe400000e0000 */
[C---:B------:R-:W-:Y:S02]  /*9a00*/  ISETP.NE.AND P0, PT, R22.reuse, 0x2, PT ;  /* 0x000000021600780c */ /* 0x040fe40003f05270 */
[----:B------:R-:W-:Y:S02]  /*9a10*/  LOP3.LUT R53, R53, 0x1, RZ, 0x3c, !PT ;  /* 0x0000000135357812 */ /* 0x000fe400078e3cff */
[----:B--2---:R-:W-:Y:S02]  /*9a20*/  SEL R0, RZ, 0x1, P0 ;  /* 0x00000001ff007807 */ /* 0x004fe40000000000 */
[----:B------:R-:W-:Y:S01]  /*9a30*/  SEL R22, R22, RZ, P0 ;  /* 0x000000ff16167207 */ /* 0x000fe20000000000 */
[----:B------:R-:W-:Y:S01]  /*9a40*/  UIADD3 UR20, UPT, UPT, UR36, UR5, URZ ;  /* 0x0000000524147290 */ /* 0x000fe2000fffe0ff */
[----:B------:R-:W-:Y:S01]  /*9a50*/  LOP3.LUT R54, R54, R0, RZ, 0x3c, !PT ;  /* 0x0000000036367212 */ /* 0x000fe200078e3cff */
[----:B------:R-:W-:Y:S01]  /*9a60*/  UIADD3 UR26, UPT, UPT, UR37, UR4, URZ ;  /* 0x00000004251a7290 */ /* 0x000fe2000fffe0ff */
[----:B------:R-:W-:Y:S11]  /*9a70*/  BRA.U UP0, `(.L_x_137) ;  /* 0xffffffc900087547 */ /* 0x000ff6000b83ffff */
[----:B------:R-:W-:-:S13]  /*9a80*/  R2UR UR4, R65 ;  /* 0x00000000410472ca */ /* 0x000fda00000e0000 */
[----:B------:R-:W-:-:S09]  /*9a90*/  UISETP.NE.AND UP0, UPT, UR4, URZ, UPT ;  /* 0x000000ff0400728c */ /* 0x000fd2000bf05270 */
[----:B------:R-:W-:Y:S05]  /*9aa0*/  BRA.U !UP0, `(.L_x_138) ;  /* 0x0000000108487547 */ /* 0x000fea000b800000 */
[----:B------:R-:W2:Y:S02]  /*9ab0*/  LDCU.64 UR4, c[0x0][0x890] ;  /* 0x00011200ff0477ac */ /* 0x000ea40008000a00 */
[----:B--2---:R-:W-:-:S04]  /*9ac0*/  UISETP.NE.U32.AND UP0, UPT, UR4, URZ, UPT ;  /* 0x000000ff0400728c */ /* 0x004fc8000bf05070 */
[----:B------:R-:W-:-:S09]  /*9ad0*/  UISETP.NE.AND.EX UP0, UPT, UR5, URZ, UPT, UP0 ;  /* 0x000000ff0500728c */ /* 0x000fd2000bf05300 */
[----:B------:R-:W-:Y:S05]  /*9ae0*/  BRA.U UP0, `(.L_x_139) ;  /* 0x00000001000c7547 */ /* 0x000fea000b800000 */
[----:B------:R-:W-:-:S13]  /*9af0*/  FSETP.NEU.AND P0, PT, R27, RZ, PT ;  /* 0x000000ff1b00720b */ /* 0x000fda0003f0d000 */
[----:B------:R-:W-:Y:S05]  /*9b00*/  @!P0 EXIT ;  /* 0x000000000000894d */ /* 0x000fea0003800000 */
[----:B------:R-:W-:Y:S05]  /*9b10*/  BRA `(.L_x_138) ;  /* 0x00000000002c7947 */ /* 0x000fea0003800000 */
.L_x_139:
[----:B------:R-:W-:Y:S01]  /*9b20*/  ISETP.NE.AND P0, PT, R69, RZ, PT ;  /* 0x000000ff4500720c */ /* 0x000fe20003f05270 */
[----:B------:R-:W-:-:S12]  /*9b30*/  BSSY.RECONVERGENT B0, `(.L_x_138) ;  /* 0x0000009000007945 */ /* 0x000fd80003800200 */
[----:B------:R-:W-:Y:S05]  /*9b40*/  @P0 BRA `(.L_x_140) ;  /* 0x0000000000140947 */ /* 0x000fea0003800000 */
[----:B------:R-:W2:Y:S02]  /*9b50*/  LDCU.64 UR4, c[0x0][0x888] ;  /* 0x00011100ff0477ac */ /* 0x000ea40008000a00 */
[----:B--2---:R-:W-:-:S04]  /*9b60*/  ISETP.NE.U32.AND P0, PT, RZ, UR4, PT ;  /* 0x00000004ff007c0c */ /* 0x004fc8000bf05070 */
[----:B------:R-:W-:-:S13]  /*9b70*/  ISETP.NE.AND.EX P0, PT, RZ, UR5, PT, P0 ;  /* 0x00000005ff007c0c */ /* 0x000fda000bf05300 */
[----:B------:R-:W-:Y:S05]  /*9b80*/  @!P0 EXIT ;  /* 0x000000000000894d */ /* 0x000fea0003800000 */
[----:B------:R-:W-:Y:S05]  /*9b90*/  BRA `(.L_x_141) ;  /* 0x0000000000087947 */ /* 0x000fea0003800000 */
.L_x_140:
[----:B------:R-:W-:-:S13]  /*9ba0*/  FSETP.NEU.AND P0, PT, R27, RZ, PT ;  /* 0x000000ff1b00720b */ /* 0x000fda0003f0d000 */
[----:B------:R-:W-:Y:S05]  /*9bb0*/  @!P0 EXIT ;  /* 0x000000000000894d */ /* 0x000fea0003800000 */
.L_x_141:
[----:B------:R-:W-:Y:S05]  /*9bc0*/  BSYNC.RECONVERGENT B0 ;  /* 0x0000000000007941 */ /* 0x000fea0003800200 */
.L_x_138:
[----:B------:R-:W2:Y:S01]  /*9bd0*/  S2UR UR5, SR_CgaCtaId ;  /* 0x00000000000579c3 */ /* 0x000ea20000008800 */
[----:B------:R-:W-:Y:S01]  /*9be0*/  ULEA UR4, UR51, UR49, 0x3 ;  /* 0x0000003133047291 */ /* 0x000fe2000f8e18ff */
[----:B------:R-:W-:-:S04]  /*9bf0*/  DEPBAR.LE SB0, 0x0 ;  /* 0x000080000000791a */ /* 0x000fc80000000000 */
[----:B------:R-:W-:-:S04]  /*9c00*/  UIADD3 UR4, UPT, UPT, UR4, 0x60, URZ ;  /* 0x0000006004047890 */ /* 0x000fc8000fffe0ff */
[----:B--2---:R-:W-:-:S09]  /*9c10*/  UPRMT UR4, UR5, 0x654, UR4 ;  /* 0x0000065405047896 */ /* 0x004fd20008000004 */
[----:B------:R-:W-:Y:S01]  /*9c20*/  SYNCS.ARRIVE.TRANS64.RED.A1T0 RZ, [UR4], RZ ;  /* 0x000000ffffff79a7 */ /* 0x000fe20008100404 */
[----:B------:R-:W-:Y:S05]  /*9c30*/  EXIT ;  /* 0x000000000000794d */ /* 0x000fea0003800000 */
.L_x_24:
[----:B------:R-:W-:Y:S07]  /*9c40*/  MOV R0, UR11 ;  /* 0x0000000b00007c02 */ /* 0x000fee0008000f00 */
.L_x_142:
[----:B-1----:R1:W2:Y:S02]  /*9c50*/  SYNCS.PHASECHK.TRANS64.TRYWAIT P0, [R0+URZ+0x20], R4 ;  /* 0x00002004000075a7 */ /* 0x0022a400080011ff */
[----:B--2---:R-:W-:Y:S05]  /*9c60*/  @!P0 NANOSLEEP.SYNCS 0x989680 ;  /* 0x009896800000895d */ /* 0x004fea0003900000 */
[----:B------:R-:W2:Y:S02]  /*9c70*/  @!P0 SYNCS.PHASECHK.TRANS64 P0, [R0+URZ+0x20], R4 ;  /* 0x00002004000085a7 */ /* 0x000ea400080010ff */
[----:B--2---:R-:W-:Y:S05]  /*9c80*/  @!P0 BRA `(.L_x_142) ;  /* 0xfffffffc00f08947 */ /* 0x004fea000383ffff */
[----:B------:R-:W-:Y:S05]  /*9c90*/  BRA `(.L_x_23) ;  /* 0xffffff8000747947 */ /* 0x000fea000383ffff */
.L_x_31:
[----:B-1----:R-:W-:Y:S07]  /*9ca0*/  MOV R0, UR8 ;  /* 0x0000000800007c02 */ /* 0x002fee0008000f00 */
.L_x_143:
[----:B-1----:R1:W4:Y:S02]  /*9cb0*/  SYNCS.PHASECHK.TRANS64.TRYWAIT P0, [R0+URZ+0x20], R4 ;  /* 0x00002004000075a7 */ /* 0x00232400080011ff */
[----:B----4-:R-:W-:Y:S05]  /*9cc0*/  @!P0 NANOSLEEP.SYNCS 0x989680 ;  /* 0x009896800000895d */ /* 0x010fea0003900000 */
[----:B------:R-:W4:Y:S02]  /*9cd0*/  @!P0 SYNCS.PHASECHK.TRANS64 P0, [R0+URZ+0x20], R4 ;  /* 0x00002004000085a7 */ /* 0x000f2400080010ff */
[----:B----4-:R-:W-:Y:S05]  /*9ce0*/  @!P0 BRA `(.L_x_143) ;  /* 0xfffffffc00f08947 */ /* 0x010fea000383ffff */
[----:B------:R-:W-:Y:S05]  /*9cf0*/  BRA `(.L_x_30) ;  /* 0xffffff8400e07947 */ /* 0x000fea000383ffff */
.L_x_36:
[----:B-1----:R-:W-:-:S07]  /*9d00*/  MOV R0, UR25 ;  /* 0x0000001900007c02 */ /* 0x002fce0008000f00 */
.L_x_144:
[----:B-1----:R1:W2:Y:S02]  /*9d10*/  SYNCS.PHASECHK.TRANS64.TRYWAIT P0, [R0+URZ+0x90], R3 ;  /* 0x00009003000075a7 */ /* 0x0022a400080011ff */
[----:B--2---:R-:W-:Y:S05]  /*9d20*/  @!P0 NANOSLEEP.SYNCS 0x989680 ;  /* 0x009896800000895d */ /* 0x004fea0003900000 */
[----:B------:R-:W2:Y:S02]  /*9d30*/  @!P0 SYNCS.PHASECHK.TRANS64 P0, [R0+URZ+0x90], R3 ;  /* 0x00009003000085a7 */ /* 0x000ea400080010ff */
[----:B--2---:R-:W-:Y:S05]  /*9d40*/  @!P0 BRA `(.L_x_144) ;  /* 0xfffffffc00f08947 */ /* 0x004fea000383ffff */
[----:B------:R-:W-:Y:S05]  /*9d50*/  BRA `(.L_x_145) ;  /* 0xffffff8800e47947 */ /* 0x000fea000383ffff */
.L_x_40:
[----:B------:R-:W-:-:S07]  /*9d60*/  MOV R0, UR4 ;  /* 0x0000000400007c02 */ /* 0x000fce0008000f00 */
.L_x_146:
[----:B-1----:R1:W2:Y:S02]  /*9d70*/  SYNCS.PHASECHK.TRANS64.TRYWAIT P0, [R0+URZ], R2 ;  /* 0x00000002000075a7 */ /* 0x0022a400080011ff */
[----:B--2---:R-:W-:Y:S05]  /*9d80*/  @!P0 NANOSLEEP.SYNCS 0x989680 ;  /* 0x009896800000895d */ /* 0x004fea0003900000 */
[----:B------:R-:W2:Y:S02]  /*9d90*/  @!P0 SYNCS.PHASECHK.TRANS64 P0, [R0+URZ], R2 ;  /* 0x00000002000085a7 */ /* 0x000ea400080010ff */
[----:B--2---:R-:W-:Y:S05]  /*9da0*/  @!P0 BRA `(.L_x_146) ;  /* 0xfffffffc00f08947 */ /* 0x004fea000383ffff */
[----:B------:R-:W-:Y:S05]  /*9db0*/  BRA `(.L_x_147) ;  /* 0xffffff9000787947 */ /* 0x000fea000383ffff */
.L_x_41:
[----:B------:R-:W-:-:S07]  /*9dc0*/  MOV R0, UR5 ;  /* 0x0000000500007c02 */ /* 0x000fce0008000f00 */
.L_x_148:
[----:B-1----:R1:W2:Y:S02]  /*9dd0*/  SYNCS.PHASECHK.TRANS64.TRYWAIT P0, [R0+URZ], R2 ;  /* 0x00000002000075a7 */ /* 0x0022a400080011ff */
[----:B--2---:R-:W-:Y:S05]  /*9de0*/  @!P0 NANOSLEEP.SYNCS 0x989680 ;  /* 0x009896800000895d */ /* 0x004fea0003900000 */
[----:B------:R-:W2:Y:S02]  /*9df0*/  @!P0 SYNCS.PHASECHK.TRANS64 P0, [R0+URZ], R2 ;  /* 0x00000002000085a7 */ /* 0x000ea400080010ff */
[----:B--2---:R-:W-:Y:S05]  /*9e00*/  @!P0 BRA `(.L_x_148) ;  /* 0xfffffffc00f08947 */ /* 0x004fea000383ffff */
[----:B------:R-:W-:Y:S05]  /*9e10*/  BRA `(.L_x_149) ;  /* 0xffffff9000887947 */ /* 0x000fea000383ffff */
.L_x_42:
[----:B------:R-:W-:-:S07]  /*9e20*/  MOV R0, UR5 ;  /* 0x0000000500007c02 */ /* 0x000fce0008000f00 */
.L_x_150:
[----:B-1----:R1:W2:Y:S02]  /*9e30*/  SYNCS.PHASECHK.TRANS64.TRYWAIT P0, [R0+URZ], R2 ;  /* 0x00000002000075a7 */ /* 0x0022a400080011ff */
[----:B--2---:R-:W-:Y:S05]  /*9e40*/  @!P0 NANOSLEEP.SYNCS 0x989680 ;  /* 0x009896800000895d */ /* 0x004fea0003900000 */
[----:B------:R-:W2:Y:S02]  /*9e50*/  @!P0 SYNCS.PHASECHK.TRANS64 P0, [R0+URZ], R2 ;  /* 0x00000002000085a7 */ /* 0x000ea400080010ff */
[----:B--2---:R-:W-:Y:S05]  /*9e60*/  @!P0 BRA `(.L_x_150) ;  /* 0xfffffffc00f08947 */ /* 0x004fea000383ffff */
[----:B------:R-:W-:Y:S05]  /*9e70*/  BRA `(.L_x_151) ;  /* 0xffffff9000987947 */ /* 0x000fea000383ffff */
.L_x_45:
[----:B------:R-:W-:-:S07]  /*9e80*/  MOV R4, UR4 ;  /* 0x0000000400047c02 */ /* 0x000fce0008000f00 */
.L_x_152:
[----:B--2---:R2:W3:Y:S02]  /*9e90*/  SYNCS.PHASECHK.TRANS64.TRYWAIT P1, [R4+URZ+0x98], R6 ;  /* 0x00009806040075a7 */ /* 0x0044e400080211ff */
[----:B---3--:R-:W-:Y:S05]  /*9ea0*/  @!P1 NANOSLEEP.SYNCS 0x989680 ;  /* 0x009896800000995d */ /* 0x008fea0003900000 */
[----:B------:R-:W3:Y:S02]  /*9eb0*/  @!P1 SYNCS.PHASECHK.TRANS64 P1, [R4+URZ+0x98], R6 ;  /* 0x00009806040095a7 */ /* 0x000ee400080210ff */
[----:B---3--:R-:W-:Y:S05]  /*9ec0*/  @!P1 BRA `(.L_x_152) ;  /* 0xfffffffc00f09947 */ /* 0x008fea000383ffff */
[----:B------:R-:W-:Y:S05]  /*9ed0*/  BRA `(.L_x_153) ;  /* 0xffffff9400087947 */ /* 0x000fea000383ffff */
.L_x_46:
[----:B--2---:R-:W-:-:S07]  /*9ee0*/  MOV R4, UR4 ;  /* 0x0000000400047c02 */ /* 0x004fce0008000f00 */
.L_x_154:
[----:B--2---:R2:W3:Y:S02]  /*9ef0*/  SYNCS.PHASECHK.TRANS64.TRYWAIT P1, [R4+URZ+0x90], R5 ;  /* 0x00009005040075a7 */ /* 0x0044e400080211ff */
[----:B---3--:R-:W-:Y:S05]  /*9f00*/  @!P1 NANOSLEEP.SYNCS 0x989680 ;  /* 0x009896800000995d */ /* 0x008fea0003900000 */
[----:B------:R-:W3:Y:S02]  /*9f10*/  @!P1 SYNCS.PHASECHK.TRANS64 P1, [R4+URZ+0x90], R5 ;  /* 0x00009005040095a7 */ /* 0x000ee400080210ff */
[----:B---3--:R-:W-:Y:S05]  /*9f20*/  @!P1 BRA `(.L_x_154) ;  /* 0xfffffffc00f09947 */ /* 0x008fea000383ffff */
[----:B------:R-:W-:Y:S05]  /*9f30*/  BRA `(.L_x_155) ;  /* 0xffffff9400107947 */ /* 0x000fea000383ffff */
.L_x_56:
[----:B--2---:R-:W-:-:S04]  /*9f40*/  MOV R5, UR5 ;  /* 0x0000000500057c02 */ /* 0x004fc80008000f00 */
[----:B------:R2:W3:Y:S03]  /*9f50*/  SYNCS.PHASECHK.TRANS64.TRYWAIT P0, [R5+URZ+0x8], R6 ;  /* 0x00000806050075a7 */ /* 0x0004e600080011ff */
[----:B---3--:R-:W-:Y:S05]  /*9f60*/  @!P0 NANOSLEEP.SYNCS 0x989680 ;  /* 0x009896800000895d */ /* 0x008fea0003900000 */
[----:B------:R-:W3:Y:S02]  /*9f70*/  @!P0 SYNCS.PHASECHK.TRANS64 P0, [R5+URZ+0x8], R6 ;  /* 0x00000806050085a7 */ /* 0x000ee400080010ff */
[----:B---3--:R-:W-:Y:S05]  /*9f80*/  @!P0 BRA `(.L_x_56) ;  /* 0xfffffffc00ec8947 */ /* 0x008fea000383ffff */
[----:B------:R-:W-:Y:S05]  /*9f90*/  BRA `(.L_x_55) ;  /* 0xffffff9400dc7947 */ /* 0x000fea000383ffff */
.L_x_58:
[----:B------:R-:W-:Y:S01]  /*9fa0*/  BSSY B0, `(.L_x_156) ;  /* 0x0000006000007945 */ /* 0x000fe20003800000 */
[----:B------:R-:W-:-:S07]  /*9fb0*/  MOV R15, 0xffffffff ;  /* 0xffffffff000f7802 */ /* 0x000fce0000000f00 */
[----:B-12--5:R-:W-:Y:S05]  /*9fc0*/  WARPSYNC.COLLECTIVE R15, `(.L_x_157) ;  /* 0x000000000f0c7348 */ /* 0x026fea0003c00000 */
[----:B------:R-:W-:Y:S02]  /*9fd0*/  ELECT P6, UR79, PT ;  /* 0x00000000004f782f */ /* 0x000fe400038c0000 */
[----:B------:R-:W-:Y:S01]  /*9fe0*/  MOV R14, UR79 ;  /* 0x0000004f000e7c02 */ /* 0x000fe20008000f00 */
[----:B-12--5:R-:W-:Y:S10]  /*9ff0*/  ENDCOLLECTIVE ;  /* 0x000000000000791b */ /* 0x026ff40003800000 */
.L_x_157:
[----:B------:R-:W-:Y:S05]  /*a000*/  BSYNC B0 ;  /* 0x0000000000007941 */ /* 0x000fea0003800000 */
.L_x_156:
[----:B------:R-:W-:Y:S01]  /*a010*/  PLOP3.LUT P0, PT, P6, PT, PT, 0x80, 0x8 ;  /* 0x000000000008781c */ /* 0x000fe2000370f070 */
[----:B------:R-:W-:-:S12]  /*a020*/  BRA `(.L_x_158) ;  /* 0xffffff9800087947 */ /* 0x000fd8000383ffff */
.L_x_60:
[----:B--2---:R-:W-:-:S04]  /*a030*/  MOV R3, UR5 ;  /* 0x0000000500037c02 */ /* 0x004fc80008000f00 */
[----:B------:R2:W3:Y:S03]  /*a040*/  SYNCS.PHASECHK.TRANS64.TRYWAIT P0, [R3+URZ+0x8], R4 ;  /* 0x00000804030075a7 */ /* 0x0004e600080011ff */
[----:B---3--:R-:W-:Y:S05]  /*a050*/  @!P0 NANOSLEEP.SYNCS 0x989680 ;  /* 0x009896800000895d */ /* 0x008fea0003900000 */
[----:B------:R-:W3:Y:S02]  /*a060*/  @!P0 SYNCS.PHASECHK.TRANS64 P0, [R3+URZ+0x8], R4 ;  /* 0x00000804030085a7 */ /* 0x000ee400080010ff */
[----:B---3--:R-:W-:Y:S05]  /*a070*/  @!P0 BRA `(.L_x_60) ;  /* 0xfffffffc00ec8947 */ /* 0x008fea000383ffff */
[----:B------:R-:W-:Y:S05]  /*a080*/  BRA `(.L_x_59) ;  /* 0xffffff98000c7947 */ /* 0x000fea000383ffff */
.L_x_61:
[----:B------:R-:W-:-:S07]  /*a090*/  MOV R4, UR23 ;  /* 0x0000001700047c02 */ /* 0x000fce0008000f00 */
.L_x_159:
[----:B-1----:R1:W2:Y:S02]  /*a0a0*/  SYNCS.PHASECHK.TRANS64.TRYWAIT P0, [R4+URZ+0x90], R5 ;  /* 0x00009005040075a7 */ /* 0x0022a400080011ff */
[----:B--2---:R-:W-:Y:S05]  /*a0b0*/  @!P0 NANOSLEEP.SYNCS 0x989680 ;  /* 0x009896800000895d */ /* 0x004fea0003900000 */
[----:B------:R-:W2:Y:S02]  /*a0c0*/  @!P0 SYNCS.PHASECHK.TRANS64 P0, [R4+URZ+0x90], R5 ;  /* 0x00009005040085a7 */ /* 0x000ea400080010ff */
[----:B--2---:R-:W-:Y:S05]  /*a0d0*/  @!P0 BRA `(.L_x_159) ;  /* 0xfffffffc00f08947 */ /* 0x004fea000383ffff */
[----:B------:R-:W-:Y:S05]  /*a0e0*/  BRA `(.L_x_160) ;  /* 0xffffff9c001c7947 */ /* 0x000fea000383ffff */
.L_x_63:
[----:B------:R-:W-:-:S07]  /*a0f0*/  MOV R4, UR28 ;  /* 0x0000001c00047c02 */ /* 0x000fce0008000f00 */
.L_x_161:
[----:B-1----:R1:W2:Y:S02]  /*a100*/  SYNCS.PHASECHK.TRANS64.TRYWAIT P0, [R4+URZ+0xb0], R5 ;  /* 0x0000b005040075a7 */ /* 0x0022a400080011ff */
[----:B--2---:R-:W-:Y:S05]  /*a110*/  @!P0 NANOSLEEP.SYNCS 0x989680 ;  /* 0x009896800000895d */ /* 0x004fea0003900000 */
[----:B------:R-:W2:Y:S02]  /*a120*/  @!P0 SYNCS.PHASECHK.TRANS64 P0, [R4+URZ+0xb0], R5 ;  /* 0x0000b005040085a7 */ /* 0x000ea400080010ff */
[----:B--2---:R-:W-:Y:S05]  /*a130*/  @!P0 BRA `(.L_x_161) ;  /* 0xfffffffc00f08947 */ /* 0x004fea000383ffff */
[----:B------:R-:W-:Y:S05]  /*a140*/  BRA `(.L_x_62) ;  /* 0xffffff9c003c7947 */ /* 0x000fea000383ffff */
.L_x_67:
[----:B-1----:R-:W-:Y:S07]  /*a150*/  MOV R4, UR19 ;  /* 0x0000001300047c02 */ /* 0x002fee0008000f00 */
.L_x_162:
[----:B-1----:R1:W2:Y:S02]  /*a160*/  SYNCS.PHASECHK.TRANS64.TRYWAIT P0, [R4+URZ], R6 ;  /* 0x00000006040075a7 */ /* 0x0022a400080011ff */
[----:B--2---:R-:W-:Y:S05]  /*a170*/  @!P0 NANOSLEEP.SYNCS 0x989680 ;  /* 0x009896800000895d */ /* 0x004fea0003900000 */
[----:B------:R-:W2:Y:S02]  /*a180*/  @!P0 SYNCS.PHASECHK.TRANS64 P0, [R4+URZ], R6 ;  /* 0x00000006040085a7 */ /* 0x000ea400080010ff */
[----:B--2---:R-:W-:Y:S05]  /*a190*/  @!P0 BRA `(.L_x_162) ;  /* 0xfffffffc00f08947 */ /* 0x004fea000383ffff */
[----:B------:R-:W-:Y:S05]  /*a1a0*/  BRA `(.L_x_66) ;  /* 0xffffff9c00747947 */ /* 0x000fea000383ffff */
.L_x_71:
[----:B--2---:R-:W-:-:S07]  /*a1b0*/  MOV R0, UR4 ;  /* 0x0000000400007c02 */ /* 0x004fce0008000f00 */
.L_x_163:
[----:B--2---:R2:W3:Y:S02]  /*a1c0*/  SYNCS.PHASECHK.TRANS64.TRYWAIT P0, [R0+URZ], R2 ;  /* 0x00000002000075a7 */ /* 0x0044e400080011ff */
[----:B---3--:R-:W-:Y:S05]  /*a1d0*/  @!P0 NANOSLEEP.SYNCS 0x989680 ;  /* 0x009896800000895d */ /* 0x008fea0003900000 */
[----:B------:R-:W3:Y:S02]  /*a1e0*/  @!P0 SYNCS.PHASECHK.TRANS64 P0, [R0+URZ], R2 ;  /* 0x00000002000085a7 */ /* 0x000ee400080010ff */
[----:B---3--:R-:W-:Y:S05]  /*a1f0*/  @!P0 BRA `(.L_x_163) ;  /* 0xfffffffc00f08947 */ /* 0x008fea000383ffff */
[----:B------:R-:W-:Y:S05]  /*a200*/  BRA `(.L_x_164) ;  /* 0xffffffa000d07947 */ /* 0x000fea000383ffff */
.L_x_74:
[----:B------:R-:W-:-:S07]  /*a210*/  MOV R0, UR23 ;  /* 0x0000001700007c02 */ /* 0x000fce0008000f00 */
.L_x_165:
[----:B--2---:R2:W3:Y:S02]  /*a220*/  SYNCS.PHASECHK.TRANS64.TRYWAIT P1, [R0+URZ+0xc0], R2 ;  /* 0x0000c002000075a7 */ /* 0x0044e400080211ff */
[----:B---3--:R-:W-:Y:S05]  /*a230*/  @!P1 NANOSLEEP.SYNCS 0x989680 ;  /* 0x009896800000995d */ /* 0x008fea0003900000 */
[----:B------:R-:W3:Y:S02]  /*a240*/  @!P1 SYNCS.PHASECHK.TRANS64 P1, [R0+URZ+0xc0], R2 ;  /* 0x0000c002000095a7 */ /* 0x000ee400080210ff */
[----:B---3--:R-:W-:Y:S05]  /*a250*/  @!P1 BRA `(.L_x_165) ;  /* 0xfffffffc00f09947 */ /* 0x008fea000383ffff */
[----:B------:R-:W-:Y:S05]  /*a260*/  BRA `(.L_x_166) ;  /* 0xffffffa4001c7947 */ /* 0x000fea000383ffff */
.L_x_79:
[----:B------:R-:W-:Y:S07]  /*a270*/  MOV R0, UR31 ;  /* 0x0000001f00007c02 */ /* 0x000fee0008000f00 */
.L_x_167:
[----:B-1----:R1:W2:Y:S02]  /*a280*/  SYNCS.PHASECHK.TRANS64.TRYWAIT P0, [R0+URZ+0x90], R3 ;  /* 0x00009003000075a7 */ /* 0x0022a400080011ff */
[----:B--2---:R-:W-:Y:S05]  /*a290*/  @!P0 NANOSLEEP.SYNCS 0x989680 ;  /* 0x009896800000895d */ /* 0x004fea0003900000 */
[----:B------:R-:W2:Y:S02]  /*a2a0*/  @!P0 SYNCS.PHASECHK.TRANS64 P0, [R0+URZ+0x90], R3 ;  /* 0x00009003000085a7 */ /* 0x000ea400080010ff */
[----:B--2---:R-:W-:Y:S05]  /*a2b0*/  @!P0 BRA `(.L_x_167) ;  /* 0xfffffffc00f08947 */ /* 0x004fea000383ffff */
[----:B------:R-:W-:Y:S05]  /*a2c0*/  BRA `(.L_x_168) ;  /* 0xffffffa800c47947 */ /* 0x000fea000383ffff */
.L_x_82:
[----:B------:R-:W-:Y:S07]  /*a2d0*/  MOV R3, UR31 ;  /* 0x0000001f00037c02 */ /* 0x000fee0008000f00 */
.L_x_169:
[----:B-1----:R1:W2:Y:S02]  /*a2e0*/  SYNCS.PHASECHK.TRANS64.TRYWAIT P1, [R3+URZ+0x88], R8 ;  /* 0x00008808030075a7 */ /* 0x0022a400080211ff */
[----:B--2---:R-:W-:Y:S05]  /*a2f0*/  @!P1 NANOSLEEP.SYNCS 0x989680 ;  /* 0x009896800000995d */ /* 0x004fea0003900000 */
[----:B------:R-:W2:Y:S02]  /*a300*/  @!P1 SYNCS.PHASECHK.TRANS64 P1, [R3+URZ+0x88], R8 ;  /* 0x00008808030095a7 */ /* 0x000ea400080210ff */
[----:B--2---:R-:W-:Y:S05]  /*a310*/  @!P1 BRA `(.L_x_169) ;  /* 0xfffffffc00f09947 */ /* 0x004fea000383ffff */
[----:B------:R-:W-:Y:S05]  /*a320*/  BRA `(.L_x_81) ;  /* 0xffffffb0001c7947 */ /* 0x000fea000383ffff */
.L_x_85:
[----:B------:R-:W-:Y:S07]  /*a330*/  MOV R0, UR31 ;  /* 0x0000001f00007c02 */ /* 0x000fee0008000f00 */
.L_x_170:
[----:B-1----:R1:W2:Y:S02]  /*a340*/  SYNCS.PHASECHK.TRANS64.TRYWAIT P1, [R0+URZ+0x60], R8 ;  /* 0x00006008000075a7 */ /* 0x0022a400080211ff */
[----:B--2---:R-:W-:Y:S05]  /*a350*/  @!P1 NANOSLEEP.SYNCS 0x989680 ;  /* 0x009896800000995d */ /* 0x004fea0003900000 */
[----:B------:R-:W2:Y:S02]  /*a360*/  @!P1 SYNCS.PHASECHK.TRANS64 P1, [R0+URZ+0x60], R8 ;  /* 0x00006008000095a7 */ /* 0x000ea400080210ff */
[----:B--2---:R-:W-:Y:S05]  /*a370*/  @!P1 BRA `(.L_x_170) ;  /* 0xfffffffc00f09947 */ /* 0x004fea000383ffff */
[----:B------:R-:W-:Y:S05]  /*a380*/  BRA `(.L_x_171) ;  /* 0xffffffb4003c7947 */ /* 0x000fea000383ffff */
.L_x_86:
[----:B------:R-:W-:Y:S07]  /*a390*/  MOV R0, UR31 ;  /* 0x0000001f00007c02 */ /* 0x000fee0008000f00 */
.L_x_172:
[----:B-1----:R1:W2:Y:S02]  /*a3a0*/  SYNCS.PHASECHK.TRANS64.TRYWAIT P1, [R0+URZ+0x68], R8 ;  /* 0x00006808000075a7 */ /* 0x0022a400080211ff */
[----:B--2---:R-:W-:Y:S05]  /*a3b0*/  @!P1 NANOSLEEP.SYNCS 0x989680 ;  /* 0x009896800000995d */ /* 0x004fea0003900000 */
[----:B------:R-:W2:Y:S02]  /*a3c0*/  @!P1 SYNCS.PHASECHK.TRANS64 P1, [R0+URZ+0x68], R8 ;  /* 0x00006808000095a7 */ /* 0x000ea400080210ff */
[----:B--2---:R-:W-:Y:S05]  /*a3d0*/  @!P1 BRA `(.L_x_172) ;  /* 0xfffffffc00f09947 */ /* 0x004fea000383ffff */
[----:B------:R-:W-:Y:S05]  /*a3e0*/  BRA `(.L_x_173) ;  /* 0xffffffb400747947 */ /* 0x000fea000383ffff */
.L_x_87:
[----:B------:R-:W-:Y:S07]  /*a3f0*/  MOV R0, UR31 ;  /* 0x0000001f00007c02 */ /* 0x000fee0008000f00 */
.L_x_174:
[----:B-1----:R1:W2:Y:S02]  /*a400*/  SYNCS.PHASECHK.TRANS64.TRYWAIT P1, [R0+URZ+0x70], R8 ;  /* 0x00007008000075a7 */ /* 0x0022a400080211ff */
[----:B--2---:R-:W-:Y:S05]  /*a410*/  @!P1 NANOSLEEP.SYNCS 0x989680 ;  /* 0x009896800000995d */ /* 0x004fea0003900000 */
[----:B------:R-:W2:Y:S02]  /*a420*/  @!P1 SYNCS.PHASECHK.TRANS64 P1, [R0+URZ+0x70], R8 ;  /* 0x00007008000095a7 */ /* 0x000ea400080210ff */
[----:B--2---:R-:W-:Y:S05]  /*a430*/  @!P1 BRA `(.L_x_174) ;  /* 0xfffffffc00f09947 */ /* 0x004fea000383ffff */
[----:B------:R-:W-:Y:S05]  /*a440*/  BRA `(.L_x_175) ;  /* 0xffffffb400bc7947 */ /* 0x000fea000383ffff */
.L_x_88:
[----:B------:R-:W-:Y:S07]  /*a450*/  MOV R0, UR31 ;  /* 0x0000001f00007c02 */ /* 0x000fee0008000f00 */
.L_x_176:
[----:B-1----:R1:W2:Y:S02]  /*a460*/  SYNCS.PHASECHK.TRANS64.TRYWAIT P0, [R0+URZ+0x78], R8 ;  /* 0x00007808000075a7 */ /* 0x0022a400080011ff */
[----:B--2---:R-:W-:Y:S05]  /*a470*/  @!P0 NANOSLEEP.SYNCS 0x989680 ;  /* 0x009896800000895d */ /* 0x004fea0003900000 */
[----:B------:R-:W2:Y:S02]  /*a480*/  @!P0 SYNCS.PHASECHK.TRANS64 P0, [R0+URZ+0x78], R8 ;  /* 0x00007808000085a7 */ /* 0x000ea400080010ff */
[----:B--2---:R-:W-:Y:S05]  /*a490*/  @!P0 BRA `(.L_x_176) ;  /* 0xfffffffc00f08947 */ /* 0x004fea000383ffff */
[----:B------:R-:W-:Y:S05]  /*a4a0*/  BRA `(.L_x_177) ;  /* 0xffffffb8000c7947 */ /* 0x000fea000383ffff */
.L_x_90:
[----:B------:R-:W-:-:S07]  /*a4b0*/  MOV R0, UR31 ;  /* 0x0000001f00007c02 */ /* 0x000fce0008000f00 */
.L_x_178:
[----:B-1----:R1:W2:Y:S02]  /*a4c0*/  SYNCS.PHASECHK.TRANS64.TRYWAIT P0, [R0+URZ+0x60], R2 ;  /* 0x00006002000075a7 */ /* 0x0022a400080011ff */
[----:B--2---:R-:W-:Y:S05]  /*a4d0*/  @!P0 NANOSLEEP.SYNCS 0x989680 ;  /* 0x009896800000895d */ /* 0x004fea0003900000 */
[----:B------:R-:W2:Y:S02]  /*a4e0*/  @!P0 SYNCS.PHASECHK.TRANS64 P0, [R0+URZ+0x60], R2 ;  /* 0x00006002000085a7 */ /* 0x000ea400080010ff */
[----:B--2---:R-:W-:Y:S05]  /*a4f0*/  @!P0 BRA `(.L_x_178) ;  /* 0xfffffffc00f08947 */ /* 0x004fea000383ffff */
[----:B------:R-:W-:Y:S05]  /*a500*/  BRA `(.L_x_179) ;  /* 0xffffffb800787947 */ /* 0x000fea000383ffff */
.L_x_91:
[----:B-1----:R-:W-:-:S07]  /*a510*/  MOV R0, UR31 ;  /* 0x0000001f00007c02 */ /* 0x002fce0008000f00 */
.L_x_180:
[----:B-1----:R1:W2:Y:S02]  /*a520*/  SYNCS.PHASECHK.TRANS64.TRYWAIT P0, [R0+URZ+0x68], R2 ;  /* 0x00006802000075a7 */ /* 0x0022a400080011ff */
[----:B--2---:R-:W-:Y:S05]  /*a530*/  @!P0 NANOSLEEP.SYNCS 0x989680 ;  /* 0x009896800000895d */ /* 0x004fea0003900000 */
[----:B------:R-:W2:Y:S02]  /*a540*/  @!P0 SYNCS.PHASECHK.TRANS64 P0, [R0+URZ+0x68], R2 ;  /* 0x00006802000085a7 */ /* 0x000ea400080010ff */
[----:B--2---:R-:W-:Y:S05]  /*a550*/  @!P0 BRA `(.L_x_180) ;  /* 0xfffffffc00f08947 */ /* 0x004fea000383ffff */
[----:B------:R-:W-:Y:S05]  /*a560*/  BRA `(.L_x_181) ;  /* 0xffffffb800687947 */ /* 0x000fea000383ffff */
.L_x_92:
[----:B-1----:R-:W-:-:S07]  /*a570*/  MOV R0, UR31 ;  /* 0x0000001f00007c02 */ /* 0x002fce0008000f00 */
.L_x_182:
[----:B-1----:R1:W2:Y:S02]  /*a580*/  SYNCS.PHASECHK.TRANS64.TRYWAIT P0, [R0+URZ+0x70], R2 ;  /* 0x00007002000075a7 */ /* 0x0022a400080011ff */
[----:B--2---:R-:W-:Y:S05]  /*a590*/  @!P0 NANOSLEEP.SYNCS 0x989680 ;  /* 0x009896800000895d */ /* 0x004fea0003900000 */
[----:B------:R-:W2:Y:S02]  /*a5a0*/  @!P0 SYNCS.PHASECHK.TRANS64 P0, [R0+URZ+0x70], R2 ;  /* 0x00007002000085a7 */ /* 0x000ea400080010ff */
[----:B--2---:R-:W-:Y:S05]  /*a5b0*/  @!P0 BRA `(.L_x_182) ;  /* 0xfffffffc00f08947 */ /* 0x004fea000383ffff */
[----:B------:R-:W-:Y:S05]  /*a5c0*/  BRA `(.L_x_183) ;  /* 0xffffffb800587947 */ /* 0x000fea000383ffff */
.L_x_94:
[----:B------:R-:W-:Y:S07]  /*a5d0*/  MOV R0, UR49 ;  /* 0x0000003100007c02 */ /* 0x000fee0008000f00 */
.L_x_184:
[----:B-1----:R1:W2:Y:S02]  /*a5e0*/  SYNCS.PHASECHK.TRANS64.TRYWAIT P0, [R0+URZ+0x90], R2 ;  /* 0x00009002000075a7 */ /* 0x0022a400080011ff */
[----:B--2---:R-:W-:Y:S05]  /*a5f0*/  @!P0 NANOSLEEP.SYNCS 0x989680 ;  /* 0x009896800000895d */ /* 0x004fea0003900000 */
[----:B------:R-:W2:Y:S02]  /*a600*/  @!P0 SYNCS.PHASECHK.TRANS64 P0, [R0+URZ+0x90], R2 ;  /* 0x00009002000085a7 */ /* 0x000ea400080010ff */
[----:B--2---:R-:W-:Y:S05]  /*a610*/  @!P0 BRA `(.L_x_184) ;  /* 0xfffffffc00f08947 */ /* 0x004fea000383ffff */
[----:B------:R-:W-:Y:S05]  /*a620*/  BRA `(.L_x_185) ;  /* 0xffffffbc00287947 */ /* 0x000fea000383ffff */
.L_x_105:
[----:B-1----:R-:W-:Y:S04]  /*a630*/  MOV R2, UR49 ;  /* 0x0000003100027c02 */ /* 0x002fe80008000f00 */
[----:B------:R1:W3:Y:S03]  /*a640*/  SYNCS.PHASECHK.TRANS64.TRYWAIT P1, [R2+URZ+0x40], R3 ;  /* 0x00004003020075a7 */ /* 0x0002e600080211ff */
[----:B---3--:R-:W-:Y:S05]  /*a650*/  @!P1 NANOSLEEP.SYNCS 0x989680 ;  /* 0x009896800000995d */ /* 0x008fea0003900000 */
[----:B------:R-:W3:Y:S02]  /*a660*/  @!P1 SYNCS.PHASECHK.TRANS64 P1, [R2+URZ+0x40], R3 ;  /* 0x00004003020095a7 */ /* 0x000ee400080210ff */
[----:B---3--:R-:W-:Y:S05]  /*a670*/  @!P1 BRA `(.L_x_105) ;  /* 0xfffffffc00ec9947 */ /* 0x008fea000383ffff */
[----:B------:R-:W-:Y:S05]  /*a680*/  BRA `(.L_x_104) ;  /* 0xffffffcc00a07947 */ /* 0x000fea000383ffff */
.L_x_107:
[----:B-1----:R1:W4:Y:S02]  /*a690*/  SYNCS.PHASECHK.TRANS64.TRYWAIT P0, [R72+URZ+0xa0], R0 ;  /* 0x0000a000480075a7 */ /* 0x00232400080011ff */
[----:B----4-:R-:W-:Y:S05]  /*a6a0*/  @!P0 NANOSLEEP.SYNCS 0x989680 ;  /* 0x009896800000895d */ /* 0x010fea0003900000 */
[----:B------:R-:W4:Y:S02]  /*a6b0*/  @!P0 SYNCS.PHASECHK.TRANS64 P0, [R72+URZ+0xa0], R0 ;  /* 0x0000a000480085a7 */ /* 0x000f2400080010ff */
[----:B----4-:R-:W-:Y:S05]  /*a6c0*/  @!P0 BRA `(.L_x_107) ;  /* 0xfffffffc00f08947 */ /* 0x010fea000383ffff */
[----:B------:R-:W-:Y:S05]  /*a6d0*/  BRA `(.L_x_106) ;  /* 0xffffffcc00c87947 */ /* 0x000fea000383ffff */
.L_x_116:
[----:B-1----:R1:W2:Y:S02]  /*a6e0*/  SYNCS.PHASECHK.TRANS64.TRYWAIT P0, [R2+URZ+0x40], R0 ;  /* 0x00004000020075a7 */ /* 0x0022a400080011ff */
[----:B--2---:R-:W-:Y:S05]  /*a6f0*/  @!P0 NANOSLEEP.SYNCS 0x989680 ;  /* 0x009896800000895d */ /* 0x004fea0003900000 */
[----:B------:R-:W2:Y:S02]  /*a700*/  @!P0 SYNCS.PHASECHK.TRANS64 P0, [R2+URZ+0x40], R0 ;  /* 0x00004000020085a7 */ /* 0x000ea400080010ff */
[----:B--2---:R-:W-:Y:S05]  /*a710*/  @!P0 BRA `(.L_x_116) ;  /* 0xfffffffc00f08947 */ /* 0x004fea000383ffff */
[----:B------:R-:W-:Y:S05]  /*a720*/  BRA `(.L_x_115) ;  /* 0xffffffd400e47947 */ /* 0x000fea000383ffff */
.L_x_124:
[----:B-1----:R1:W2:Y:S02]  /*a730*/  SYNCS.PHASECHK.TRANS64.TRYWAIT P0, [R6+URZ+0x40], R5 ;  /* 0x00004005060075a7 */ /* 0x0022a400080011ff */
[----:B--2---:R-:W-:Y:S05]  /*a740*/  @!P0 NANOSLEEP.SYNCS 0x989680 ;  /* 0x009896800000895d */ /* 0x004fea0003900000 */
[----:B------:R-:W2:Y:S02]  /*a750*/  @!P0 SYNCS.PHASECHK.TRANS64 P0, [R6+URZ+0x40], R5 ;  /* 0x00004005060085a7 */ /* 0x000ea400080010ff */
[----:B--2---:R-:W-:Y:S05]  /*a760*/  @!P0 BRA `(.L_x_124) ;  /* 0xfffffffc00f08947 */ /* 0x004fea000383ffff */
[----:B------:R-:W-:Y:S05]  /*a770*/  BRA `(.L_x_123) ;  /* 0xffffffe000207947 */ /* 0x000fea000383ffff */
.L_x_132:
[----:B-1----:R1:W2:Y:S02]  /*a780*/  SYNCS.PHASECHK.TRANS64.TRYWAIT P0, [R0+URZ+0x40], R5 ;  /* 0x00004005000075a7 */ /* 0x0022a400080011ff */
[----:B--2---:R-:W-:Y:S05]  /*a790*/  @!P0 NANOSLEEP.SYNCS 0x989680 ;  /* 0x009896800000895d */ /* 0x004fea0003900000 */
[----:B------:R-:W2:Y:S02]  /*a7a0*/  @!P0 SYNCS.PHASECHK.TRANS64 P0, [R0+URZ+0x40], R5 ;  /* 0x00004005000085a7 */ /* 0x000ea400080010ff */
[----:B--2---:R-:W-:Y:S05]  /*a7b0*/  @!P0 BRA `(.L_x_132) ;  /* 0xfffffffc00f08947 */ /* 0x004fea000383ffff */
[----:B------:R-:W-:Y:S05]  /*a7c0*/  BRA `(.L_x_131) ;  /* 0xffffffe800587947 */ /* 0x000fea000383ffff */
        .weak           $__internal_0_$__cuda_sm10x_tcgen05_guardrail_trap_col_being_dealloced_not_returned_by_alloc
        .type           $__internal_0_$__cuda_sm10x_tcgen05_guardrail_trap_col_being_dealloced_not_returned_by_alloc,@function
        .size           $__internal_0_$__cuda_sm10x_tcgen05_guardrail_trap_col_being_dealloced_not_returned_by_alloc,($__internal_1_$__cuda_sm10x_tcgen05_guardrail_trap_phase_invalid_during_alloc - $__internal_0_$__cuda_sm10x_tcgen05_guardrail_trap_col_being_dealloced_not_returned_by_alloc)
$__internal_0_$__cuda_sm10x_tcgen05_guardrail_trap_col_being_dealloced_not_returned_by_alloc:
[----:B------:R-:W-:Y:S05]  /*a7d0*/  BPT.TRAP 0x1 ;  /* 0x000000040000795c */ /* 0x000fea0000300000 */
[----:B------:R-:W-:-:S04]  /*a7e0*/  HFMA2 R3, -RZ, RZ, 0, 0 ;  /* 0x00000000ff037431 */ /* 0x000fc800000001ff */
[----:B------:R-:W-:Y:S05]  /*a7f0*/  RET.REL.NODEC R2 `(_ZN7cutlass13device_kernelINS_4conv6kernel13ConvUniversalINS1_16ConvProblemShapeILNS1_8OperatorE2ELi2EEENS1_10collective14CollectiveConvINS1_47MainloopSm100TmaUmmaWarpSpecializedImplicitGemmILS5_2ELi4ELi2ELi1ELi2EN4cute5tupleIJNSA_1CILi2EEENSC_ILi1EEESE_EEEEENSB_IJNSC_ILi256EEENSB_IJNSC_ILi64EEEEEESJ_EEENS_10tfloat32_tESL_NSA_8TiledMMAINSA_8MMA_AtomIJNSA_23SM100_MMA_TF32_2x1SM_SSISL_SL_fLi256ELi64ELNSA_4UMMA5MajorE1ELSQ_1ELNSP_7ScaleInE0ELSR_0EEEEEENSA_6LayoutINSB_IJSE_SE_SE_EEENSB_IJNSC_ILi0EEESW_SW_EEEEENSB_IJNSA_10UnderscoreESZ_SZ_EEEEENS7_6detail27Sm100ImplicitGemmTileTraitsINSA_18SM100_TMA_2SM_LOADENSA_14ComposedLayoutINSA_7SwizzleILi2ELi5ELi2EEENSA_18smem_ptr_flag_bitsILi32EEENSU_INSB_IJNSC_ILi32EEENSC_ILi4EEEEEENSB_IJSE_S1A_EEEEEEEvEENS13_INSA_25SM100_TMA_2SM_LOAD_IM2COLES1F_vEEEENS_8epilogue10collective18CollectiveEpilogueINS1K_23Sm100TmaWarpSpecializedILi4ELi2ELi16ELb1ELb0EEEJNSB_IJNSC_ILi128EEESJ_SJ_EEENSB_IJNSU_IS1P_SE_EENSU_INSC_ILi16EEESE_EEEEESL_NSB_IJlNSB_IJSE_llEEESW_EEESL_S1W_NS1K_6fusion15FusionCallbacksIS1O_NS1X_17LinearCombinationISL_fSL_fLNS_15FloatRoundStyleE2EEES1Q_S1U_JEEENSA_5SM1004TMEM4LOAD26SM100_TMEM_LOAD_32dp32b16xENSA_13SM90_TMA_LOADENS15_INS16_ILi2ELi4ELi3EEES19_NSU_INSB_IJNSC_ILi8EEES1S_EEENSB_IJS1S_SE_EEEEEEENSA_39AutoVectorizingCopyWithAssumedAlignmentILi128EEENSA_14SM90_TMA_STOREES2D_S2F_S2F_EEEvvEEEEvNT_6ParamsE) ;  /* 0xffffff5802007950 */ /* 0x000fea0003c3ffff */
        .weak           $__internal_1_$__cuda_sm10x_tcgen05_guardrail_trap_phase_invalid_during_alloc
        .type           $__internal_1_$__cuda_sm10x_tcgen05_guardrail_trap_phase_invalid_during_alloc,@function
        .size           $__internal_1_$__cuda_sm10x_tcgen05_guardrail_trap_phase_invalid_during_alloc,($__internal_2_$__cuda_sm10x_tcgen05_guardrail_trap_unallocated_columns_being_dealloced - $__internal_1_$__cuda_sm10x_tcgen05_guardrail_trap_phase_invalid_during_alloc)
$__internal_1_$__cuda_sm10x_tcgen05_guardrail_trap_phase_invalid_during_alloc:
[----:B------:R-:W-:Y:S05]  /*a800*/  BPT.TRAP 0x1 ;  /* 0x000000040000795c */ /* 0x000fea0000300000 */
[----:B------:R-:W-:-:S04]  /*a810*/  MOV R5, 0x0 ;  /* 0x0000000000057802 */ /* 0x000fc80000000f00 */
[----:B------:R-:W-:Y:S05]  /*a820*/  RET.REL.NODEC R4 `(_ZN7cutlass13device_kernelINS_4conv6kernel13ConvUniversalINS1_16ConvProblemShapeILNS1_8OperatorE2ELi2EEENS1_10collective14CollectiveConvINS1_47MainloopSm100TmaUmmaWarpSpecializedImplicitGemmILS5_2ELi4ELi2ELi1ELi2EN4cute5tupleIJNSA_1CILi2EEENSC_ILi1EEESE_EEEEENSB_IJNSC_ILi256EEENSB_IJNSC_ILi64EEEEEESJ_EEENS_10tfloat32_tESL_NSA_8TiledMMAINSA_8MMA_AtomIJNSA_23SM100_MMA_TF32_2x1SM_SSISL_SL_fLi256ELi64ELNSA_4UMMA5MajorE1ELSQ_1ELNSP_7ScaleInE0ELSR_0EEEEEENSA_6LayoutINSB_IJSE_SE_SE_EEENSB_IJNSC_ILi0EEESW_SW_EEEEENSB_IJNSA_10UnderscoreESZ_SZ_EEEEENS7_6detail27Sm100ImplicitGemmTileTraitsINSA_18SM100_TMA_2SM_LOADENSA_14ComposedLayoutINSA_7SwizzleILi2ELi5ELi2EEENSA_18smem_ptr_flag_bitsILi32EEENSU_INSB_IJNSC_ILi32EEENSC_ILi4EEEEEENSB_IJSE_S1A_EEEEEEEvEENS13_INSA_25SM100_TMA_2SM_LOAD_IM2COLES1F_vEEEENS_8epilogue10collective18CollectiveEpilogueINS1K_23Sm100TmaWarpSpecializedILi4ELi2ELi16ELb1ELb0EEEJNSB_IJNSC_ILi128EEESJ_SJ_EEENSB_IJNSU_IS1P_SE_EENSU_INSC_ILi16EEESE_EEEEESL_NSB_IJlNSB_IJSE_llEEESW_EEESL_S1W_NS1K_6fusion15FusionCallbacksIS1O_NS1X_17LinearCombinationISL_fSL_fLNS_15FloatRoundStyleE2EEES1Q_S1U_JEEENSA_5SM1004TMEM4LOAD26SM100_TMEM_LOAD_32dp32b16xENSA_13SM90_TMA_LOADENS15_INS16_ILi2ELi4ELi3EEES19_NSU_INSB_IJNSC_ILi8EEES1S_EEENSB_IJS1S_SE_EEEEEEENSA_39AutoVectorizingCopyWithAssumedAlignmentILi128EEENSA_14SM90_TMA_STOREES2D_S2F_S2F_EEEvvEEEEvNT_6ParamsE) ;  /* 0xffffff5404f47950 */ /* 0x000fea0003c3ffff */
        .weak           $__internal_2_$__cuda_sm10x_tcgen05_guardrail_trap_unallocated_columns_being_dealloced
        .type           $__internal_2_$__cuda_sm10x_tcgen05_guardrail_trap_unallocated_columns_being_dealloced,@function
        .size           $__internal_2_$__cuda_sm10x_tcgen05_guardrail_trap_unallocated_columns_being_dealloced,(.L_x_187 - $__internal_2_$__cuda_sm10x_tcgen05_guardrail_trap_unallocated_columns_being_dealloced)
$__internal_2_$__cuda_sm10x_tcgen05_guardrail_trap_unallocated_columns_being_dealloced:
[----:B------:R-:W-:Y:S05]  /*a830*/  BPT.TRAP 0x1 ;  /* 0x000000040000795c */ /* 0x000fea0000300000 */
[----:B------:R-:W-:-:S04]  /*a840*/  HFMA2 R3, -RZ, RZ, 0, 0 ;  /* 0x00000000ff037431 */ /* 0x000fc800000001ff */
[----:B------:R-:W-:Y:S05]  /*a850*/  RET.REL.NODEC R2 `(_ZN7cutlass13device_kernelINS_4conv6kernel13ConvUniversalINS1_16ConvProblemShapeILNS1_8OperatorE2ELi2EEENS1_10collective14CollectiveConvINS1_47MainloopSm100TmaUmmaWarpSpecializedImplicitGemmILS5_2ELi4ELi2ELi1ELi2EN4cute5tupleIJNSA_1CILi2EEENSC_ILi1EEESE_EEEEENSB_IJNSC_ILi256EEENSB_IJNSC_ILi64EEEEEESJ_EEENS_10tfloat32_tESL_NSA_8TiledMMAINSA_8MMA_AtomIJNSA_23SM100_MMA_TF32_2x1SM_SSISL_SL_fLi256ELi64ELNSA_4UMMA5MajorE1ELSQ_1ELNSP_7ScaleInE0ELSR_0EEEEEENSA_6LayoutINSB_IJSE_SE_SE_EEENSB_IJNSC_ILi0EEESW_SW_EEEEENSB_IJNSA_10UnderscoreESZ_SZ_EEEEENS7_6detail27Sm100ImplicitGemmTileTraitsINSA_18SM100_TMA_2SM_LOADENSA_14ComposedLayoutINSA_7SwizzleILi2ELi5ELi2EEENSA_18smem_ptr_flag_bitsILi32EEENSU_INSB_IJNSC_ILi32EEENSC_ILi4EEEEEENSB_IJSE_S1A_EEEEEEEvEENS13_INSA_25SM100_TMA_2SM_LOAD_IM2COLES1F_vEEEENS_8epilogue10collective18CollectiveEpilogueINS1K_23Sm100TmaWarpSpecializedILi4ELi2ELi16ELb1ELb0EEEJNSB_IJNSC_ILi128EEESJ_SJ_EEENSB_IJNSU_IS1P_SE_EENSU_INSC_ILi16EEESE_EEEEESL_NSB_IJlNSB_IJSE_llEEESW_EEESL_S1W_NS1K_6fusion15FusionCallbacksIS1O_NS1X_17LinearCombinationISL_fSL_fLNS_15FloatRoundStyleE2EEES1Q_S1U_JEEENSA_5SM1004TMEM4LOAD26SM100_TMEM_LOAD_32dp32b16xENSA_13SM90_TMA_LOADENS15_INS16_ILi2ELi4ELi3EEES19_NSU_INSB_IJNSC_ILi8EEES1S_EEENSB_IJS1S_SE_EEEEEEENSA_39AutoVectorizingCopyWithAssumedAlignmentILi128EEENSA_14SM90_TMA_STOREES2D_S2F_S2F_EEEvvEEEEvNT_6ParamsE) ;  /* 0xffffff5402e87950 */ /* 0x000fea0003c3ffff */
.L_x_186:
[----:B------:R-:W-:-:S00]  /*a860*/  BRA `(.L_x_186) ;  /* 0xfffffffc00fc7947 */ /* 0x000fc0000383ffff */
[----:B------:R-:W-:-:S00]  /*a870*/  NOP ;  /* 0x0000000000007918 */ /* 0x000fc00000000000 */
        /* <DEDUP_REMOVED lines=8> */
.L_x_187:


//--------------------- .nv.global.init           --------------------------
	.section	.nv.global.init,"aw",@progbits
.nv.global.init:
	.type		$str$29,@object
	.size		$str$29,($str$30 - $str$29)
$str$29:
        /*0000*/ 	.byte	0x28, 0x61, 0x64, 0x64, 0x72, 0x65, 0x73, 0x73, 0x20, 0x26, 0x20, 0x6d, 0x61, 0x73, 0x6b, 0x29
        /*0010*/ 	.byte	0x20, 0x3d, 0x3d, 0x20, 0x30, 0x00
	.type		$str$30,@object
	.size		$str$30,($str$28 - $str$30)
$str$30:
        /*0016*/ 	.byte	0x2f, 0x74, 0x6d, 0x70, 0x2f, 0x63, 0x75, 0x74, 0x6c, 0x61, 0x73, 0x73, 0x5f, 0x73, 0x77, 0x65
        /*0026*/ 	.byte	0x65, 0x70, 0x5f, 0x73, 0x72, 0x63, 0x2f, 0x69, 0x6e, 0x63, 0x6c, 0x75, 0x64, 0x65, 0x2f, 0x63
        /*0036*/ 	.byte	0x75, 0x74, 0x65, 0x2f, 0x70, 0x6f, 0x69, 0x6e, 0x74, 0x65, 0x72, 0x5f, 0x66, 0x6c, 0x61, 0x67
        /*0046*/ 	.byte	0x67, 0x65, 0x64, 0x2e, 0x68, 0x70, 0x70, 0x00
	.type		$str$28,@object
	.size		$str$28,($str$27 - $str$28)
$str$28:
        /*004e*/ 	.byte	0x2f, 0x74, 0x6d, 0x70, 0x2f, 0x63, 0x75, 0x74, 0x6c, 0x61, 0x73, 0x73, 0x5f, 0x73, 0x77, 0x65
        /*005e*/ 	.byte	0x65, 0x70, 0x5f, 0x73, 0x72, 0x63, 0x2f, 0x69, 0x6e, 0x63, 0x6c, 0x75, 0x64, 0x65, 0x2f, 0x63
        /*006e*/ 	.byte	0x75, 0x74, 0x65, 0x2f, 0x61, 0x74, 0x6f, 0x6d, 0x2f, 0x63, 0x6f, 0x70, 0x79, 0x5f, 0x74, 0x72
        /*007e*/ 	.byte	0x61, 0x69, 0x74, 0x73, 0x5f, 0x73, 0x6d, 0x31, 0x30, 0x30, 0x2e, 0x68, 0x70, 0x70, 0x00
	.type		$str$27,@object
	.size		$str$27,(__unnamed_1 - $str$27)
$str$27:
        /*008d*/ 	.byte	0x28, 0x28, 0x75, 0x69, 0x6e, 0x74, 0x33, 0x32, 0x5f, 0x74, 0x28, 0x74, 0x68, 0x72, 0x65, 0x61
        /*009d*/ 	.byte	0x64, 0x49, 0x64, 0x78, 0x2e, 0x78, 0x29, 0x20, 0x2f, 0x20, 0x33, 0x32, 0x29, 0x20, 0x25, 0x20
        /*00ad*/ 	.byte	0x34, 0x29, 0x20, 0x3d, 0x3d, 0x20, 0x28, 0x28, 0x28, 0x74, 0x6d, 0x65, 0x6d, 0x5f, 0x61, 0x64
        /*00bd*/ 	.byte	0x64, 0x72, 0x20, 0x3e, 0x3e, 0x20, 0x31, 0x36, 0x29, 0x20, 0x2f, 0x20, 0x33, 0x32, 0x29, 0x20
        /*00cd*/ 	.byte	0x25, 0x20, 0x34, 0x29, 0x00
	.type		__unnamed_1,@object
	.size		__unnamed_1,(__unnamed_2 - __unnamed_1)
__unnamed_1:
        /*00d2*/ 	.byte	0x61, 0x75, 0x74, 0x6f, 0x20, 0x63, 0x75, 0x74, 0x65, 0x3a, 0x3a, 0x61, 0x73, 0x5f, 0x70, 0x6f
        /* <DEDUP_REMOVED lines=24> */
        /*0262*/ 	.byte	0x32, 0x30, 0x34, 0x38, 0x3e, 0x3e, 0x3e, 0x3e, 0x5d, 0x00
	.type		__unnamed_2,@object
	.size		__unnamed_2,(.L_2 - __unnamed_2)
__unnamed_2:
        /* <DEDUP_REMOVED lines=42> */
        /*050c*/ 	.byte	0x3e, 0x5d, 0x00
.L_2:


//--------------------- .nv.shared._ZN7cutlass13device_kernelINS_4conv6kernel13ConvUniversalINS1_16ConvProblemShapeILNS1_8OperatorE2ELi2EEENS1_10collective14CollectiveConvINS1_47MainloopSm100TmaUmmaWarpSpecializedImplicitGemmILS5_2ELi4ELi2ELi1ELi2EN4cute5tupleIJNSA_1CILi2EEENSC_ILi1EEESE_EEEEENSB_IJNSC_ILi256EEENSB_IJNSC_ILi64EEEEEESJ_EEENS_10tfloat32_tESL_NSA_8TiledMMAINSA_8MMA_AtomIJNSA_23SM100_MMA_TF32_2x1SM_SSISL_SL_fLi256ELi64ELNSA_4UMMA5MajorE1ELSQ_1ELNSP_7ScaleInE0ELSR_0EEEEEENSA_6LayoutINSB_IJSE_SE_SE_EEENSB_IJNSC_ILi0EEESW_SW_EEEEENSB_IJNSA_10UnderscoreESZ_SZ_EEEEENS7_6detail27Sm100ImplicitGemmTileTraitsINSA_18SM100_TMA_2SM_LOADENSA_14ComposedLayoutINSA_7SwizzleILi2ELi5ELi2EEENSA_18smem_ptr_flag_bitsILi32EEENSU_INSB_IJNSC_ILi32EEENSC_ILi4EEEEEENSB_IJSE_S1A_EEEEEEEvEENS13_INSA_25SM100_TMA_2SM_LOAD_IM2COLES1F_vEEEENS_8epilogue10collective18CollectiveEpilogueINS1K_23Sm100TmaWarpSpecializedILi4ELi2ELi16ELb1ELb0EEEJNSB_IJNSC_ILi128EEESJ_SJ_EEENSB_IJNSU_IS1P_SE_EENSU_INSC_ILi16EEESE_EEEEESL_NSB_IJlNSB_IJSE_llEEESW_EEESL_S1W_NS1K_6fusion15FusionCallbacksIS1O_NS1X_17LinearCombinationISL_fSL_fLNS_15FloatRoundStyleE2EEES1Q_S1U_JEEENSA_5SM1004TMEM4LOAD26SM100_TMEM_LOAD_32dp32b16xENSA_13SM90_TMA_LOADENS15_INS16_ILi2ELi4ELi3EEES19_NSU_INSB_IJNSC_ILi8EEES1S_EEENSB_IJS1S_SE_EEEEEEENSA_39AutoVectorizingCopyWithAssumedAlignmentILi128EEENSA_14SM90_TMA_STOREES2D_S2F_S2F_EEEvvEEEEvNT_6ParamsE --------------------------
	.section	.nv.shared._ZN7cutlass13device_kernelINS_4conv6kernel13ConvUniversalINS1_16ConvProblemShapeILNS1_8OperatorE2ELi2EEENS1_10collective14CollectiveConvINS1_47MainloopSm100TmaUmmaWarpSpecializedImplicitGemmILS5_2ELi4ELi2ELi1ELi2EN4cute5tupleIJNSA_1CILi2EEENSC_ILi1EEESE_EEEEENSB_IJNSC_ILi256EEENSB_IJNSC_ILi64EEEEEESJ_EEENS_10tfloat32_tESL_NSA_8TiledMMAINSA_8MMA_AtomIJNSA_23SM100_MMA_TF32_2x1SM_SSISL_SL_fLi256ELi64ELNSA_4UMMA5MajorE1ELSQ_1ELNSP_7ScaleInE0ELSR_0EEEEEENSA_6LayoutINSB_IJSE_SE_SE_EEENSB_IJNSC_ILi0EEESW_SW_EEEEENSB_IJNSA_10UnderscoreESZ_SZ_EEEEENS7_6detail27Sm100ImplicitGemmTileTraitsINSA_18SM100_TMA_2SM_LOADENSA_14ComposedLayoutINSA_7SwizzleILi2ELi5ELi2EEENSA_18smem_ptr_flag_bitsILi32EEENSU_INSB_IJNSC_ILi32EEENSC_ILi4EEEEEENSB_IJSE_S1A_EEEEEEEvEENS13_INSA_25SM100_TMA_2SM_LOAD_IM2COLES1F_vEEEENS_8epilogue10collective18CollectiveEpilogueINS1K_23Sm100TmaWarpSpecializedILi4ELi2ELi16ELb1ELb0EEEJNSB_IJNSC_ILi128EEESJ_SJ_EEENSB_IJNSU_IS1P_SE_EENSU_INSC_ILi16EEESE_EEEEESL_NSB_IJlNSB_IJSE_llEEESW_EEESL_S1W_NS1K_6fusion15FusionCallbacksIS1O_NS1X_17LinearCombinationISL_fSL_fLNS_15FloatRoundStyleE2EEES1Q_S1U_JEEENSA_5SM1004TMEM4LOAD26SM100_TMEM_LOAD_32dp32b16xENSA_13SM90_TMA_LOADENS15_INS16_ILi2ELi4ELi3EEES19_NSU_INSB_IJNSC_ILi8EEES1S_EEENSB_IJS1S_SE_EEEEEEENSA_39AutoVectorizingCopyWithAssumedAlignmentILi128EEENSA_14SM90_TMA_STOREES2D_S2F_S2F_EEEvvEEEEvNT_6ParamsE,"aw",@nobits
	.sectionflags	@""
	.align	16
	.zero		1024


//--------------------- .nv.shared.reserved.0     --------------------------
	.section	.nv.shared.reserved.0,"aw",@nobits
	.weak		__nv_reservedSMEM_offset_0_alias
	.size		__nv_reservedSMEM_offset_0_alias, 0, 64
	.other		__nv_reservedSMEM_offset_0_alias,@"STO_CUDA_RESERVED_SHARED STV_DEFAULT"
__nv_reservedSMEM_offset_0_alias:
	.zero		0
.nv.shared.reserved.0:
	.zero		64
	.weak		__nv_reservedSMEM_tcgen05_partition
	.type		__nv_reservedSMEM_tcgen05_partition,@object
	.size		__nv_reservedSMEM_tcgen05_partition,(.L_0 - __nv_reservedSMEM_tcgen05_partition)
__nv_reservedSMEM_tcgen05_partition:
	.zero		32
.L_0:


//--------------------- .nv.global                --------------------------
	.section	.nv.global,"aw",@nobits
.nv.global:
	.type		_ZN39_INTERNAL_d9a356e9_4_k_cu_88e2d517_45274cute1_E,@object
	.size		_ZN39_INTERNAL_d9a356e9_4_k_cu_88e2d517_45274cute1_E,(_ZN39_INTERNAL_d9a356e9_4_k_cu_88e2d517_45274cuda3std3__45__cpo6cbeginE - _ZN39_INTERNAL_d9a356e9_4_k_cu_88e2d517_45274cute1_E)
_ZN39_INTERNAL_d9a356e9_4_k_cu_88e2d517_45274cute1_E:
	.zero		1
	.type		_ZN39_INTERNAL_d9a356e9_4_k_cu_88e2d517_45274cuda3std3__45__cpo6cbeginE,@object
	.size		_ZN39_INTERNAL_d9a356e9_4_k_cu_88e2d517_45274cuda3std3__45__cpo6cbeginE,(_ZN39_INTERNAL_d9a356e9_4_k_cu_88e2d517_45274cuda3std3__48in_placeE - _ZN39_INTERNAL_d9a356e9_4_k_cu_88e2d517_45274cuda3std3__45__cpo6cbeginE)
_ZN39_INTERNAL_d9a356e9_4_k_cu_88e2d517_45274cuda3std3__45__cpo6cbeginE:
	.zero		1
	.type		_ZN39_INTERNAL_d9a356e9_4_k_cu_88e2d517_45274cuda3std3__48in_placeE,@object
	.size		_ZN39_INTERNAL_d9a356e9_4_k_cu_88e2d517_45274cuda3std3__48in_placeE,(_ZN39_INTERNAL_d9a356e9_4_k_cu_88e2d517_45274cuda3std6ranges3__45__cpo9iter_moveE - _ZN39_INTERNAL_d9a356e9_4_k_cu_88e2d517_45274cuda3std3__48in_placeE)
_ZN39_INTERNAL_d9a356e9_4_k_cu_88e2d517_45274cuda3std3__48in_placeE:
	.zero		1
	.type		_ZN39_INTERNAL_d9a356e9_4_k_cu_88e2d517_45274cuda3std6ranges3__45__cpo9iter_moveE,@object
	.size		_ZN39_INTERNAL_d9a356e9_4_k_cu_88e2d517_45274cuda3std6ranges3__45__cpo9iter_moveE,(_ZN39_INTERNAL_d9a356e9_4_k_cu_88e2d517_45274cuda3std3__45__cpo5beginE - _ZN39_INTERNAL_d9a356e9_4_k_cu_88e2d517_45274cuda3std6ranges3__45__cpo9iter_moveE)
_ZN39_INTERNAL_d9a356e9_4_k_cu_88e2d517_45274cuda3std6ranges3__45__cpo9iter_moveE:
	.zero		1
	.type		_ZN39_INTERNAL_d9a356e9_4_k_cu_88e2d517_45274cuda3std3__45__cpo5beginE,@object
	.size		_ZN39_INTERNAL_d9a356e9_4_k_cu_88e2d517_45274cuda3std3__45__cpo5beginE,(_ZN39_INTERNAL_d9a356e9_4_k_cu_88e2d517_45274cuda3std3__441_GLOBAL__N__d9a356e9_4_k_cu_88e2d517_45276ignoreE - _ZN39_INTERNAL_d9a356e9_4_k_cu_88e2d517_45274cuda3std3__45__cpo5beginE)
_ZN39_INTERNAL_d9a356e9_4_k_cu_88e2d517_45274cuda3std3__45__cpo5beginE:
	.zero		1
	.type		_ZN39_INTERNAL_d9a356e9_4_k_cu_88e2d517_45274cuda3std3__441_GLOBAL__N__d9a356e9_4_k_cu_88e2d517_45276ignoreE,@object
	.size		_ZN39_INTERNAL_d9a356e9_4_k_cu_88e2d517_45274cuda3std3__441_GLOBAL__N__d9a356e9_4_k_cu_88e2d517_45276ignoreE,(_ZN39_INTERNAL_d9a356e9_4_k_cu_88e2d517_45274cute7productE - _ZN39_INTERNAL_d9a356e9_4_k_cu_88e2d517_45274cuda3std3__441_GLOBAL__N__d9a356e9_4_k_cu_88e2d517_45276ignoreE)
_ZN39_INTERNAL_d9a356e9_4_k_cu_88e2d517_45274cuda3std3__441_GLOBAL__N__d9a356e9_4_k_cu_88e2d517_45276ignoreE:
	.zero		1
	.type		_ZN39_INTERNAL_d9a356e9_4_k_cu_88e2d517_45274cute7productE,@object
	.size		_ZN39_INTERNAL_d9a356e9_4_k_cu_88e2d517_45274cute7productE,(_ZN39_INTERNAL_d9a356e9_4_k_cu_88e2d517_45274cuda3std3__45__cpo3endE - _ZN39_INTERNAL_d9a356e9_4_k_cu_88e2d517_45274cute7productE)
_ZN39_INTERNAL_d9a356e9_4_k_cu_88e2d517_45274cute7productE:
	.zero		1
	.type		_ZN39_INTERNAL_d9a356e9_4_k_cu_88e2d517_45274cuda3std3__45__cpo3endE,@object
	.size		_ZN39_INTERNAL_d9a356e9_4_k_cu_88e2d517_45274cuda3std3__45__cpo3endE,(_ZN39_INTERNAL_d9a356e9_4_k_cu_88e2d517_45274cuda3std3__419piecewise_constructE - _ZN39_INTERNAL_d9a356e9_4_k_cu_88e2d517_45274cuda3std3__45__cpo3endE)
_ZN39_INTERNAL_d9a356e9_4_k_cu_88e2d517_45274cuda3std3__45__cpo3endE:
	.zero		1
	.type		_ZN39_INTERNAL_d9a356e9_4_k_cu_88e2d517_45274cuda3std3__419piecewise_constructE,@object
	.size		_ZN39_INTERNAL_d9a356e9_4_k_cu_88e2d517_45274cuda3std3__419piecewise_constructE,(_ZN39_INTERNAL_d9a356e9_4_k_cu_88e2d517_45274cuda3std3__45__cpo4cendE - _ZN39_INTERNAL_d9a356e9_4_k_cu_88e2d517_45274cuda3std3__419piecewise_constructE)
_ZN39_INTERNAL_d9a356e9_4_k_cu_88e2d517_45274cuda3std3__419piecewise_constructE:
	.zero		1
	.type		_ZN39_INTERNAL_d9a356e9_4_k_cu_88e2d517_45274cuda3std3__45__cpo4cendE,@object
	.size		_ZN39_INTERNAL_d9a356e9_4_k_cu_88e2d517_45274cuda3std3__45__cpo4cendE,(_ZN39_INTERNAL_d9a356e9_4_k_cu_88e2d517_45274cuda3std6ranges3__45__cpo4swapE - _ZN39_INTERNAL_d9a356e9_4_k_cu_88e2d517_45274cuda3std3__45__cpo4cendE)
_ZN39_INTERNAL_d9a356e9_4_k_cu_88e2d517_45274cuda3std3__45__cpo4cendE:
	.zero		1
	.type		_ZN39_INTERNAL_d9a356e9_4_k_cu_88e2d517_45274cuda3std6ranges3__45__cpo4swapE,@object
	.size		_ZN39_INTERNAL_d9a356e9_4_k_cu_88e2d517_45274cuda3std6ranges3__45__cpo4swapE,(.L_10 - _ZN39_INTERNAL_d9a356e9_4_k_cu_88e2d517_45274cuda3std6ranges3__45__cpo4swapE)
_ZN39_INTERNAL_d9a356e9_4_k_cu_88e2d517_45274cuda3std6ranges3__45__cpo4swapE:
	.zero		1
.L_10:


//--------------------- .nv.constant0._ZN7cutlass13device_kernelINS_4conv6kernel13ConvUniversalINS1_16ConvProblemShapeILNS1_8OperatorE2ELi2EEENS1_10collective14CollectiveConvINS1_47MainloopSm100TmaUmmaWarpSpecializedImplicitGemmILS5_2ELi4ELi2ELi1ELi2EN4cute5tupleIJNSA_1CILi2EEENSC_ILi1EEESE_EEEEENSB_IJNSC_ILi256EEENSB_IJNSC_ILi64EEEEEESJ_EEENS_10tfloat32_tESL_NSA_8TiledMMAINSA_8MMA_AtomIJNSA_23SM100_MMA_TF32_2x1SM_SSISL_SL_fLi256ELi64ELNSA_4UMMA5MajorE1ELSQ_1ELNSP_7ScaleInE0ELSR_0EEEEEENSA_6LayoutINSB_IJSE_SE_SE_EEENSB_IJNSC_ILi0EEESW_SW_EEEEENSB_IJNSA_10UnderscoreESZ_SZ_EEEEENS7_6detail27Sm100ImplicitGemmTileTraitsINSA_18SM100_TMA_2SM_LOADENSA_14ComposedLayoutINSA_7SwizzleILi2ELi5ELi2EEENSA_18smem_ptr_flag_bitsILi32EEENSU_INSB_IJNSC_ILi32EEENSC_ILi4EEEEEENSB_IJSE_S1A_EEEEEEEvEENS13_INSA_25SM100_TMA_2SM_LOAD_IM2COLES1F_vEEEENS_8epilogue10collective18CollectiveEpilogueINS1K_23Sm100TmaWarpSpecializedILi4ELi2ELi16ELb1ELb0EEEJNSB_IJNSC_ILi128EEESJ_SJ_EEENSB_IJNSU_IS1P_SE_EENSU_INSC_ILi16EEESE_EEEEESL_NSB_IJlNSB_IJSE_llEEESW_EEESL_S1W_NS1K_6fusion15FusionCallbacksIS1O_NS1X_17LinearCombinationISL_fSL_fLNS_15FloatRoundStyleE2EEES1Q_S1U_JEEENSA_5SM1004TMEM4LOAD26SM100_TMEM_LOAD_32dp32b16xENSA_13SM90_TMA_LOADENS15_INS16_ILi2ELi4ELi3EEES19_NSU_INSB_IJNSC_ILi8EEES1S_EEENSB_IJS1S_SE_EEEEEEENSA_39AutoVectorizingCopyWithAssumedAlignmentILi128EEENSA_14SM90_TMA_STOREES2D_S2F_S2F_EEEvvEEEEvNT_6ParamsE --------------------------
	.section	.nv.constant0._ZN7cutlass13device_kernelINS_4conv6kernel13ConvUniversalINS1_16ConvProblemShapeILNS1_8OperatorE2ELi2EEENS1_10collective14CollectiveConvINS1_47MainloopSm100TmaUmmaWarpSpecializedImplicitGemmILS5_2ELi4ELi2ELi1ELi2EN4cute5tupleIJNSA_1CILi2EEENSC_ILi1EEESE_EEEEENSB_IJNSC_ILi256EEENSB_IJNSC_ILi64EEEEEESJ_EEENS_10tfloat32_tESL_NSA_8TiledMMAINSA_8MMA_AtomIJNSA_23SM100_MMA_TF32_2x1SM_SSISL_SL_fLi256ELi64ELNSA_4UMMA5MajorE1ELSQ_1ELNSP_7ScaleInE0ELSR_0EEEEEENSA_6LayoutINSB_IJSE_SE_SE_EEENSB_IJNSC_ILi0EEESW_SW_EEEEENSB_IJNSA_10UnderscoreESZ_SZ_EEEEENS7_6detail27Sm100ImplicitGemmTileTraitsINSA_18SM100_TMA_2SM_LOADENSA_14ComposedLayoutINSA_7SwizzleILi2ELi5ELi2EEENSA_18smem_ptr_flag_bitsILi32EEENSU_INSB_IJNSC_ILi32EEENSC_ILi4EEEEEENSB_IJSE_S1A_EEEEEEEvEENS13_INSA_25SM100_TMA_2SM_LOAD_IM2COLES1F_vEEEENS_8epilogue10collective18CollectiveEpilogueINS1K_23Sm100TmaWarpSpecializedILi4ELi2ELi16ELb1ELb0EEEJNSB_IJNSC_ILi128EEESJ_SJ_EEENSB_IJNSU_IS1P_SE_EENSU_INSC_ILi16EEESE_EEEEESL_NSB_IJlNSB_IJSE_llEEESW_EEESL_S1W_NS1K_6fusion15FusionCallbacksIS1O_NS1X_17LinearCombinationISL_fSL_fLNS_15FloatRoundStyleE2EEES1Q_S1U_JEEENSA_5SM1004TMEM4LOAD26SM100_TMEM_LOAD_32dp32b16xENSA_13SM90_TMA_LOADENS15_INS16_ILi2ELi4ELi3EEES19_NSU_INSB_IJNSC_ILi8EEES1S_EEENSB_IJS1S_SE_EEEEEEENSA_39AutoVectorizingCopyWithAssumedAlignmentILi128EEENSA_14SM90_TMA_STOREES2D_S2F_S2F_EEEvvEEEEvNT_6ParamsE,"a",@progbits
	.sectionflags	@""
	.align	4
.nv.constant0._ZN7cutlass13device_kernelINS_4conv6kernel13ConvUniversalINS1_16ConvProblemShapeILNS1_8OperatorE2ELi2EEENS1_10collective14CollectiveConvINS1_47MainloopSm100TmaUmmaWarpSpecializedImplicitGemmILS5_2ELi4ELi2ELi1ELi2EN4cute5tupleIJNSA_1CILi2EEENSC_ILi1EEESE_EEEEENSB_IJNSC_ILi256EEENSB_IJNSC_ILi64EEEEEESJ_EEENS_10tfloat32_tESL_NSA_8TiledMMAINSA_8MMA_AtomIJNSA_23SM100_MMA_TF32_2x1SM_SSISL_SL_fLi256ELi64ELNSA_4UMMA5MajorE1ELSQ_1ELNSP_7ScaleInE0ELSR_0EEEEEENSA_6LayoutINSB_IJSE_SE_SE_EEENSB_IJNSC_ILi0EEESW_SW_EEEEENSB_IJNSA_10UnderscoreESZ_SZ_EEEEENS7_6detail27Sm100ImplicitGemmTileTraitsINSA_18SM100_TMA_2SM_LOADENSA_14ComposedLayoutINSA_7SwizzleILi2ELi5ELi2EEENSA_18smem_ptr_flag_bitsILi32EEENSU_INSB_IJNSC_ILi32EEENSC_ILi4EEEEEENSB_IJSE_S1A_EEEEEEEvEENS13_INSA_25SM100_TMA_2SM_LOAD_IM2COLES1F_vEEEENS_8epilogue10collective18CollectiveEpilogueINS1K_23Sm100TmaWarpSpecializedILi4ELi2ELi16ELb1ELb0EEEJNSB_IJNSC_ILi128EEESJ_SJ_EEENSB_IJNSU_IS1P_SE_EENSU_INSC_ILi16EEESE_EEEEESL_NSB_IJlNSB_IJSE_llEEESW_EEESL_S1W_NS1K_6fusion15FusionCallbacksIS1O_NS1X_17LinearCombinationISL_fSL_fLNS_15FloatRoundStyleE2EEES1Q_S1U_JEEENSA_5SM1004TMEM4LOAD26SM100_TMEM_LOAD_32dp32b16xENSA_13SM90_TMA_LOADENS15_INS16_ILi2ELi4ELi3EEES19_NSU_INSB_IJNSC_ILi8EEES1S_EEENSB_IJS1S_SE_EEEEEEENSA_39AutoVectorizingCopyWithAssumedAlignmentILi128EEENSA_14SM90_TMA_STOREES2D_S2F_S2F_EEEvvEEEEvNT_6ParamsE:
	.zero		2944


//--------------------- SYMBOLS --------------------------

	.type		.nv.reservedSmem.offset0,@object
	.size		.nv.reservedSmem.offset0,0x4
	.type		.nv.reservedSmem.cap,@object
	.size		.nv.reservedSmem.cap,0x4
	.type		__assertfail,@function
